//
// Generated by NVIDIA NVVM Compiler
//
// Compiler Build ID: CL-36424714
// Cuda compilation tools, release 13.0, V13.0.88
// Based on NVVM 20.0.0
//

.version 9.0
.target sm_100
.address_size 64

// _ZZN3lfs5tetra4cuda36_GLOBAL__N__cc1b2ca6_4_k_cu_106fe93a18matmul_relu_kernelEPKfS4_S4_PfiiiE10tile_input has been demoted
// _ZZN3lfs5tetra4cuda36_GLOBAL__N__cc1b2ca6_4_k_cu_106fe93a18matmul_relu_kernelEPKfS4_S4_PfiiiE11tile_weight has been demoted
// _ZZN3lfs5tetra4cuda36_GLOBAL__N__cc1b2ca6_4_k_cu_106fe93a21matmul_sigmoid_kernelEPKfS4_S4_PfiiiE10tile_input has been demoted
// _ZZN3lfs5tetra4cuda36_GLOBAL__N__cc1b2ca6_4_k_cu_106fe93a21matmul_sigmoid_kernelEPKfS4_S4_PfiiiE11tile_weight has been demoted
// _ZZN3lfs5tetra4cuda36_GLOBAL__N__cc1b2ca6_4_k_cu_106fe93a27matmul_relu_rowmajor_kernelEPKfS4_S4_PfiiiE10tile_input has been demoted
// _ZZN3lfs5tetra4cuda36_GLOBAL__N__cc1b2ca6_4_k_cu_106fe93a27matmul_relu_rowmajor_kernelEPKfS4_S4_PfiiiE11tile_weight has been demoted
// _ZZN3lfs5tetra4cuda36_GLOBAL__N__cc1b2ca6_4_k_cu_106fe93a27matmul_bias_rowmajor_kernelEPKfS4_S4_PfiiiE10tile_input has been demoted
// _ZZN3lfs5tetra4cuda36_GLOBAL__N__cc1b2ca6_4_k_cu_106fe93a27matmul_bias_rowmajor_kernelEPKfS4_S4_PfiiiE11tile_weight has been demoted
// _ZZN3lfs5tetra4cuda36_GLOBAL__N__cc1b2ca6_4_k_cu_106fe93a22matmul_backward_kernelEPKfS4_PfiiiE9tile_grad has been demoted
// _ZZN3lfs5tetra4cuda36_GLOBAL__N__cc1b2ca6_4_k_cu_106fe93a22matmul_backward_kernelEPKfS4_PfiiiE11tile_weight has been demoted
// _ZZN3lfs5tetra4cuda36_GLOBAL__N__cc1b2ca6_4_k_cu_106fe93a24matmul_relu_cache_kernelEPKfS4_S4_PfS5_iiiE10tile_input has been demoted
// _ZZN3lfs5tetra4cuda36_GLOBAL__N__cc1b2ca6_4_k_cu_106fe93a24matmul_relu_cache_kernelEPKfS4_S4_PfS5_iiiE11tile_weight has been demoted
// _ZZN3lfs5tetra4cuda36_GLOBAL__N__cc1b2ca6_4_k_cu_106fe93a18weight_grad_kernelEPKfS4_PfiiiE12tile_input_t has been demoted
// _ZZN3lfs5tetra4cuda36_GLOBAL__N__cc1b2ca6_4_k_cu_106fe93a18weight_grad_kernelEPKfS4_PfiiiE9tile_grad has been demoted
.extern .shared .align 16 .b8 _ZN3lfs5tetra4cuda36_GLOBAL__N__cc1b2ca6_4_k_cu_106fe93a5sdataE[];

.entry _ZN3lfs5tetra4cuda36_GLOBAL__N__cc1b2ca6_4_k_cu_106fe93a18matmul_relu_kernelEPKfS4_S4_Pfiii(
	.param .u64 .ptr .align 1 _ZN3lfs5tetra4cuda36_GLOBAL__N__cc1b2ca6_4_k_cu_106fe93a18matmul_relu_kernelEPKfS4_S4_Pfiii_param_0,
	.param .u64 .ptr .align 1 _ZN3lfs5tetra4cuda36_GLOBAL__N__cc1b2ca6_4_k_cu_106fe93a18matmul_relu_kernelEPKfS4_S4_Pfiii_param_1,
	.param .u64 .ptr .align 1 _ZN3lfs5tetra4cuda36_GLOBAL__N__cc1b2ca6_4_k_cu_106fe93a18matmul_relu_kernelEPKfS4_S4_Pfiii_param_2,
	.param .u64 .ptr .align 1 _ZN3lfs5tetra4cuda36_GLOBAL__N__cc1b2ca6_4_k_cu_106fe93a18matmul_relu_kernelEPKfS4_S4_Pfiii_param_3,
	.param .u32 _ZN3lfs5tetra4cuda36_GLOBAL__N__cc1b2ca6_4_k_cu_106fe93a18matmul_relu_kernelEPKfS4_S4_Pfiii_param_4,
	.param .u32 _ZN3lfs5tetra4cuda36_GLOBAL__N__cc1b2ca6_4_k_cu_106fe93a18matmul_relu_kernelEPKfS4_S4_Pfiii_param_5,
	.param .u32 _ZN3lfs5tetra4cuda36_GLOBAL__N__cc1b2ca6_4_k_cu_106fe93a18matmul_relu_kernelEPKfS4_S4_Pfiii_param_6
)
{
	.reg .pred 	%p<26>;
	.reg .b32 	%r<57>;
	.reg .b32 	%f<184>;
	.reg .b64 	%rd<23>;
	// demoted variable
	.shared .align 4 .b8 _ZZN3lfs5tetra4cuda36_GLOBAL__N__cc1b2ca6_4_k_cu_106fe93a18matmul_relu_kernelEPKfS4_S4_PfiiiE10tile_input[1024];
	// demoted variable
	.shared .align 4 .b8 _ZZN3lfs5tetra4cuda36_GLOBAL__N__cc1b2ca6_4_k_cu_106fe93a18matmul_relu_kernelEPKfS4_S4_PfiiiE11tile_weight[1024];
	ld.param.u64 	%rd7, [_ZN3lfs5tetra4cuda36_GLOBAL__N__cc1b2ca6_4_k_cu_106fe93a18matmul_relu_kernelEPKfS4_S4_Pfiii_param_0];
	ld.param.u64 	%rd8, [_ZN3lfs5tetra4cuda36_GLOBAL__N__cc1b2ca6_4_k_cu_106fe93a18matmul_relu_kernelEPKfS4_S4_Pfiii_param_1];
	ld.param.u32 	%r29, [_ZN3lfs5tetra4cuda36_GLOBAL__N__cc1b2ca6_4_k_cu_106fe93a18matmul_relu_kernelEPKfS4_S4_Pfiii_param_4];
	ld.param.u32 	%r30, [_ZN3lfs5tetra4cuda36_GLOBAL__N__cc1b2ca6_4_k_cu_106fe93a18matmul_relu_kernelEPKfS4_S4_Pfiii_param_5];
	ld.param.u32 	%r31, [_ZN3lfs5tetra4cuda36_GLOBAL__N__cc1b2ca6_4_k_cu_106fe93a18matmul_relu_kernelEPKfS4_S4_Pfiii_param_6];
	cvta.to.global.u64 	%rd1, %rd8;
	cvta.to.global.u64 	%rd2, %rd7;
	mov.u32 	%r32, %ctaid.y;
	shl.b32 	%r33, %r32, 4;
	mov.u32 	%r1, %tid.y;
	add.s32 	%r2, %r33, %r1;
	mov.u32 	%r34, %ctaid.x;
	shl.b32 	%r35, %r34, 4;
	mov.u32 	%r3, %tid.x;
	add.s32 	%r4, %r35, %r3;
	setp.lt.s32 	%p1, %r30, 1;
	mov.f32 	%f183, 0f00000000;
	@%p1 bra 	$L__BB0_19;
	add.s32 	%r5, %r30, 15;
	shl.b32 	%r37, %r1, 6;
	mov.u32 	%r38, _ZZN3lfs5tetra4cuda36_GLOBAL__N__cc1b2ca6_4_k_cu_106fe93a18matmul_relu_kernelEPKfS4_S4_PfiiiE10tile_input;
	add.s32 	%r6, %r38, %r37;
	shl.b32 	%r39, %r3, 2;
	add.s32 	%r7, %r6, %r39;
	mul.lo.s32 	%r8, %r30, %r2;
	mov.u32 	%r40, _ZZN3lfs5tetra4cuda36_GLOBAL__N__cc1b2ca6_4_k_cu_106fe93a18matmul_relu_kernelEPKfS4_S4_PfiiiE11tile_weight;
	add.s32 	%r11, %r40, %r39;
	add.s32 	%r9, %r11, %r37;
	mul.lo.s32 	%r10, %r30, %r4;
	setp.lt.u32 	%p2, %r30, 17;
	mov.f32 	%f183, 0f00000000;
	mov.b32 	%r56, 0;
	@%p2 bra 	$L__BB0_13;
	shr.u32 	%r41, %r5, 4;
	and.b32  	%r42, %r41, 134217726;
	neg.s32 	%r55, %r42;
	add.s32 	%r53, %r1, %r10;
	add.s32 	%r51, %r3, %r8;
	mov.f32 	%f183, 0f00000000;
	mov.u32 	%r52, %r3;
	mov.u32 	%r54, %r1;
$L__BB0_3:
	setp.ge.s32 	%p3, %r2, %r29;
	setp.ge.s32 	%p4, %r52, %r30;
	mul.wide.s32 	%rd9, %r51, 4;
	add.s64 	%rd3, %rd2, %rd9;
	mov.f32 	%f175, 0f00000000;
	or.pred  	%p5, %p3, %p4;
	@%p5 bra 	$L__BB0_5;
	ld.global.nc.f32 	%f175, [%rd3];
$L__BB0_5:
	setp.ge.s32 	%p6, %r4, %r31;
	st.shared.f32 	[%r7], %f175;
	setp.ge.s32 	%p7, %r54, %r30;
	mul.wide.s32 	%rd10, %r53, 4;
	add.s64 	%rd4, %rd1, %rd10;
	mov.f32 	%f176, 0f00000000;
	or.pred  	%p8, %p6, %p7;
	@%p8 bra 	$L__BB0_7;
	ld.global.nc.f32 	%f176, [%rd4];
$L__BB0_7:
	st.shared.f32 	[%r9], %f176;
	bar.sync 	0;
	ld.shared.f32 	%f27, [%r6];
	ld.shared.f32 	%f28, [%r11];
	fma.rn.f32 	%f29, %f27, %f28, %f183;
	ld.shared.f32 	%f30, [%r6+4];
	ld.shared.f32 	%f31, [%r11+64];
	fma.rn.f32 	%f32, %f30, %f31, %f29;
	ld.shared.f32 	%f33, [%r6+8];
	ld.shared.f32 	%f34, [%r11+128];
	fma.rn.f32 	%f35, %f33, %f34, %f32;
	ld.shared.f32 	%f36, [%r6+12];
	ld.shared.f32 	%f37, [%r11+192];
	fma.rn.f32 	%f38, %f36, %f37, %f35;
	ld.shared.f32 	%f39, [%r6+16];
	ld.shared.f32 	%f40, [%r11+256];
	fma.rn.f32 	%f41, %f39, %f40, %f38;
	ld.shared.f32 	%f42, [%r6+20];
	ld.shared.f32 	%f43, [%r11+320];
	fma.rn.f32 	%f44, %f42, %f43, %f41;
	ld.shared.f32 	%f45, [%r6+24];
	ld.shared.f32 	%f46, [%r11+384];
	fma.rn.f32 	%f47, %f45, %f46, %f44;
	ld.shared.f32 	%f48, [%r6+28];
	ld.shared.f32 	%f49, [%r11+448];
	fma.rn.f32 	%f50, %f48, %f49, %f47;
	ld.shared.f32 	%f51, [%r6+32];
	ld.shared.f32 	%f52, [%r11+512];
	fma.rn.f32 	%f53, %f51, %f52, %f50;
	ld.shared.f32 	%f54, [%r6+36];
	ld.shared.f32 	%f55, [%r11+576];
	fma.rn.f32 	%f56, %f54, %f55, %f53;
	ld.shared.f32 	%f57, [%r6+40];
	ld.shared.f32 	%f58, [%r11+640];
	fma.rn.f32 	%f59, %f57, %f58, %f56;
	ld.shared.f32 	%f60, [%r6+44];
	ld.shared.f32 	%f61, [%r11+704];
	fma.rn.f32 	%f62, %f60, %f61, %f59;
	ld.shared.f32 	%f63, [%r6+48];
	ld.shared.f32 	%f64, [%r11+768];
	fma.rn.f32 	%f65, %f63, %f64, %f62;
	ld.shared.f32 	%f66, [%r6+52];
	ld.shared.f32 	%f67, [%r11+832];
	fma.rn.f32 	%f68, %f66, %f67, %f65;
	ld.shared.f32 	%f69, [%r6+56];
	ld.shared.f32 	%f70, [%r11+896];
	fma.rn.f32 	%f71, %f69, %f70, %f68;
	ld.shared.f32 	%f72, [%r6+60];
	ld.shared.f32 	%f73, [%r11+960];
	fma.rn.f32 	%f6, %f72, %f73, %f71;
	bar.sync 	0;
	add.s32 	%r43, %r52, 16;
	setp.ge.s32 	%p10, %r43, %r30;
	mov.f32 	%f177, 0f00000000;
	or.pred  	%p11, %p3, %p10;
	@%p11 bra 	$L__BB0_9;
	ld.global.nc.f32 	%f177, [%rd3+64];
$L__BB0_9:
	st.shared.f32 	[%r7], %f177;
	add.s32 	%r44, %r54, 16;
	setp.ge.s32 	%p13, %r44, %r30;
	mov.f32 	%f178, 0f00000000;
	or.pred  	%p14, %p6, %p13;
	@%p14 bra 	$L__BB0_11;
	ld.global.nc.f32 	%f178, [%rd4+64];
$L__BB0_11:
	st.shared.f32 	[%r9], %f178;
	bar.sync 	0;
	ld.shared.f32 	%f75, [%r6];
	ld.shared.f32 	%f76, [%r11];
	fma.rn.f32 	%f77, %f75, %f76, %f6;
	ld.shared.f32 	%f78, [%r6+4];
	ld.shared.f32 	%f79, [%r11+64];
	fma.rn.f32 	%f80, %f78, %f79, %f77;
	ld.shared.f32 	%f81, [%r6+8];
	ld.shared.f32 	%f82, [%r11+128];
	fma.rn.f32 	%f83, %f81, %f82, %f80;
	ld.shared.f32 	%f84, [%r6+12];
	ld.shared.f32 	%f85, [%r11+192];
	fma.rn.f32 	%f86, %f84, %f85, %f83;
	ld.shared.f32 	%f87, [%r6+16];
	ld.shared.f32 	%f88, [%r11+256];
	fma.rn.f32 	%f89, %f87, %f88, %f86;
	ld.shared.f32 	%f90, [%r6+20];
	ld.shared.f32 	%f91, [%r11+320];
	fma.rn.f32 	%f92, %f90, %f91, %f89;
	ld.shared.f32 	%f93, [%r6+24];
	ld.shared.f32 	%f94, [%r11+384];
	fma.rn.f32 	%f95, %f93, %f94, %f92;
	ld.shared.f32 	%f96, [%r6+28];
	ld.shared.f32 	%f97, [%r11+448];
	fma.rn.f32 	%f98, %f96, %f97, %f95;
	ld.shared.f32 	%f99, [%r6+32];
	ld.shared.f32 	%f100, [%r11+512];
	fma.rn.f32 	%f101, %f99, %f100, %f98;
	ld.shared.f32 	%f102, [%r6+36];
	ld.shared.f32 	%f103, [%r11+576];
	fma.rn.f32 	%f104, %f102, %f103, %f101;
	ld.shared.f32 	%f105, [%r6+40];
	ld.shared.f32 	%f106, [%r11+640];
	fma.rn.f32 	%f107, %f105, %f106, %f104;
	ld.shared.f32 	%f108, [%r6+44];
	ld.shared.f32 	%f109, [%r11+704];
	fma.rn.f32 	%f110, %f108, %f109, %f107;
	ld.shared.f32 	%f111, [%r6+48];
	ld.shared.f32 	%f112, [%r11+768];
	fma.rn.f32 	%f113, %f111, %f112, %f110;
	ld.shared.f32 	%f114, [%r6+52];
	ld.shared.f32 	%f115, [%r11+832];
	fma.rn.f32 	%f116, %f114, %f115, %f113;
	ld.shared.f32 	%f117, [%r6+56];
	ld.shared.f32 	%f118, [%r11+896];
	fma.rn.f32 	%f119, %f117, %f118, %f116;
	ld.shared.f32 	%f120, [%r6+60];
	ld.shared.f32 	%f121, [%r11+960];
	fma.rn.f32 	%f183, %f120, %f121, %f119;
	bar.sync 	0;
	add.s32 	%r55, %r55, 2;
	add.s32 	%r54, %r54, 32;
	add.s32 	%r53, %r53, 32;
	add.s32 	%r52, %r52, 32;
	add.s32 	%r51, %r51, 32;
	setp.ne.s32 	%p15, %r55, 0;
	@%p15 bra 	$L__BB0_3;
	and.b32  	%r56, %r5, 2147483616;
$L__BB0_13:
	and.b32  	%r45, %r5, 16;
	setp.eq.s32 	%p16, %r45, 0;
	@%p16 bra 	$L__BB0_19;
	setp.ge.s32 	%p17, %r2, %r29;
	add.s32 	%r46, %r56, %r3;
	setp.ge.s32 	%p18, %r46, %r30;
	mov.f32 	%f181, 0f00000000;
	or.pred  	%p19, %p17, %p18;
	@%p19 bra 	$L__BB0_16;
	add.s32 	%r47, %r46, %r8;
	mul.wide.s32 	%rd11, %r47, 4;
	add.s64 	%rd12, %rd2, %rd11;
	ld.global.nc.f32 	%f181, [%rd12];
$L__BB0_16:
	setp.ge.s32 	%p20, %r4, %r31;
	st.shared.f32 	[%r7], %f181;
	add.s32 	%r48, %r56, %r1;
	setp.ge.s32 	%p21, %r48, %r30;
	mov.f32 	%f182, 0f00000000;
	or.pred  	%p22, %p20, %p21;
	@%p22 bra 	$L__BB0_18;
	add.s32 	%r49, %r48, %r10;
	mul.wide.s32 	%rd13, %r49, 4;
	add.s64 	%rd14, %rd1, %rd13;
	ld.global.nc.f32 	%f182, [%rd14];
$L__BB0_18:
	st.shared.f32 	[%r9], %f182;
	bar.sync 	0;
	ld.shared.f32 	%f124, [%r6];
	ld.shared.f32 	%f125, [%r11];
	fma.rn.f32 	%f126, %f124, %f125, %f183;
	ld.shared.f32 	%f127, [%r6+4];
	ld.shared.f32 	%f128, [%r11+64];
	fma.rn.f32 	%f129, %f127, %f128, %f126;
	ld.shared.f32 	%f130, [%r6+8];
	ld.shared.f32 	%f131, [%r11+128];
	fma.rn.f32 	%f132, %f130, %f131, %f129;
	ld.shared.f32 	%f133, [%r6+12];
	ld.shared.f32 	%f134, [%r11+192];
	fma.rn.f32 	%f135, %f133, %f134, %f132;
	ld.shared.f32 	%f136, [%r6+16];
	ld.shared.f32 	%f137, [%r11+256];
	fma.rn.f32 	%f138, %f136, %f137, %f135;
	ld.shared.f32 	%f139, [%r6+20];
	ld.shared.f32 	%f140, [%r11+320];
	fma.rn.f32 	%f141, %f139, %f140, %f138;
	ld.shared.f32 	%f142, [%r6+24];
	ld.shared.f32 	%f143, [%r11+384];
	fma.rn.f32 	%f144, %f142, %f143, %f141;
	ld.shared.f32 	%f145, [%r6+28];
	ld.shared.f32 	%f146, [%r11+448];
	fma.rn.f32 	%f147, %f145, %f146, %f144;
	ld.shared.f32 	%f148, [%r6+32];
	ld.shared.f32 	%f149, [%r11+512];
	fma.rn.f32 	%f150, %f148, %f149, %f147;
	ld.shared.f32 	%f151, [%r6+36];
	ld.shared.f32 	%f152, [%r11+576];
	fma.rn.f32 	%f153, %f151, %f152, %f150;
	ld.shared.f32 	%f154, [%r6+40];
	ld.shared.f32 	%f155, [%r11+640];
	fma.rn.f32 	%f156, %f154, %f155, %f153;
	ld.shared.f32 	%f157, [%r6+44];
	ld.shared.f32 	%f158, [%r11+704];
	fma.rn.f32 	%f159, %f157, %f158, %f156;
	ld.shared.f32 	%f160, [%r6+48];
	ld.shared.f32 	%f161, [%r11+768];
	fma.rn.f32 	%f162, %f160, %f161, %f159;
	ld.shared.f32 	%f163, [%r6+52];
	ld.shared.f32 	%f164, [%r11+832];
	fma.rn.f32 	%f165, %f163, %f164, %f162;
	ld.shared.f32 	%f166, [%r6+56];
	ld.shared.f32 	%f167, [%r11+896];
	fma.rn.f32 	%f168, %f166, %f167, %f165;
	ld.shared.f32 	%f169, [%r6+60];
	ld.shared.f32 	%f170, [%r11+960];
	fma.rn.f32 	%f183, %f169, %f170, %f168;
	bar.sync 	0;
$L__BB0_19:
	setp.ge.s32 	%p23, %r2, %r29;
	setp.ge.s32 	%p24, %r4, %r31;
	or.pred  	%p25, %p23, %p24;
	@%p25 bra 	$L__BB0_21;
	ld.param.u64 	%rd22, [_ZN3lfs5tetra4cuda36_GLOBAL__N__cc1b2ca6_4_k_cu_106fe93a18matmul_relu_kernelEPKfS4_S4_Pfiii_param_3];
	ld.param.u64 	%rd21, [_ZN3lfs5tetra4cuda36_GLOBAL__N__cc1b2ca6_4_k_cu_106fe93a18matmul_relu_kernelEPKfS4_S4_Pfiii_param_2];
	cvta.to.global.u64 	%rd15, %rd21;
	mul.wide.s32 	%rd16, %r4, 4;
	add.s64 	%rd17, %rd15, %rd16;
	ld.global.nc.f32 	%f171, [%rd17];
	add.f32 	%f172, %f183, %f171;
	max.f32 	%f173, %f172, 0f00000000;
	mad.lo.s32 	%r50, %r31, %r2, %r4;
	cvta.to.global.u64 	%rd18, %rd22;
	mul.wide.s32 	%rd19, %r50, 4;
	add.s64 	%rd20, %rd18, %rd19;
	st.global.f32 	[%rd20], %f173;
$L__BB0_21:
	ret;

}
.entry _ZN3lfs5tetra4cuda36_GLOBAL__N__cc1b2ca6_4_k_cu_106fe93a21matmul_sigmoid_kernelEPKfS4_S4_Pfiii(
	.param .u64 .ptr .align 1 _ZN3lfs5tetra4cuda36_GLOBAL__N__cc1b2ca6_4_k_cu_106fe93a21matmul_sigmoid_kernelEPKfS4_S4_Pfiii_param_0,
	.param .u64 .ptr .align 1 _ZN3lfs5tetra4cuda36_GLOBAL__N__cc1b2ca6_4_k_cu_106fe93a21matmul_sigmoid_kernelEPKfS4_S4_Pfiii_param_1,
	.param .u64 .ptr .align 1 _ZN3lfs5tetra4cuda36_GLOBAL__N__cc1b2ca6_4_k_cu_106fe93a21matmul_sigmoid_kernelEPKfS4_S4_Pfiii_param_2,
	.param .u64 .ptr .align 1 _ZN3lfs5tetra4cuda36_GLOBAL__N__cc1b2ca6_4_k_cu_106fe93a21matmul_sigmoid_kernelEPKfS4_S4_Pfiii_param_3,
	.param .u32 _ZN3lfs5tetra4cuda36_GLOBAL__N__cc1b2ca6_4_k_cu_106fe93a21matmul_sigmoid_kernelEPKfS4_S4_Pfiii_param_4,
	.param .u32 _ZN3lfs5tetra4cuda36_GLOBAL__N__cc1b2ca6_4_k_cu_106fe93a21matmul_sigmoid_kernelEPKfS4_S4_Pfiii_param_5,
	.param .u32 _ZN3lfs5tetra4cuda36_GLOBAL__N__cc1b2ca6_4_k_cu_106fe93a21matmul_sigmoid_kernelEPKfS4_S4_Pfiii_param_6
)
{
	.reg .pred 	%p<27>;
	.reg .b32 	%r<62>;
	.reg .b32 	%f<210>;
	.reg .b64 	%rd<26>;
	// demoted variable
	.shared .align 4 .b8 _ZZN3lfs5tetra4cuda36_GLOBAL__N__cc1b2ca6_4_k_cu_106fe93a21matmul_sigmoid_kernelEPKfS4_S4_PfiiiE10tile_input[1024];
	// demoted variable
	.shared .align 4 .b8 _ZZN3lfs5tetra4cuda36_GLOBAL__N__cc1b2ca6_4_k_cu_106fe93a21matmul_sigmoid_kernelEPKfS4_S4_PfiiiE11tile_weight[1024];
	ld.param.u64 	%rd6, [_ZN3lfs5tetra4cuda36_GLOBAL__N__cc1b2ca6_4_k_cu_106fe93a21matmul_sigmoid_kernelEPKfS4_S4_Pfiii_param_0];
	ld.param.u64 	%rd7, [_ZN3lfs5tetra4cuda36_GLOBAL__N__cc1b2ca6_4_k_cu_106fe93a21matmul_sigmoid_kernelEPKfS4_S4_Pfiii_param_1];
	ld.param.u64 	%rd8, [_ZN3lfs5tetra4cuda36_GLOBAL__N__cc1b2ca6_4_k_cu_106fe93a21matmul_sigmoid_kernelEPKfS4_S4_Pfiii_param_3];
	ld.param.u32 	%r29, [_ZN3lfs5tetra4cuda36_GLOBAL__N__cc1b2ca6_4_k_cu_106fe93a21matmul_sigmoid_kernelEPKfS4_S4_Pfiii_param_4];
	ld.param.u32 	%r30, [_ZN3lfs5tetra4cuda36_GLOBAL__N__cc1b2ca6_4_k_cu_106fe93a21matmul_sigmoid_kernelEPKfS4_S4_Pfiii_param_5];
	ld.param.u32 	%r31, [_ZN3lfs5tetra4cuda36_GLOBAL__N__cc1b2ca6_4_k_cu_106fe93a21matmul_sigmoid_kernelEPKfS4_S4_Pfiii_param_6];
	cvta.to.global.u64 	%rd1, %rd7;
	cvta.to.global.u64 	%rd2, %rd6;
	cvta.to.global.u64 	%rd3, %rd8;
	mov.u32 	%r32, %ctaid.y;
	shl.b32 	%r33, %r32, 4;
	mov.u32 	%r1, %tid.y;
	add.s32 	%r2, %r33, %r1;
	mov.u32 	%r34, %ctaid.x;
	shl.b32 	%r35, %r34, 4;
	mov.u32 	%r3, %tid.x;
	add.s32 	%r4, %r35, %r3;
	setp.lt.s32 	%p1, %r30, 1;
	mov.f32 	%f209, 0f00000000;
	@%p1 bra 	$L__BB1_19;
	add.s32 	%r5, %r30, 15;
	shl.b32 	%r37, %r1, 6;
	mov.u32 	%r38, _ZZN3lfs5tetra4cuda36_GLOBAL__N__cc1b2ca6_4_k_cu_106fe93a21matmul_sigmoid_kernelEPKfS4_S4_PfiiiE10tile_input;
	add.s32 	%r6, %r38, %r37;
	shl.b32 	%r39, %r3, 2;
	add.s32 	%r7, %r6, %r39;
	mul.lo.s32 	%r8, %r30, %r2;
	mov.u32 	%r40, _ZZN3lfs5tetra4cuda36_GLOBAL__N__cc1b2ca6_4_k_cu_106fe93a21matmul_sigmoid_kernelEPKfS4_S4_PfiiiE11tile_weight;
	add.s32 	%r11, %r40, %r39;
	add.s32 	%r9, %r11, %r37;
	mul.lo.s32 	%r10, %r30, %r4;
	setp.lt.u32 	%p2, %r30, 17;
	mov.f32 	%f209, 0f00000000;
	mov.b32 	%r61, 0;
	@%p2 bra 	$L__BB1_13;
	shr.u32 	%r41, %r5, 4;
	and.b32  	%r42, %r41, 134217726;
	neg.s32 	%r60, %r42;
	add.s32 	%r58, %r1, %r10;
	add.s32 	%r56, %r3, %r8;
	mov.f32 	%f209, 0f00000000;
	mov.u32 	%r57, %r3;
	mov.u32 	%r59, %r1;
$L__BB1_3:
	setp.ge.s32 	%p3, %r2, %r29;
	setp.ge.s32 	%p4, %r57, %r30;
	mov.f32 	%f201, 0f00000000;
	or.pred  	%p5, %p3, %p4;
	@%p5 bra 	$L__BB1_5;
	mul.wide.s32 	%rd9, %r56, 4;
	add.s64 	%rd10, %rd2, %rd9;
	ld.global.nc.f32 	%f201, [%rd10];
$L__BB1_5:
	setp.ge.s32 	%p6, %r4, %r31;
	st.shared.f32 	[%r7], %f201;
	setp.ge.s32 	%p7, %r59, %r30;
	mul.wide.s32 	%rd11, %r58, 4;
	add.s64 	%rd4, %rd1, %rd11;
	mov.f32 	%f202, 0f00000000;
	or.pred  	%p8, %p6, %p7;
	@%p8 bra 	$L__BB1_7;
	ld.global.nc.f32 	%f202, [%rd4];
$L__BB1_7:
	st.shared.f32 	[%r9], %f202;
	bar.sync 	0;
	ld.shared.f32 	%f28, [%r6];
	ld.shared.f32 	%f29, [%r11];
	fma.rn.f32 	%f30, %f28, %f29, %f209;
	ld.shared.f32 	%f31, [%r6+4];
	ld.shared.f32 	%f32, [%r11+64];
	fma.rn.f32 	%f33, %f31, %f32, %f30;
	ld.shared.f32 	%f34, [%r6+8];
	ld.shared.f32 	%f35, [%r11+128];
	fma.rn.f32 	%f36, %f34, %f35, %f33;
	ld.shared.f32 	%f37, [%r6+12];
	ld.shared.f32 	%f38, [%r11+192];
	fma.rn.f32 	%f39, %f37, %f38, %f36;
	ld.shared.f32 	%f40, [%r6+16];
	ld.shared.f32 	%f41, [%r11+256];
	fma.rn.f32 	%f42, %f40, %f41, %f39;
	ld.shared.f32 	%f43, [%r6+20];
	ld.shared.f32 	%f44, [%r11+320];
	fma.rn.f32 	%f45, %f43, %f44, %f42;
	ld.shared.f32 	%f46, [%r6+24];
	ld.shared.f32 	%f47, [%r11+384];
	fma.rn.f32 	%f48, %f46, %f47, %f45;
	ld.shared.f32 	%f49, [%r6+28];
	ld.shared.f32 	%f50, [%r11+448];
	fma.rn.f32 	%f51, %f49, %f50, %f48;
	ld.shared.f32 	%f52, [%r6+32];
	ld.shared.f32 	%f53, [%r11+512];
	fma.rn.f32 	%f54, %f52, %f53, %f51;
	ld.shared.f32 	%f55, [%r6+36];
	ld.shared.f32 	%f56, [%r11+576];
	fma.rn.f32 	%f57, %f55, %f56, %f54;
	ld.shared.f32 	%f58, [%r6+40];
	ld.shared.f32 	%f59, [%r11+640];
	fma.rn.f32 	%f60, %f58, %f59, %f57;
	ld.shared.f32 	%f61, [%r6+44];
	ld.shared.f32 	%f62, [%r11+704];
	fma.rn.f32 	%f63, %f61, %f62, %f60;
	ld.shared.f32 	%f64, [%r6+48];
	ld.shared.f32 	%f65, [%r11+768];
	fma.rn.f32 	%f66, %f64, %f65, %f63;
	ld.shared.f32 	%f67, [%r6+52];
	ld.shared.f32 	%f68, [%r11+832];
	fma.rn.f32 	%f69, %f67, %f68, %f66;
	ld.shared.f32 	%f70, [%r6+56];
	ld.shared.f32 	%f71, [%r11+896];
	fma.rn.f32 	%f72, %f70, %f71, %f69;
	ld.shared.f32 	%f73, [%r6+60];
	ld.shared.f32 	%f74, [%r11+960];
	fma.rn.f32 	%f6, %f73, %f74, %f72;
	bar.sync 	0;
	add.s32 	%r43, %r57, 16;
	setp.ge.s32 	%p10, %r43, %r30;
	mov.f32 	%f203, 0f00000000;
	or.pred  	%p11, %p3, %p10;
	@%p11 bra 	$L__BB1_9;
	mul.wide.s32 	%rd12, %r56, 4;
	add.s64 	%rd13, %rd2, %rd12;
	ld.global.nc.f32 	%f203, [%rd13+64];
$L__BB1_9:
	st.shared.f32 	[%r7], %f203;
	add.s32 	%r44, %r59, 16;
	setp.ge.s32 	%p13, %r44, %r30;
	mov.f32 	%f204, 0f00000000;
	or.pred  	%p14, %p6, %p13;
	@%p14 bra 	$L__BB1_11;
	ld.global.nc.f32 	%f204, [%rd4+64];
$L__BB1_11:
	st.shared.f32 	[%r9], %f204;
	bar.sync 	0;
	ld.shared.f32 	%f76, [%r6];
	ld.shared.f32 	%f77, [%r11];
	fma.rn.f32 	%f78, %f76, %f77, %f6;
	ld.shared.f32 	%f79, [%r6+4];
	ld.shared.f32 	%f80, [%r11+64];
	fma.rn.f32 	%f81, %f79, %f80, %f78;
	ld.shared.f32 	%f82, [%r6+8];
	ld.shared.f32 	%f83, [%r11+128];
	fma.rn.f32 	%f84, %f82, %f83, %f81;
	ld.shared.f32 	%f85, [%r6+12];
	ld.shared.f32 	%f86, [%r11+192];
	fma.rn.f32 	%f87, %f85, %f86, %f84;
	ld.shared.f32 	%f88, [%r6+16];
	ld.shared.f32 	%f89, [%r11+256];
	fma.rn.f32 	%f90, %f88, %f89, %f87;
	ld.shared.f32 	%f91, [%r6+20];
	ld.shared.f32 	%f92, [%r11+320];
	fma.rn.f32 	%f93, %f91, %f92, %f90;
	ld.shared.f32 	%f94, [%r6+24];
	ld.shared.f32 	%f95, [%r11+384];
	fma.rn.f32 	%f96, %f94, %f95, %f93;
	ld.shared.f32 	%f97, [%r6+28];
	ld.shared.f32 	%f98, [%r11+448];
	fma.rn.f32 	%f99, %f97, %f98, %f96;
	ld.shared.f32 	%f100, [%r6+32];
	ld.shared.f32 	%f101, [%r11+512];
	fma.rn.f32 	%f102, %f100, %f101, %f99;
	ld.shared.f32 	%f103, [%r6+36];
	ld.shared.f32 	%f104, [%r11+576];
	fma.rn.f32 	%f105, %f103, %f104, %f102;
	ld.shared.f32 	%f106, [%r6+40];
	ld.shared.f32 	%f107, [%r11+640];
	fma.rn.f32 	%f108, %f106, %f107, %f105;
	ld.shared.f32 	%f109, [%r6+44];
	ld.shared.f32 	%f110, [%r11+704];
	fma.rn.f32 	%f111, %f109, %f110, %f108;
	ld.shared.f32 	%f112, [%r6+48];
	ld.shared.f32 	%f113, [%r11+768];
	fma.rn.f32 	%f114, %f112, %f113, %f111;
	ld.shared.f32 	%f115, [%r6+52];
	ld.shared.f32 	%f116, [%r11+832];
	fma.rn.f32 	%f117, %f115, %f116, %f114;
	ld.shared.f32 	%f118, [%r6+56];
	ld.shared.f32 	%f119, [%r11+896];
	fma.rn.f32 	%f120, %f118, %f119, %f117;
	ld.shared.f32 	%f121, [%r6+60];
	ld.shared.f32 	%f122, [%r11+960];
	fma.rn.f32 	%f209, %f121, %f122, %f120;
	bar.sync 	0;
	add.s32 	%r60, %r60, 2;
	add.s32 	%r59, %r59, 32;
	add.s32 	%r58, %r58, 32;
	add.s32 	%r57, %r57, 32;
	add.s32 	%r56, %r56, 32;
	setp.ne.s32 	%p15, %r60, 0;
	@%p15 bra 	$L__BB1_3;
	and.b32  	%r61, %r5, 2147483616;
$L__BB1_13:
	and.b32  	%r45, %r5, 16;
	setp.eq.s32 	%p16, %r45, 0;
	@%p16 bra 	$L__BB1_19;
	setp.ge.s32 	%p17, %r2, %r29;
	add.s32 	%r46, %r61, %r3;
	setp.ge.s32 	%p18, %r46, %r30;
	mov.f32 	%f207, 0f00000000;
	or.pred  	%p19, %p17, %p18;
	@%p19 bra 	$L__BB1_16;
	add.s32 	%r47, %r46, %r8;
	mul.wide.s32 	%rd14, %r47, 4;
	add.s64 	%rd15, %rd2, %rd14;
	ld.global.nc.f32 	%f207, [%rd15];
$L__BB1_16:
	setp.ge.s32 	%p20, %r4, %r31;
	st.shared.f32 	[%r7], %f207;
	add.s32 	%r48, %r61, %r1;
	setp.ge.s32 	%p21, %r48, %r30;
	mov.f32 	%f208, 0f00000000;
	or.pred  	%p22, %p20, %p21;
	@%p22 bra 	$L__BB1_18;
	add.s32 	%r49, %r48, %r10;
	mul.wide.s32 	%rd16, %r49, 4;
	add.s64 	%rd17, %rd1, %rd16;
	ld.global.nc.f32 	%f208, [%rd17];
$L__BB1_18:
	st.shared.f32 	[%r9], %f208;
	bar.sync 	0;
	ld.shared.f32 	%f125, [%r6];
	ld.shared.f32 	%f126, [%r11];
	fma.rn.f32 	%f127, %f125, %f126, %f209;
	ld.shared.f32 	%f128, [%r6+4];
	ld.shared.f32 	%f129, [%r11+64];
	fma.rn.f32 	%f130, %f128, %f129, %f127;
	ld.shared.f32 	%f131, [%r6+8];
	ld.shared.f32 	%f132, [%r11+128];
	fma.rn.f32 	%f133, %f131, %f132, %f130;
	ld.shared.f32 	%f134, [%r6+12];
	ld.shared.f32 	%f135, [%r11+192];
	fma.rn.f32 	%f136, %f134, %f135, %f133;
	ld.shared.f32 	%f137, [%r6+16];
	ld.shared.f32 	%f138, [%r11+256];
	fma.rn.f32 	%f139, %f137, %f138, %f136;
	ld.shared.f32 	%f140, [%r6+20];
	ld.shared.f32 	%f141, [%r11+320];
	fma.rn.f32 	%f142, %f140, %f141, %f139;
	ld.shared.f32 	%f143, [%r6+24];
	ld.shared.f32 	%f144, [%r11+384];
	fma.rn.f32 	%f145, %f143, %f144, %f142;
	ld.shared.f32 	%f146, [%r6+28];
	ld.shared.f32 	%f147, [%r11+448];
	fma.rn.f32 	%f148, %f146, %f147, %f145;
	ld.shared.f32 	%f149, [%r6+32];
	ld.shared.f32 	%f150, [%r11+512];
	fma.rn.f32 	%f151, %f149, %f150, %f148;
	ld.shared.f32 	%f152, [%r6+36];
	ld.shared.f32 	%f153, [%r11+576];
	fma.rn.f32 	%f154, %f152, %f153, %f151;
	ld.shared.f32 	%f155, [%r6+40];
	ld.shared.f32 	%f156, [%r11+640];
	fma.rn.f32 	%f157, %f155, %f156, %f154;
	ld.shared.f32 	%f158, [%r6+44];
	ld.shared.f32 	%f159, [%r11+704];
	fma.rn.f32 	%f160, %f158, %f159, %f157;
	ld.shared.f32 	%f161, [%r6+48];
	ld.shared.f32 	%f162, [%r11+768];
	fma.rn.f32 	%f163, %f161, %f162, %f160;
	ld.shared.f32 	%f164, [%r6+52];
	ld.shared.f32 	%f165, [%r11+832];
	fma.rn.f32 	%f166, %f164, %f165, %f163;
	ld.shared.f32 	%f167, [%r6+56];
	ld.shared.f32 	%f168, [%r11+896];
	fma.rn.f32 	%f169, %f167, %f168, %f166;
	ld.shared.f32 	%f170, [%r6+60];
	ld.shared.f32 	%f171, [%r11+960];
	fma.rn.f32 	%f209, %f170, %f171, %f169;
	bar.sync 	0;
$L__BB1_19:
	setp.ge.s32 	%p23, %r2, %r29;
	setp.ge.s32 	%p24, %r4, %r31;
	or.pred  	%p25, %p23, %p24;
	@%p25 bra 	$L__BB1_23;
	ld.param.u64 	%rd25, [_ZN3lfs5tetra4cuda36_GLOBAL__N__cc1b2ca6_4_k_cu_106fe93a21matmul_sigmoid_kernelEPKfS4_S4_Pfiii_param_2];
	cvta.to.global.u64 	%rd18, %rd25;
	mul.wide.s32 	%rd19, %r4, 4;
	add.s64 	%rd20, %rd18, %rd19;
	ld.global.nc.f32 	%f172, [%rd20];
	add.f32 	%f20, %f209, %f172;
	setp.ltu.f32 	%p26, %f20, 0f00000000;
	@%p26 bra 	$L__BB1_22;
	fma.rn.f32 	%f173, %f20, 0fBBBB989D, 0f3F000000;
	cvt.sat.f32.f32 	%f174, %f173;
	mov.f32 	%f175, 0f4B400001;
	mov.f32 	%f176, 0f437C0000;
	fma.rm.f32 	%f177, %f174, %f176, %f175;
	add.f32 	%f178, %f177, 0fCB40007F;
	neg.f32 	%f179, %f178;
	fma.rn.f32 	%f180, %f20, 0fBFB8AA3B, %f179;
	fma.rn.f32 	%f181, %f20, 0fB2A57060, %f180;
	mov.b32 	%r50, %f177;
	shl.b32 	%r51, %r50, 23;
	mov.b32 	%f182, %r51;
	ex2.approx.ftz.f32 	%f183, %f181;
	fma.rn.f32 	%f184, %f183, %f182, 0f3F800000;
	rcp.rn.f32 	%f185, %f184;
	mad.lo.s32 	%r52, %r31, %r2, %r4;
	mul.wide.s32 	%rd21, %r52, 4;
	add.s64 	%rd22, %rd3, %rd21;
	st.global.f32 	[%rd22], %f185;
	bra.uni 	$L__BB1_23;
$L__BB1_22:
	fma.rn.f32 	%f186, %f20, 0f3BBB989D, 0f3F000000;
	cvt.sat.f32.f32 	%f187, %f186;
	mov.f32 	%f188, 0f4B400001;
	mov.f32 	%f189, 0f437C0000;
	fma.rm.f32 	%f190, %f187, %f189, %f188;
	add.f32 	%f191, %f190, 0fCB40007F;
	neg.f32 	%f192, %f191;
	fma.rn.f32 	%f193, %f20, 0f3FB8AA3B, %f192;
	fma.rn.f32 	%f194, %f20, 0f32A57060, %f193;
	mov.b32 	%r53, %f190;
	shl.b32 	%r54, %r53, 23;
	mov.b32 	%f195, %r54;
	ex2.approx.ftz.f32 	%f196, %f194;
	mul.f32 	%f197, %f196, %f195;
	add.f32 	%f198, %f197, 0f3F800000;
	div.rn.f32 	%f199, %f197, %f198;
	mad.lo.s32 	%r55, %r31, %r2, %r4;
	mul.wide.s32 	%rd23, %r55, 4;
	add.s64 	%rd24, %rd3, %rd23;
	st.global.f32 	[%rd24], %f199;
$L__BB1_23:
	ret;

}
.entry _ZN3lfs5tetra4cuda36_GLOBAL__N__cc1b2ca6_4_k_cu_106fe93a25matmul_relu_simple_kernelEPKfS4_S4_Pfiii(
	.param .u64 .ptr .align 1 _ZN3lfs5tetra4cuda36_GLOBAL__N__cc1b2ca6_4_k_cu_106fe93a25matmul_relu_simple_kernelEPKfS4_S4_Pfiii_param_0,
	.param .u64 .ptr .align 1 _ZN3lfs5tetra4cuda36_GLOBAL__N__cc1b2ca6_4_k_cu_106fe93a25matmul_relu_simple_kernelEPKfS4_S4_Pfiii_param_1,
	.param .u64 .ptr .align 1 _ZN3lfs5tetra4cuda36_GLOBAL__N__cc1b2ca6_4_k_cu_106fe93a25matmul_relu_simple_kernelEPKfS4_S4_Pfiii_param_2,
	.param .u64 .ptr .align 1 _ZN3lfs5tetra4cuda36_GLOBAL__N__cc1b2ca6_4_k_cu_106fe93a25matmul_relu_simple_kernelEPKfS4_S4_Pfiii_param_3,
	.param .u32 _ZN3lfs5tetra4cuda36_GLOBAL__N__cc1b2ca6_4_k_cu_106fe93a25matmul_relu_simple_kernelEPKfS4_S4_Pfiii_param_4,
	.param .u32 _ZN3lfs5tetra4cuda36_GLOBAL__N__cc1b2ca6_4_k_cu_106fe93a25matmul_relu_simple_kernelEPKfS4_S4_Pfiii_param_5,
	.param .u32 _ZN3lfs5tetra4cuda36_GLOBAL__N__cc1b2ca6_4_k_cu_106fe93a25matmul_relu_simple_kernelEPKfS4_S4_Pfiii_param_6
)
{
	.reg .pred 	%p<13>;
	.reg .b32 	%r<48>;
	.reg .b32 	%f<115>;
	.reg .b64 	%rd<47>;

	ld.param.u64 	%rd12, [_ZN3lfs5tetra4cuda36_GLOBAL__N__cc1b2ca6_4_k_cu_106fe93a25matmul_relu_simple_kernelEPKfS4_S4_Pfiii_param_0];
	ld.param.u64 	%rd13, [_ZN3lfs5tetra4cuda36_GLOBAL__N__cc1b2ca6_4_k_cu_106fe93a25matmul_relu_simple_kernelEPKfS4_S4_Pfiii_param_1];
	ld.param.u64 	%rd10, [_ZN3lfs5tetra4cuda36_GLOBAL__N__cc1b2ca6_4_k_cu_106fe93a25matmul_relu_simple_kernelEPKfS4_S4_Pfiii_param_2];
	ld.param.u64 	%rd11, [_ZN3lfs5tetra4cuda36_GLOBAL__N__cc1b2ca6_4_k_cu_106fe93a25matmul_relu_simple_kernelEPKfS4_S4_Pfiii_param_3];
	ld.param.u32 	%r27, [_ZN3lfs5tetra4cuda36_GLOBAL__N__cc1b2ca6_4_k_cu_106fe93a25matmul_relu_simple_kernelEPKfS4_S4_Pfiii_param_4];
	ld.param.u32 	%r25, [_ZN3lfs5tetra4cuda36_GLOBAL__N__cc1b2ca6_4_k_cu_106fe93a25matmul_relu_simple_kernelEPKfS4_S4_Pfiii_param_5];
	ld.param.u32 	%r26, [_ZN3lfs5tetra4cuda36_GLOBAL__N__cc1b2ca6_4_k_cu_106fe93a25matmul_relu_simple_kernelEPKfS4_S4_Pfiii_param_6];
	cvta.to.global.u64 	%rd1, %rd13;
	cvta.to.global.u64 	%rd2, %rd12;
	mov.u32 	%r28, %ctaid.y;
	mov.u32 	%r29, %ntid.y;
	mov.u32 	%r30, %tid.y;
	mad.lo.s32 	%r1, %r28, %r29, %r30;
	mov.u32 	%r31, %ctaid.x;
	mov.u32 	%r32, %ntid.x;
	mov.u32 	%r33, %tid.x;
	mad.lo.s32 	%r2, %r31, %r32, %r33;
	setp.ge.s32 	%p1, %r1, %r27;
	setp.ge.s32 	%p2, %r2, %r26;
	or.pred  	%p3, %p1, %p2;
	@%p3 bra 	$L__BB2_15;
	setp.lt.s32 	%p4, %r25, 1;
	mov.f32 	%f114, 0f00000000;
	@%p4 bra 	$L__BB2_14;
	mul.lo.s32 	%r3, %r25, %r1;
	mul.lo.s32 	%r4, %r25, %r2;
	and.b32  	%r5, %r25, 15;
	setp.lt.u32 	%p5, %r25, 16;
	mov.f32 	%f114, 0f00000000;
	mov.b32 	%r44, 0;
	@%p5 bra 	$L__BB2_5;
	and.b32  	%r44, %r25, 2147483632;
	neg.s32 	%r42, %r44;
	mul.wide.u32 	%rd14, %r3, 4;
	add.s64 	%rd15, %rd14, %rd2;
	add.s64 	%rd45, %rd15, 32;
	add.s64 	%rd4, %rd1, 32;
	mov.f32 	%f114, 0f00000000;
	mov.u32 	%r41, %r4;
$L__BB2_4:
	.pragma "nounroll";
	mul.wide.s32 	%rd16, %r41, 4;
	add.s64 	%rd17, %rd4, %rd16;
	ld.global.nc.f32 	%f18, [%rd45+-32];
	ld.global.nc.f32 	%f19, [%rd17+-32];
	fma.rn.f32 	%f20, %f18, %f19, %f114;
	ld.global.nc.f32 	%f21, [%rd45+-28];
	ld.global.nc.f32 	%f22, [%rd17+-28];
	fma.rn.f32 	%f23, %f21, %f22, %f20;
	ld.global.nc.f32 	%f24, [%rd45+-24];
	ld.global.nc.f32 	%f25, [%rd17+-24];
	fma.rn.f32 	%f26, %f24, %f25, %f23;
	ld.global.nc.f32 	%f27, [%rd45+-20];
	ld.global.nc.f32 	%f28, [%rd17+-20];
	fma.rn.f32 	%f29, %f27, %f28, %f26;
	ld.global.nc.f32 	%f30, [%rd45+-16];
	ld.global.nc.f32 	%f31, [%rd17+-16];
	fma.rn.f32 	%f32, %f30, %f31, %f29;
	ld.global.nc.f32 	%f33, [%rd45+-12];
	ld.global.nc.f32 	%f34, [%rd17+-12];
	fma.rn.f32 	%f35, %f33, %f34, %f32;
	ld.global.nc.f32 	%f36, [%rd45+-8];
	ld.global.nc.f32 	%f37, [%rd17+-8];
	fma.rn.f32 	%f38, %f36, %f37, %f35;
	ld.global.nc.f32 	%f39, [%rd45+-4];
	ld.global.nc.f32 	%f40, [%rd17+-4];
	fma.rn.f32 	%f41, %f39, %f40, %f38;
	ld.global.nc.f32 	%f42, [%rd45];
	ld.global.nc.f32 	%f43, [%rd17];
	fma.rn.f32 	%f44, %f42, %f43, %f41;
	ld.global.nc.f32 	%f45, [%rd45+4];
	ld.global.nc.f32 	%f46, [%rd17+4];
	fma.rn.f32 	%f47, %f45, %f46, %f44;
	ld.global.nc.f32 	%f48, [%rd45+8];
	ld.global.nc.f32 	%f49, [%rd17+8];
	fma.rn.f32 	%f50, %f48, %f49, %f47;
	ld.global.nc.f32 	%f51, [%rd45+12];
	ld.global.nc.f32 	%f52, [%rd17+12];
	fma.rn.f32 	%f53, %f51, %f52, %f50;
	ld.global.nc.f32 	%f54, [%rd45+16];
	ld.global.nc.f32 	%f55, [%rd17+16];
	fma.rn.f32 	%f56, %f54, %f55, %f53;
	ld.global.nc.f32 	%f57, [%rd45+20];
	ld.global.nc.f32 	%f58, [%rd17+20];
	fma.rn.f32 	%f59, %f57, %f58, %f56;
	ld.global.nc.f32 	%f60, [%rd45+24];
	ld.global.nc.f32 	%f61, [%rd17+24];
	fma.rn.f32 	%f62, %f60, %f61, %f59;
	ld.global.nc.f32 	%f63, [%rd45+28];
	ld.global.nc.f32 	%f64, [%rd17+28];
	fma.rn.f32 	%f114, %f63, %f64, %f62;
	add.s32 	%r42, %r42, 16;
	add.s64 	%rd45, %rd45, 64;
	add.s32 	%r41, %r41, 16;
	setp.ne.s32 	%p6, %r42, 0;
	@%p6 bra 	$L__BB2_4;
$L__BB2_5:
	setp.eq.s32 	%p7, %r5, 0;
	@%p7 bra 	$L__BB2_14;
	and.b32  	%r13, %r25, 7;
	setp.lt.u32 	%p8, %r5, 8;
	@%p8 bra 	$L__BB2_8;
	add.s32 	%r35, %r44, %r3;
	mul.wide.u32 	%rd18, %r35, 4;
	add.s64 	%rd19, %rd2, %rd18;
	ld.global.nc.f32 	%f66, [%rd19];
	add.s32 	%r36, %r44, %r4;
	mul.wide.s32 	%rd20, %r36, 4;
	add.s64 	%rd21, %rd1, %rd20;
	ld.global.nc.f32 	%f67, [%rd21];
	fma.rn.f32 	%f68, %f66, %f67, %f114;
	cvt.u64.u32 	%rd22, %r3;
	cvt.u64.u32 	%rd23, %r44;
	add.s64 	%rd24, %rd23, %rd22;
	shl.b64 	%rd25, %rd24, 2;
	add.s64 	%rd26, %rd2, %rd25;
	ld.global.nc.f32 	%f69, [%rd26+4];
	ld.global.nc.f32 	%f70, [%rd21+4];
	fma.rn.f32 	%f71, %f69, %f70, %f68;
	ld.global.nc.f32 	%f72, [%rd26+8];
	ld.global.nc.f32 	%f73, [%rd21+8];
	fma.rn.f32 	%f74, %f72, %f73, %f71;
	ld.global.nc.f32 	%f75, [%rd26+12];
	ld.global.nc.f32 	%f76, [%rd21+12];
	fma.rn.f32 	%f77, %f75, %f76, %f74;
	ld.global.nc.f32 	%f78, [%rd26+16];
	ld.global.nc.f32 	%f79, [%rd21+16];
	fma.rn.f32 	%f80, %f78, %f79, %f77;
	ld.global.nc.f32 	%f81, [%rd26+20];
	ld.global.nc.f32 	%f82, [%rd21+20];
	fma.rn.f32 	%f83, %f81, %f82, %f80;
	ld.global.nc.f32 	%f84, [%rd26+24];
	ld.global.nc.f32 	%f85, [%rd21+24];
	fma.rn.f32 	%f86, %f84, %f85, %f83;
	ld.global.nc.f32 	%f87, [%rd26+28];
	ld.global.nc.f32 	%f88, [%rd21+28];
	fma.rn.f32 	%f114, %f87, %f88, %f86;
	add.s32 	%r44, %r44, 8;
$L__BB2_8:
	setp.eq.s32 	%p9, %r13, 0;
	@%p9 bra 	$L__BB2_14;
	and.b32  	%r16, %r25, 3;
	setp.lt.u32 	%p10, %r13, 4;
	@%p10 bra 	$L__BB2_11;
	add.s32 	%r37, %r44, %r3;
	mul.wide.u32 	%rd27, %r37, 4;
	add.s64 	%rd28, %rd2, %rd27;
	ld.global.nc.f32 	%f90, [%rd28];
	add.s32 	%r38, %r44, %r4;
	mul.wide.s32 	%rd29, %r38, 4;
	add.s64 	%rd30, %rd1, %rd29;
	ld.global.nc.f32 	%f91, [%rd30];
	fma.rn.f32 	%f92, %f90, %f91, %f114;
	cvt.u64.u32 	%rd31, %r3;
	cvt.u64.u32 	%rd32, %r44;
	add.s64 	%rd33, %rd32, %rd31;
	shl.b64 	%rd34, %rd33, 2;
	add.s64 	%rd35, %rd2, %rd34;
	ld.global.nc.f32 	%f93, [%rd35+4];
	ld.global.nc.f32 	%f94, [%rd30+4];
	fma.rn.f32 	%f95, %f93, %f94, %f92;
	ld.global.nc.f32 	%f96, [%rd35+8];
	ld.global.nc.f32 	%f97, [%rd30+8];
	fma.rn.f32 	%f98, %f96, %f97, %f95;
	ld.global.nc.f32 	%f99, [%rd35+12];
	ld.global.nc.f32 	%f100, [%rd30+12];
	fma.rn.f32 	%f114, %f99, %f100, %f98;
	add.s32 	%r44, %r44, 4;
$L__BB2_11:
	setp.eq.s32 	%p11, %r16, 0;
	@%p11 bra 	$L__BB2_14;
	add.s32 	%r47, %r44, %r4;
	add.s32 	%r39, %r44, %r3;
	mul.wide.u32 	%rd36, %r39, 4;
	add.s64 	%rd46, %rd2, %rd36;
	neg.s32 	%r46, %r16;
$L__BB2_13:
	.pragma "nounroll";
	mul.wide.s32 	%rd37, %r47, 4;
	add.s64 	%rd38, %rd1, %rd37;
	ld.global.nc.f32 	%f101, [%rd46];
	ld.global.nc.f32 	%f102, [%rd38];
	fma.rn.f32 	%f114, %f101, %f102, %f114;
	add.s32 	%r47, %r47, 1;
	add.s64 	%rd46, %rd46, 4;
	add.s32 	%r46, %r46, 1;
	setp.ne.s32 	%p12, %r46, 0;
	@%p12 bra 	$L__BB2_13;
$L__BB2_14:
	cvta.to.global.u64 	%rd39, %rd10;
	mul.wide.s32 	%rd40, %r2, 4;
	add.s64 	%rd41, %rd39, %rd40;
	ld.global.nc.f32 	%f103, [%rd41];
	add.f32 	%f104, %f114, %f103;
	max.f32 	%f105, %f104, 0f00000000;
	mad.lo.s32 	%r40, %r26, %r1, %r2;
	cvta.to.global.u64 	%rd42, %rd11;
	mul.wide.s32 	%rd43, %r40, 4;
	add.s64 	%rd44, %rd42, %rd43;
	st.global.f32 	[%rd44], %f105;
$L__BB2_15:
	ret;

}
.entry _ZN3lfs5tetra4cuda36_GLOBAL__N__cc1b2ca6_4_k_cu_106fe93a28matmul_sigmoid_simple_kernelEPKfS4_S4_Pfiii(
	.param .u64 .ptr .align 1 _ZN3lfs5tetra4cuda36_GLOBAL__N__cc1b2ca6_4_k_cu_106fe93a28matmul_sigmoid_simple_kernelEPKfS4_S4_Pfiii_param_0,
	.param .u64 .ptr .align 1 _ZN3lfs5tetra4cuda36_GLOBAL__N__cc1b2ca6_4_k_cu_106fe93a28matmul_sigmoid_simple_kernelEPKfS4_S4_Pfiii_param_1,
	.param .u64 .ptr .align 1 _ZN3lfs5tetra4cuda36_GLOBAL__N__cc1b2ca6_4_k_cu_106fe93a28matmul_sigmoid_simple_kernelEPKfS4_S4_Pfiii_param_2,
	.param .u64 .ptr .align 1 _ZN3lfs5tetra4cuda36_GLOBAL__N__cc1b2ca6_4_k_cu_106fe93a28matmul_sigmoid_simple_kernelEPKfS4_S4_Pfiii_param_3,
	.param .u32 _ZN3lfs5tetra4cuda36_GLOBAL__N__cc1b2ca6_4_k_cu_106fe93a28matmul_sigmoid_simple_kernelEPKfS4_S4_Pfiii_param_4,
	.param .u32 _ZN3lfs5tetra4cuda36_GLOBAL__N__cc1b2ca6_4_k_cu_106fe93a28matmul_sigmoid_simple_kernelEPKfS4_S4_Pfiii_param_5,
	.param .u32 _ZN3lfs5tetra4cuda36_GLOBAL__N__cc1b2ca6_4_k_cu_106fe93a28matmul_sigmoid_simple_kernelEPKfS4_S4_Pfiii_param_6
)
{
	.reg .pred 	%p<14>;
	.reg .b32 	%r<53>;
	.reg .b32 	%f<141>;
	.reg .b64 	%rd<49>;

	ld.param.u64 	%rd12, [_ZN3lfs5tetra4cuda36_GLOBAL__N__cc1b2ca6_4_k_cu_106fe93a28matmul_sigmoid_simple_kernelEPKfS4_S4_Pfiii_param_0];
	ld.param.u64 	%rd13, [_ZN3lfs5tetra4cuda36_GLOBAL__N__cc1b2ca6_4_k_cu_106fe93a28matmul_sigmoid_simple_kernelEPKfS4_S4_Pfiii_param_1];
	ld.param.u64 	%rd11, [_ZN3lfs5tetra4cuda36_GLOBAL__N__cc1b2ca6_4_k_cu_106fe93a28matmul_sigmoid_simple_kernelEPKfS4_S4_Pfiii_param_2];
	ld.param.u64 	%rd14, [_ZN3lfs5tetra4cuda36_GLOBAL__N__cc1b2ca6_4_k_cu_106fe93a28matmul_sigmoid_simple_kernelEPKfS4_S4_Pfiii_param_3];
	ld.param.u32 	%r27, [_ZN3lfs5tetra4cuda36_GLOBAL__N__cc1b2ca6_4_k_cu_106fe93a28matmul_sigmoid_simple_kernelEPKfS4_S4_Pfiii_param_4];
	ld.param.u32 	%r25, [_ZN3lfs5tetra4cuda36_GLOBAL__N__cc1b2ca6_4_k_cu_106fe93a28matmul_sigmoid_simple_kernelEPKfS4_S4_Pfiii_param_5];
	ld.param.u32 	%r26, [_ZN3lfs5tetra4cuda36_GLOBAL__N__cc1b2ca6_4_k_cu_106fe93a28matmul_sigmoid_simple_kernelEPKfS4_S4_Pfiii_param_6];
	cvta.to.global.u64 	%rd1, %rd13;
	cvta.to.global.u64 	%rd2, %rd12;
	cvta.to.global.u64 	%rd3, %rd14;
	mov.u32 	%r28, %ctaid.y;
	mov.u32 	%r29, %ntid.y;
	mov.u32 	%r30, %tid.y;
	mad.lo.s32 	%r1, %r28, %r29, %r30;
	mov.u32 	%r31, %ctaid.x;
	mov.u32 	%r32, %ntid.x;
	mov.u32 	%r33, %tid.x;
	mad.lo.s32 	%r2, %r31, %r32, %r33;
	setp.ge.s32 	%p1, %r1, %r27;
	setp.ge.s32 	%p2, %r2, %r26;
	or.pred  	%p3, %p1, %p2;
	@%p3 bra 	$L__BB3_17;
	setp.lt.s32 	%p4, %r25, 1;
	mov.f32 	%f140, 0f00000000;
	@%p4 bra 	$L__BB3_14;
	mul.lo.s32 	%r3, %r25, %r1;
	mul.lo.s32 	%r4, %r25, %r2;
	and.b32  	%r5, %r25, 15;
	setp.lt.u32 	%p5, %r25, 16;
	mov.f32 	%f140, 0f00000000;
	mov.b32 	%r49, 0;
	@%p5 bra 	$L__BB3_5;
	and.b32  	%r49, %r25, 2147483632;
	neg.s32 	%r47, %r49;
	mul.wide.u32 	%rd15, %r3, 4;
	add.s64 	%rd16, %rd15, %rd2;
	add.s64 	%rd47, %rd16, 32;
	add.s64 	%rd5, %rd1, 32;
	mov.f32 	%f140, 0f00000000;
	mov.u32 	%r46, %r4;
$L__BB3_4:
	.pragma "nounroll";
	mul.wide.s32 	%rd17, %r46, 4;
	add.s64 	%rd18, %rd5, %rd17;
	ld.global.nc.f32 	%f19, [%rd47+-32];
	ld.global.nc.f32 	%f20, [%rd18+-32];
	fma.rn.f32 	%f21, %f19, %f20, %f140;
	ld.global.nc.f32 	%f22, [%rd47+-28];
	ld.global.nc.f32 	%f23, [%rd18+-28];
	fma.rn.f32 	%f24, %f22, %f23, %f21;
	ld.global.nc.f32 	%f25, [%rd47+-24];
	ld.global.nc.f32 	%f26, [%rd18+-24];
	fma.rn.f32 	%f27, %f25, %f26, %f24;
	ld.global.nc.f32 	%f28, [%rd47+-20];
	ld.global.nc.f32 	%f29, [%rd18+-20];
	fma.rn.f32 	%f30, %f28, %f29, %f27;
	ld.global.nc.f32 	%f31, [%rd47+-16];
	ld.global.nc.f32 	%f32, [%rd18+-16];
	fma.rn.f32 	%f33, %f31, %f32, %f30;
	ld.global.nc.f32 	%f34, [%rd47+-12];
	ld.global.nc.f32 	%f35, [%rd18+-12];
	fma.rn.f32 	%f36, %f34, %f35, %f33;
	ld.global.nc.f32 	%f37, [%rd47+-8];
	ld.global.nc.f32 	%f38, [%rd18+-8];
	fma.rn.f32 	%f39, %f37, %f38, %f36;
	ld.global.nc.f32 	%f40, [%rd47+-4];
	ld.global.nc.f32 	%f41, [%rd18+-4];
	fma.rn.f32 	%f42, %f40, %f41, %f39;
	ld.global.nc.f32 	%f43, [%rd47];
	ld.global.nc.f32 	%f44, [%rd18];
	fma.rn.f32 	%f45, %f43, %f44, %f42;
	ld.global.nc.f32 	%f46, [%rd47+4];
	ld.global.nc.f32 	%f47, [%rd18+4];
	fma.rn.f32 	%f48, %f46, %f47, %f45;
	ld.global.nc.f32 	%f49, [%rd47+8];
	ld.global.nc.f32 	%f50, [%rd18+8];
	fma.rn.f32 	%f51, %f49, %f50, %f48;
	ld.global.nc.f32 	%f52, [%rd47+12];
	ld.global.nc.f32 	%f53, [%rd18+12];
	fma.rn.f32 	%f54, %f52, %f53, %f51;
	ld.global.nc.f32 	%f55, [%rd47+16];
	ld.global.nc.f32 	%f56, [%rd18+16];
	fma.rn.f32 	%f57, %f55, %f56, %f54;
	ld.global.nc.f32 	%f58, [%rd47+20];
	ld.global.nc.f32 	%f59, [%rd18+20];
	fma.rn.f32 	%f60, %f58, %f59, %f57;
	ld.global.nc.f32 	%f61, [%rd47+24];
	ld.global.nc.f32 	%f62, [%rd18+24];
	fma.rn.f32 	%f63, %f61, %f62, %f60;
	ld.global.nc.f32 	%f64, [%rd47+28];
	ld.global.nc.f32 	%f65, [%rd18+28];
	fma.rn.f32 	%f140, %f64, %f65, %f63;
	add.s32 	%r47, %r47, 16;
	add.s64 	%rd47, %rd47, 64;
	add.s32 	%r46, %r46, 16;
	setp.ne.s32 	%p6, %r47, 0;
	@%p6 bra 	$L__BB3_4;
$L__BB3_5:
	setp.eq.s32 	%p7, %r5, 0;
	@%p7 bra 	$L__BB3_14;
	and.b32  	%r13, %r25, 7;
	setp.lt.u32 	%p8, %r5, 8;
	@%p8 bra 	$L__BB3_8;
	add.s32 	%r35, %r49, %r3;
	mul.wide.u32 	%rd19, %r35, 4;
	add.s64 	%rd20, %rd2, %rd19;
	ld.global.nc.f32 	%f67, [%rd20];
	add.s32 	%r36, %r49, %r4;
	mul.wide.s32 	%rd21, %r36, 4;
	add.s64 	%rd22, %rd1, %rd21;
	ld.global.nc.f32 	%f68, [%rd22];
	fma.rn.f32 	%f69, %f67, %f68, %f140;
	cvt.u64.u32 	%rd23, %r3;
	cvt.u64.u32 	%rd24, %r49;
	add.s64 	%rd25, %rd24, %rd23;
	shl.b64 	%rd26, %rd25, 2;
	add.s64 	%rd27, %rd2, %rd26;
	ld.global.nc.f32 	%f70, [%rd27+4];
	ld.global.nc.f32 	%f71, [%rd22+4];
	fma.rn.f32 	%f72, %f70, %f71, %f69;
	ld.global.nc.f32 	%f73, [%rd27+8];
	ld.global.nc.f32 	%f74, [%rd22+8];
	fma.rn.f32 	%f75, %f73, %f74, %f72;
	ld.global.nc.f32 	%f76, [%rd27+12];
	ld.global.nc.f32 	%f77, [%rd22+12];
	fma.rn.f32 	%f78, %f76, %f77, %f75;
	ld.global.nc.f32 	%f79, [%rd27+16];
	ld.global.nc.f32 	%f80, [%rd22+16];
	fma.rn.f32 	%f81, %f79, %f80, %f78;
	ld.global.nc.f32 	%f82, [%rd27+20];
	ld.global.nc.f32 	%f83, [%rd22+20];
	fma.rn.f32 	%f84, %f82, %f83, %f81;
	ld.global.nc.f32 	%f85, [%rd27+24];
	ld.global.nc.f32 	%f86, [%rd22+24];
	fma.rn.f32 	%f87, %f85, %f86, %f84;
	ld.global.nc.f32 	%f88, [%rd27+28];
	ld.global.nc.f32 	%f89, [%rd22+28];
	fma.rn.f32 	%f140, %f88, %f89, %f87;
	add.s32 	%r49, %r49, 8;
$L__BB3_8:
	setp.eq.s32 	%p9, %r13, 0;
	@%p9 bra 	$L__BB3_14;
	and.b32  	%r16, %r25, 3;
	setp.lt.u32 	%p10, %r13, 4;
	@%p10 bra 	$L__BB3_11;
	add.s32 	%r37, %r49, %r3;
	mul.wide.u32 	%rd28, %r37, 4;
	add.s64 	%rd29, %rd2, %rd28;
	ld.global.nc.f32 	%f91, [%rd29];
	add.s32 	%r38, %r49, %r4;
	mul.wide.s32 	%rd30, %r38, 4;
	add.s64 	%rd31, %rd1, %rd30;
	ld.global.nc.f32 	%f92, [%rd31];
	fma.rn.f32 	%f93, %f91, %f92, %f140;
	cvt.u64.u32 	%rd32, %r3;
	cvt.u64.u32 	%rd33, %r49;
	add.s64 	%rd34, %rd33, %rd32;
	shl.b64 	%rd35, %rd34, 2;
	add.s64 	%rd36, %rd2, %rd35;
	ld.global.nc.f32 	%f94, [%rd36+4];
	ld.global.nc.f32 	%f95, [%rd31+4];
	fma.rn.f32 	%f96, %f94, %f95, %f93;
	ld.global.nc.f32 	%f97, [%rd36+8];
	ld.global.nc.f32 	%f98, [%rd31+8];
	fma.rn.f32 	%f99, %f97, %f98, %f96;
	ld.global.nc.f32 	%f100, [%rd36+12];
	ld.global.nc.f32 	%f101, [%rd31+12];
	fma.rn.f32 	%f140, %f100, %f101, %f99;
	add.s32 	%r49, %r49, 4;
$L__BB3_11:
	setp.eq.s32 	%p11, %r16, 0;
	@%p11 bra 	$L__BB3_14;
	add.s32 	%r52, %r49, %r4;
	add.s32 	%r39, %r49, %r3;
	mul.wide.u32 	%rd37, %r39, 4;
	add.s64 	%rd48, %rd2, %rd37;
	neg.s32 	%r51, %r16;
$L__BB3_13:
	.pragma "nounroll";
	mul.wide.s32 	%rd38, %r52, 4;
	add.s64 	%rd39, %rd1, %rd38;
	ld.global.nc.f32 	%f102, [%rd48];
	ld.global.nc.f32 	%f103, [%rd39];
	fma.rn.f32 	%f140, %f102, %f103, %f140;
	add.s32 	%r52, %r52, 1;
	add.s64 	%rd48, %rd48, 4;
	add.s32 	%r51, %r51, 1;
	setp.ne.s32 	%p12, %r51, 0;
	@%p12 bra 	$L__BB3_13;
$L__BB3_14:
	cvta.to.global.u64 	%rd40, %rd11;
	mul.wide.s32 	%rd41, %r2, 4;
	add.s64 	%rd42, %rd40, %rd41;
	ld.global.nc.f32 	%f104, [%rd42];
	add.f32 	%f14, %f140, %f104;
	setp.ltu.f32 	%p13, %f14, 0f00000000;
	@%p13 bra 	$L__BB3_16;
	fma.rn.f32 	%f105, %f14, 0fBBBB989D, 0f3F000000;
	cvt.sat.f32.f32 	%f106, %f105;
	mov.f32 	%f107, 0f4B400001;
	mov.f32 	%f108, 0f437C0000;
	fma.rm.f32 	%f109, %f106, %f108, %f107;
	add.f32 	%f110, %f109, 0fCB40007F;
	neg.f32 	%f111, %f110;
	fma.rn.f32 	%f112, %f14, 0fBFB8AA3B, %f111;
	fma.rn.f32 	%f113, %f14, 0fB2A57060, %f112;
	mov.b32 	%r40, %f109;
	shl.b32 	%r41, %r40, 23;
	mov.b32 	%f114, %r41;
	ex2.approx.ftz.f32 	%f115, %f113;
	fma.rn.f32 	%f116, %f115, %f114, 0f3F800000;
	rcp.rn.f32 	%f117, %f116;
	mad.lo.s32 	%r42, %r26, %r1, %r2;
	mul.wide.s32 	%rd43, %r42, 4;
	add.s64 	%rd44, %rd3, %rd43;
	st.global.f32 	[%rd44], %f117;
	bra.uni 	$L__BB3_17;
$L__BB3_16:
	fma.rn.f32 	%f118, %f14, 0f3BBB989D, 0f3F000000;
	cvt.sat.f32.f32 	%f119, %f118;
	mov.f32 	%f120, 0f4B400001;
	mov.f32 	%f121, 0f437C0000;
	fma.rm.f32 	%f122, %f119, %f121, %f120;
	add.f32 	%f123, %f122, 0fCB40007F;
	neg.f32 	%f124, %f123;
	fma.rn.f32 	%f125, %f14, 0f3FB8AA3B, %f124;
	fma.rn.f32 	%f126, %f14, 0f32A57060, %f125;
	mov.b32 	%r43, %f122;
	shl.b32 	%r44, %r43, 23;
	mov.b32 	%f127, %r44;
	ex2.approx.ftz.f32 	%f128, %f126;
	mul.f32 	%f129, %f128, %f127;
	add.f32 	%f130, %f129, 0f3F800000;
	div.rn.f32 	%f131, %f129, %f130;
	mad.lo.s32 	%r45, %r26, %r1, %r2;
	mul.wide.s32 	%rd45, %r45, 4;
	add.s64 	%rd46, %rd3, %rd45;
	st.global.f32 	[%rd46], %f131;
$L__BB3_17:
	ret;

}
.entry _ZN3lfs5tetra4cuda36_GLOBAL__N__cc1b2ca6_4_k_cu_106fe93a27matmul_relu_rowmajor_kernelEPKfS4_S4_Pfiii(
	.param .u64 .ptr .align 1 _ZN3lfs5tetra4cuda36_GLOBAL__N__cc1b2ca6_4_k_cu_106fe93a27matmul_relu_rowmajor_kernelEPKfS4_S4_Pfiii_param_0,
	.param .u64 .ptr .align 1 _ZN3lfs5tetra4cuda36_GLOBAL__N__cc1b2ca6_4_k_cu_106fe93a27matmul_relu_rowmajor_kernelEPKfS4_S4_Pfiii_param_1,
	.param .u64 .ptr .align 1 _ZN3lfs5tetra4cuda36_GLOBAL__N__cc1b2ca6_4_k_cu_106fe93a27matmul_relu_rowmajor_kernelEPKfS4_S4_Pfiii_param_2,
	.param .u64 .ptr .align 1 _ZN3lfs5tetra4cuda36_GLOBAL__N__cc1b2ca6_4_k_cu_106fe93a27matmul_relu_rowmajor_kernelEPKfS4_S4_Pfiii_param_3,
	.param .u32 _ZN3lfs5tetra4cuda36_GLOBAL__N__cc1b2ca6_4_k_cu_106fe93a27matmul_relu_rowmajor_kernelEPKfS4_S4_Pfiii_param_4,
	.param .u32 _ZN3lfs5tetra4cuda36_GLOBAL__N__cc1b2ca6_4_k_cu_106fe93a27matmul_relu_rowmajor_kernelEPKfS4_S4_Pfiii_param_5,
	.param .u32 _ZN3lfs5tetra4cuda36_GLOBAL__N__cc1b2ca6_4_k_cu_106fe93a27matmul_relu_rowmajor_kernelEPKfS4_S4_Pfiii_param_6
)
{
	.reg .pred 	%p<12>;
	.reg .b32 	%r<43>;
	.reg .b32 	%f<66>;
	.reg .b64 	%rd<17>;
	// demoted variable
	.shared .align 4 .b8 _ZZN3lfs5tetra4cuda36_GLOBAL__N__cc1b2ca6_4_k_cu_106fe93a27matmul_relu_rowmajor_kernelEPKfS4_S4_PfiiiE10tile_input[1024];
	// demoted variable
	.shared .align 4 .b8 _ZZN3lfs5tetra4cuda36_GLOBAL__N__cc1b2ca6_4_k_cu_106fe93a27matmul_relu_rowmajor_kernelEPKfS4_S4_PfiiiE11tile_weight[1024];
	ld.param.u64 	%rd4, [_ZN3lfs5tetra4cuda36_GLOBAL__N__cc1b2ca6_4_k_cu_106fe93a27matmul_relu_rowmajor_kernelEPKfS4_S4_Pfiii_param_0];
	ld.param.u64 	%rd5, [_ZN3lfs5tetra4cuda36_GLOBAL__N__cc1b2ca6_4_k_cu_106fe93a27matmul_relu_rowmajor_kernelEPKfS4_S4_Pfiii_param_1];
	ld.param.u64 	%rd6, [_ZN3lfs5tetra4cuda36_GLOBAL__N__cc1b2ca6_4_k_cu_106fe93a27matmul_relu_rowmajor_kernelEPKfS4_S4_Pfiii_param_2];
	ld.param.u64 	%rd7, [_ZN3lfs5tetra4cuda36_GLOBAL__N__cc1b2ca6_4_k_cu_106fe93a27matmul_relu_rowmajor_kernelEPKfS4_S4_Pfiii_param_3];
	ld.param.u32 	%r24, [_ZN3lfs5tetra4cuda36_GLOBAL__N__cc1b2ca6_4_k_cu_106fe93a27matmul_relu_rowmajor_kernelEPKfS4_S4_Pfiii_param_4];
	ld.param.u32 	%r25, [_ZN3lfs5tetra4cuda36_GLOBAL__N__cc1b2ca6_4_k_cu_106fe93a27matmul_relu_rowmajor_kernelEPKfS4_S4_Pfiii_param_5];
	ld.param.u32 	%r26, [_ZN3lfs5tetra4cuda36_GLOBAL__N__cc1b2ca6_4_k_cu_106fe93a27matmul_relu_rowmajor_kernelEPKfS4_S4_Pfiii_param_6];
	mov.u32 	%r27, %ctaid.y;
	shl.b32 	%r28, %r27, 4;
	mov.u32 	%r40, %tid.y;
	add.s32 	%r2, %r28, %r40;
	mov.u32 	%r29, %ctaid.x;
	shl.b32 	%r3, %r29, 4;
	mov.u32 	%r38, %tid.x;
	add.s32 	%r5, %r3, %r38;
	setp.lt.s32 	%p1, %r25, 1;
	mov.f32 	%f65, 0f00000000;
	@%p1 bra 	$L__BB4_7;
	add.s32 	%r30, %r25, 15;
	shr.u32 	%r31, %r30, 4;
	shl.b32 	%r32, %r40, 6;
	mov.u32 	%r33, _ZZN3lfs5tetra4cuda36_GLOBAL__N__cc1b2ca6_4_k_cu_106fe93a27matmul_relu_rowmajor_kernelEPKfS4_S4_PfiiiE10tile_input;
	add.s32 	%r6, %r33, %r32;
	shl.b32 	%r34, %r38, 2;
	add.s32 	%r7, %r6, %r34;
	mov.u32 	%r35, _ZZN3lfs5tetra4cuda36_GLOBAL__N__cc1b2ca6_4_k_cu_106fe93a27matmul_relu_rowmajor_kernelEPKfS4_S4_PfiiiE11tile_weight;
	add.s32 	%r9, %r35, %r34;
	add.s32 	%r8, %r9, %r32;
	neg.s32 	%r42, %r31;
	mad.lo.s32 	%r36, %r40, %r26, %r38;
	add.s32 	%r41, %r36, %r3;
	shl.b32 	%r12, %r26, 4;
	mad.lo.s32 	%r39, %r25, %r2, %r38;
	cvta.to.global.u64 	%rd1, %rd4;
	cvta.to.global.u64 	%rd2, %rd5;
	mov.f32 	%f65, 0f00000000;
$L__BB4_2:
	setp.ge.s32 	%p2, %r2, %r24;
	mul.wide.s32 	%rd8, %r39, 4;
	add.s64 	%rd3, %rd1, %rd8;
	setp.ge.s32 	%p3, %r38, %r25;
	mov.f32 	%f63, 0f00000000;
	or.pred  	%p4, %p2, %p3;
	@%p4 bra 	$L__BB4_4;
	ld.global.nc.f32 	%f63, [%rd3];
$L__BB4_4:
	setp.ge.s32 	%p5, %r5, %r26;
	st.shared.f32 	[%r7], %f63;
	setp.ge.s32 	%p6, %r40, %r25;
	mov.f32 	%f64, 0f00000000;
	or.pred  	%p7, %p5, %p6;
	@%p7 bra 	$L__BB4_6;
	mul.wide.s32 	%rd9, %r41, 4;
	add.s64 	%rd10, %rd2, %rd9;
	ld.global.nc.f32 	%f64, [%rd10];
$L__BB4_6:
	st.shared.f32 	[%r8], %f64;
	bar.sync 	0;
	ld.shared.f32 	%f12, [%r6];
	ld.shared.f32 	%f13, [%r9];
	fma.rn.f32 	%f14, %f12, %f13, %f65;
	ld.shared.f32 	%f15, [%r6+4];
	ld.shared.f32 	%f16, [%r9+64];
	fma.rn.f32 	%f17, %f15, %f16, %f14;
	ld.shared.f32 	%f18, [%r6+8];
	ld.shared.f32 	%f19, [%r9+128];
	fma.rn.f32 	%f20, %f18, %f19, %f17;
	ld.shared.f32 	%f21, [%r6+12];
	ld.shared.f32 	%f22, [%r9+192];
	fma.rn.f32 	%f23, %f21, %f22, %f20;
	ld.shared.f32 	%f24, [%r6+16];
	ld.shared.f32 	%f25, [%r9+256];
	fma.rn.f32 	%f26, %f24, %f25, %f23;
	ld.shared.f32 	%f27, [%r6+20];
	ld.shared.f32 	%f28, [%r9+320];
	fma.rn.f32 	%f29, %f27, %f28, %f26;
	ld.shared.f32 	%f30, [%r6+24];
	ld.shared.f32 	%f31, [%r9+384];
	fma.rn.f32 	%f32, %f30, %f31, %f29;
	ld.shared.f32 	%f33, [%r6+28];
	ld.shared.f32 	%f34, [%r9+448];
	fma.rn.f32 	%f35, %f33, %f34, %f32;
	ld.shared.f32 	%f36, [%r6+32];
	ld.shared.f32 	%f37, [%r9+512];
	fma.rn.f32 	%f38, %f36, %f37, %f35;
	ld.shared.f32 	%f39, [%r6+36];
	ld.shared.f32 	%f40, [%r9+576];
	fma.rn.f32 	%f41, %f39, %f40, %f38;
	ld.shared.f32 	%f42, [%r6+40];
	ld.shared.f32 	%f43, [%r9+640];
	fma.rn.f32 	%f44, %f42, %f43, %f41;
	ld.shared.f32 	%f45, [%r6+44];
	ld.shared.f32 	%f46, [%r9+704];
	fma.rn.f32 	%f47, %f45, %f46, %f44;
	ld.shared.f32 	%f48, [%r6+48];
	ld.shared.f32 	%f49, [%r9+768];
	fma.rn.f32 	%f50, %f48, %f49, %f47;
	ld.shared.f32 	%f51, [%r6+52];
	ld.shared.f32 	%f52, [%r9+832];
	fma.rn.f32 	%f53, %f51, %f52, %f50;
	ld.shared.f32 	%f54, [%r6+56];
	ld.shared.f32 	%f55, [%r9+896];
	fma.rn.f32 	%f56, %f54, %f55, %f53;
	ld.shared.f32 	%f57, [%r6+60];
	ld.shared.f32 	%f58, [%r9+960];
	fma.rn.f32 	%f65, %f57, %f58, %f56;
	bar.sync 	0;
	add.s32 	%r42, %r42, 1;
	setp.ne.s32 	%p8, %r42, 0;
	add.s32 	%r41, %r41, %r12;
	add.s32 	%r40, %r40, 16;
	add.s32 	%r39, %r39, 16;
	add.s32 	%r38, %r38, 16;
	@%p8 bra 	$L__BB4_2;
$L__BB4_7:
	setp.ge.s32 	%p9, %r2, %r24;
	setp.ge.s32 	%p10, %r5, %r26;
	or.pred  	%p11, %p9, %p10;
	@%p11 bra 	$L__BB4_9;
	cvta.to.global.u64 	%rd11, %rd6;
	mul.wide.s32 	%rd12, %r5, 4;
	add.s64 	%rd13, %rd11, %rd12;
	ld.global.nc.f32 	%f59, [%rd13];
	add.f32 	%f60, %f65, %f59;
	max.f32 	%f61, %f60, 0f00000000;
	mad.lo.s32 	%r37, %r26, %r2, %r5;
	cvta.to.global.u64 	%rd14, %rd7;
	mul.wide.s32 	%rd15, %r37, 4;
	add.s64 	%rd16, %rd14, %rd15;
	st.global.f32 	[%rd16], %f61;
$L__BB4_9:
	ret;

}
.entry _ZN3lfs5tetra4cuda36_GLOBAL__N__cc1b2ca6_4_k_cu_106fe93a27matmul_bias_rowmajor_kernelEPKfS4_S4_Pfiii(
	.param .u64 .ptr .align 1 _ZN3lfs5tetra4cuda36_GLOBAL__N__cc1b2ca6_4_k_cu_106fe93a27matmul_bias_rowmajor_kernelEPKfS4_S4_Pfiii_param_0,
	.param .u64 .ptr .align 1 _ZN3lfs5tetra4cuda36_GLOBAL__N__cc1b2ca6_4_k_cu_106fe93a27matmul_bias_rowmajor_kernelEPKfS4_S4_Pfiii_param_1,
	.param .u64 .ptr .align 1 _ZN3lfs5tetra4cuda36_GLOBAL__N__cc1b2ca6_4_k_cu_106fe93a27matmul_bias_rowmajor_kernelEPKfS4_S4_Pfiii_param_2,
	.param .u64 .ptr .align 1 _ZN3lfs5tetra4cuda36_GLOBAL__N__cc1b2ca6_4_k_cu_106fe93a27matmul_bias_rowmajor_kernelEPKfS4_S4_Pfiii_param_3,
	.param .u32 _ZN3lfs5tetra4cuda36_GLOBAL__N__cc1b2ca6_4_k_cu_106fe93a27matmul_bias_rowmajor_kernelEPKfS4_S4_Pfiii_param_4,
	.param .u32 _ZN3lfs5tetra4cuda36_GLOBAL__N__cc1b2ca6_4_k_cu_106fe93a27matmul_bias_rowmajor_kernelEPKfS4_S4_Pfiii_param_5,
	.param .u32 _ZN3lfs5tetra4cuda36_GLOBAL__N__cc1b2ca6_4_k_cu_106fe93a27matmul_bias_rowmajor_kernelEPKfS4_S4_Pfiii_param_6
)
{
	.reg .pred 	%p<12>;
	.reg .b32 	%r<43>;
	.reg .b32 	%f<65>;
	.reg .b64 	%rd<17>;
	// demoted variable
	.shared .align 4 .b8 _ZZN3lfs5tetra4cuda36_GLOBAL__N__cc1b2ca6_4_k_cu_106fe93a27matmul_bias_rowmajor_kernelEPKfS4_S4_PfiiiE10tile_input[1024];
	// demoted variable
	.shared .align 4 .b8 _ZZN3lfs5tetra4cuda36_GLOBAL__N__cc1b2ca6_4_k_cu_106fe93a27matmul_bias_rowmajor_kernelEPKfS4_S4_PfiiiE11tile_weight[1024];
	ld.param.u64 	%rd4, [_ZN3lfs5tetra4cuda36_GLOBAL__N__cc1b2ca6_4_k_cu_106fe93a27matmul_bias_rowmajor_kernelEPKfS4_S4_Pfiii_param_0];
	ld.param.u64 	%rd5, [_ZN3lfs5tetra4cuda36_GLOBAL__N__cc1b2ca6_4_k_cu_106fe93a27matmul_bias_rowmajor_kernelEPKfS4_S4_Pfiii_param_1];
	ld.param.u64 	%rd6, [_ZN3lfs5tetra4cuda36_GLOBAL__N__cc1b2ca6_4_k_cu_106fe93a27matmul_bias_rowmajor_kernelEPKfS4_S4_Pfiii_param_2];
	ld.param.u64 	%rd7, [_ZN3lfs5tetra4cuda36_GLOBAL__N__cc1b2ca6_4_k_cu_106fe93a27matmul_bias_rowmajor_kernelEPKfS4_S4_Pfiii_param_3];
	ld.param.u32 	%r24, [_ZN3lfs5tetra4cuda36_GLOBAL__N__cc1b2ca6_4_k_cu_106fe93a27matmul_bias_rowmajor_kernelEPKfS4_S4_Pfiii_param_4];
	ld.param.u32 	%r25, [_ZN3lfs5tetra4cuda36_GLOBAL__N__cc1b2ca6_4_k_cu_106fe93a27matmul_bias_rowmajor_kernelEPKfS4_S4_Pfiii_param_5];
	ld.param.u32 	%r26, [_ZN3lfs5tetra4cuda36_GLOBAL__N__cc1b2ca6_4_k_cu_106fe93a27matmul_bias_rowmajor_kernelEPKfS4_S4_Pfiii_param_6];
	mov.u32 	%r27, %ctaid.y;
	shl.b32 	%r28, %r27, 4;
	mov.u32 	%r40, %tid.y;
	add.s32 	%r2, %r28, %r40;
	mov.u32 	%r29, %ctaid.x;
	shl.b32 	%r3, %r29, 4;
	mov.u32 	%r38, %tid.x;
	add.s32 	%r5, %r3, %r38;
	setp.lt.s32 	%p1, %r25, 1;
	mov.f32 	%f64, 0f00000000;
	@%p1 bra 	$L__BB5_7;
	add.s32 	%r30, %r25, 15;
	shr.u32 	%r31, %r30, 4;
	shl.b32 	%r32, %r40, 6;
	mov.u32 	%r33, _ZZN3lfs5tetra4cuda36_GLOBAL__N__cc1b2ca6_4_k_cu_106fe93a27matmul_bias_rowmajor_kernelEPKfS4_S4_PfiiiE10tile_input;
	add.s32 	%r6, %r33, %r32;
	shl.b32 	%r34, %r38, 2;
	add.s32 	%r7, %r6, %r34;
	mov.u32 	%r35, _ZZN3lfs5tetra4cuda36_GLOBAL__N__cc1b2ca6_4_k_cu_106fe93a27matmul_bias_rowmajor_kernelEPKfS4_S4_PfiiiE11tile_weight;
	add.s32 	%r9, %r35, %r34;
	add.s32 	%r8, %r9, %r32;
	neg.s32 	%r42, %r31;
	mad.lo.s32 	%r36, %r40, %r26, %r38;
	add.s32 	%r41, %r36, %r3;
	shl.b32 	%r12, %r26, 4;
	mad.lo.s32 	%r39, %r25, %r2, %r38;
	cvta.to.global.u64 	%rd1, %rd4;
	cvta.to.global.u64 	%rd2, %rd5;
	mov.f32 	%f64, 0f00000000;
$L__BB5_2:
	setp.ge.s32 	%p2, %r2, %r24;
	mul.wide.s32 	%rd8, %r39, 4;
	add.s64 	%rd3, %rd1, %rd8;
	setp.ge.s32 	%p3, %r38, %r25;
	mov.f32 	%f62, 0f00000000;
	or.pred  	%p4, %p2, %p3;
	@%p4 bra 	$L__BB5_4;
	ld.global.nc.f32 	%f62, [%rd3];
$L__BB5_4:
	setp.ge.s32 	%p5, %r5, %r26;
	st.shared.f32 	[%r7], %f62;
	setp.ge.s32 	%p6, %r40, %r25;
	mov.f32 	%f63, 0f00000000;
	or.pred  	%p7, %p5, %p6;
	@%p7 bra 	$L__BB5_6;
	mul.wide.s32 	%rd9, %r41, 4;
	add.s64 	%rd10, %rd2, %rd9;
	ld.global.nc.f32 	%f63, [%rd10];
$L__BB5_6:
	st.shared.f32 	[%r8], %f63;
	bar.sync 	0;
	ld.shared.f32 	%f12, [%r6];
	ld.shared.f32 	%f13, [%r9];
	fma.rn.f32 	%f14, %f12, %f13, %f64;
	ld.shared.f32 	%f15, [%r6+4];
	ld.shared.f32 	%f16, [%r9+64];
	fma.rn.f32 	%f17, %f15, %f16, %f14;
	ld.shared.f32 	%f18, [%r6+8];
	ld.shared.f32 	%f19, [%r9+128];
	fma.rn.f32 	%f20, %f18, %f19, %f17;
	ld.shared.f32 	%f21, [%r6+12];
	ld.shared.f32 	%f22, [%r9+192];
	fma.rn.f32 	%f23, %f21, %f22, %f20;
	ld.shared.f32 	%f24, [%r6+16];
	ld.shared.f32 	%f25, [%r9+256];
	fma.rn.f32 	%f26, %f24, %f25, %f23;
	ld.shared.f32 	%f27, [%r6+20];
	ld.shared.f32 	%f28, [%r9+320];
	fma.rn.f32 	%f29, %f27, %f28, %f26;
	ld.shared.f32 	%f30, [%r6+24];
	ld.shared.f32 	%f31, [%r9+384];
	fma.rn.f32 	%f32, %f30, %f31, %f29;
	ld.shared.f32 	%f33, [%r6+28];
	ld.shared.f32 	%f34, [%r9+448];
	fma.rn.f32 	%f35, %f33, %f34, %f32;
	ld.shared.f32 	%f36, [%r6+32];
	ld.shared.f32 	%f37, [%r9+512];
	fma.rn.f32 	%f38, %f36, %f37, %f35;
	ld.shared.f32 	%f39, [%r6+36];
	ld.shared.f32 	%f40, [%r9+576];
	fma.rn.f32 	%f41, %f39, %f40, %f38;
	ld.shared.f32 	%f42, [%r6+40];
	ld.shared.f32 	%f43, [%r9+640];
	fma.rn.f32 	%f44, %f42, %f43, %f41;
	ld.shared.f32 	%f45, [%r6+44];
	ld.shared.f32 	%f46, [%r9+704];
	fma.rn.f32 	%f47, %f45, %f46, %f44;
	ld.shared.f32 	%f48, [%r6+48];
	ld.shared.f32 	%f49, [%r9+768];
	fma.rn.f32 	%f50, %f48, %f49, %f47;
	ld.shared.f32 	%f51, [%r6+52];
	ld.shared.f32 	%f52, [%r9+832];
	fma.rn.f32 	%f53, %f51, %f52, %f50;
	ld.shared.f32 	%f54, [%r6+56];
	ld.shared.f32 	%f55, [%r9+896];
	fma.rn.f32 	%f56, %f54, %f55, %f53;
	ld.shared.f32 	%f57, [%r6+60];
	ld.shared.f32 	%f58, [%r9+960];
	fma.rn.f32 	%f64, %f57, %f58, %f56;
	bar.sync 	0;
	add.s32 	%r42, %r42, 1;
	setp.ne.s32 	%p8, %r42, 0;
	add.s32 	%r41, %r41, %r12;
	add.s32 	%r40, %r40, 16;
	add.s32 	%r39, %r39, 16;
	add.s32 	%r38, %r38, 16;
	@%p8 bra 	$L__BB5_2;
$L__BB5_7:
	setp.ge.s32 	%p9, %r2, %r24;
	setp.ge.s32 	%p10, %r5, %r26;
	or.pred  	%p11, %p9, %p10;
	@%p11 bra 	$L__BB5_9;
	cvta.to.global.u64 	%rd11, %rd6;
	mul.wide.s32 	%rd12, %r5, 4;
	add.s64 	%rd13, %rd11, %rd12;
	ld.global.nc.f32 	%f59, [%rd13];
	add.f32 	%f60, %f64, %f59;
	mad.lo.s32 	%r37, %r26, %r2, %r5;
	cvta.to.global.u64 	%rd14, %rd7;
	mul.wide.s32 	%rd15, %r37, 4;
	add.s64 	%rd16, %rd14, %rd15;
	st.global.f32 	[%rd16], %f60;
$L__BB5_9:
	ret;

}
.entry _ZN3lfs5tetra4cuda36_GLOBAL__N__cc1b2ca6_4_k_cu_106fe93a34matmul_relu_simple_rowmajor_kernelEPKfS4_S4_Pfiii(
	.param .u64 .ptr .align 1 _ZN3lfs5tetra4cuda36_GLOBAL__N__cc1b2ca6_4_k_cu_106fe93a34matmul_relu_simple_rowmajor_kernelEPKfS4_S4_Pfiii_param_0,
	.param .u64 .ptr .align 1 _ZN3lfs5tetra4cuda36_GLOBAL__N__cc1b2ca6_4_k_cu_106fe93a34matmul_relu_simple_rowmajor_kernelEPKfS4_S4_Pfiii_param_1,
	.param .u64 .ptr .align 1 _ZN3lfs5tetra4cuda36_GLOBAL__N__cc1b2ca6_4_k_cu_106fe93a34matmul_relu_simple_rowmajor_kernelEPKfS4_S4_Pfiii_param_2,
	.param .u64 .ptr .align 1 _ZN3lfs5tetra4cuda36_GLOBAL__N__cc1b2ca6_4_k_cu_106fe93a34matmul_relu_simple_rowmajor_kernelEPKfS4_S4_Pfiii_param_3,
	.param .u32 _ZN3lfs5tetra4cuda36_GLOBAL__N__cc1b2ca6_4_k_cu_106fe93a34matmul_relu_simple_rowmajor_kernelEPKfS4_S4_Pfiii_param_4,
	.param .u32 _ZN3lfs5tetra4cuda36_GLOBAL__N__cc1b2ca6_4_k_cu_106fe93a34matmul_relu_simple_rowmajor_kernelEPKfS4_S4_Pfiii_param_5,
	.param .u32 _ZN3lfs5tetra4cuda36_GLOBAL__N__cc1b2ca6_4_k_cu_106fe93a34matmul_relu_simple_rowmajor_kernelEPKfS4_S4_Pfiii_param_6
)
{
	.reg .pred 	%p<13>;
	.reg .b32 	%r<41>;
	.reg .b32 	%f<71>;
	.reg .b64 	%rd<57>;

	ld.param.u64 	%rd8, [_ZN3lfs5tetra4cuda36_GLOBAL__N__cc1b2ca6_4_k_cu_106fe93a34matmul_relu_simple_rowmajor_kernelEPKfS4_S4_Pfiii_param_0];
	ld.param.u64 	%rd9, [_ZN3lfs5tetra4cuda36_GLOBAL__N__cc1b2ca6_4_k_cu_106fe93a34matmul_relu_simple_rowmajor_kernelEPKfS4_S4_Pfiii_param_1];
	ld.param.u64 	%rd6, [_ZN3lfs5tetra4cuda36_GLOBAL__N__cc1b2ca6_4_k_cu_106fe93a34matmul_relu_simple_rowmajor_kernelEPKfS4_S4_Pfiii_param_2];
	ld.param.u64 	%rd7, [_ZN3lfs5tetra4cuda36_GLOBAL__N__cc1b2ca6_4_k_cu_106fe93a34matmul_relu_simple_rowmajor_kernelEPKfS4_S4_Pfiii_param_3];
	ld.param.u32 	%r20, [_ZN3lfs5tetra4cuda36_GLOBAL__N__cc1b2ca6_4_k_cu_106fe93a34matmul_relu_simple_rowmajor_kernelEPKfS4_S4_Pfiii_param_4];
	ld.param.u32 	%r18, [_ZN3lfs5tetra4cuda36_GLOBAL__N__cc1b2ca6_4_k_cu_106fe93a34matmul_relu_simple_rowmajor_kernelEPKfS4_S4_Pfiii_param_5];
	ld.param.u32 	%r19, [_ZN3lfs5tetra4cuda36_GLOBAL__N__cc1b2ca6_4_k_cu_106fe93a34matmul_relu_simple_rowmajor_kernelEPKfS4_S4_Pfiii_param_6];
	cvta.to.global.u64 	%rd1, %rd9;
	cvta.to.global.u64 	%rd2, %rd8;
	mov.u32 	%r21, %ctaid.y;
	mov.u32 	%r22, %ntid.y;
	mov.u32 	%r23, %tid.y;
	mad.lo.s32 	%r1, %r21, %r22, %r23;
	mov.u32 	%r24, %ctaid.x;
	mov.u32 	%r25, %ntid.x;
	mov.u32 	%r26, %tid.x;
	mad.lo.s32 	%r2, %r24, %r25, %r26;
	setp.ge.s32 	%p1, %r1, %r20;
	setp.ge.s32 	%p2, %r2, %r19;
	or.pred  	%p3, %p1, %p2;
	@%p3 bra 	$L__BB6_14;
	setp.lt.s32 	%p4, %r18, 1;
	mov.f32 	%f70, 0f00000000;
	@%p4 bra 	$L__BB6_13;
	mul.lo.s32 	%r3, %r18, %r1;
	and.b32  	%r4, %r18, 7;
	setp.lt.u32 	%p5, %r18, 8;
	mov.f32 	%f70, 0f00000000;
	mov.b32 	%r39, 0;
	@%p5 bra 	$L__BB6_5;
	and.b32  	%r39, %r18, 2147483640;
	neg.s32 	%r37, %r39;
	shl.b32 	%r7, %r19, 3;
	mul.wide.u32 	%rd10, %r3, 4;
	add.s64 	%rd11, %rd10, %rd2;
	add.s64 	%rd56, %rd11, 16;
	mov.f32 	%f70, 0f00000000;
	mul.wide.s32 	%rd14, %r19, 4;
	mov.u32 	%r36, %r2;
$L__BB6_4:
	.pragma "nounroll";
	ld.global.nc.f32 	%f17, [%rd56+-16];
	mul.wide.s32 	%rd12, %r36, 4;
	add.s64 	%rd13, %rd1, %rd12;
	ld.global.nc.f32 	%f18, [%rd13];
	fma.rn.f32 	%f19, %f17, %f18, %f70;
	ld.global.nc.f32 	%f20, [%rd56+-12];
	add.s64 	%rd15, %rd13, %rd14;
	ld.global.nc.f32 	%f21, [%rd15];
	fma.rn.f32 	%f22, %f20, %f21, %f19;
	ld.global.nc.f32 	%f23, [%rd56+-8];
	add.s64 	%rd16, %rd15, %rd14;
	ld.global.nc.f32 	%f24, [%rd16];
	fma.rn.f32 	%f25, %f23, %f24, %f22;
	ld.global.nc.f32 	%f26, [%rd56+-4];
	add.s64 	%rd17, %rd16, %rd14;
	ld.global.nc.f32 	%f27, [%rd17];
	fma.rn.f32 	%f28, %f26, %f27, %f25;
	ld.global.nc.f32 	%f29, [%rd56];
	add.s64 	%rd18, %rd17, %rd14;
	ld.global.nc.f32 	%f30, [%rd18];
	fma.rn.f32 	%f31, %f29, %f30, %f28;
	ld.global.nc.f32 	%f32, [%rd56+4];
	add.s64 	%rd19, %rd18, %rd14;
	ld.global.nc.f32 	%f33, [%rd19];
	fma.rn.f32 	%f34, %f32, %f33, %f31;
	ld.global.nc.f32 	%f35, [%rd56+8];
	add.s64 	%rd20, %rd19, %rd14;
	ld.global.nc.f32 	%f36, [%rd20];
	fma.rn.f32 	%f37, %f35, %f36, %f34;
	ld.global.nc.f32 	%f38, [%rd56+12];
	add.s64 	%rd21, %rd20, %rd14;
	ld.global.nc.f32 	%f39, [%rd21];
	fma.rn.f32 	%f70, %f38, %f39, %f37;
	add.s32 	%r37, %r37, 8;
	add.s32 	%r36, %r36, %r7;
	add.s64 	%rd56, %rd56, 32;
	setp.ne.s32 	%p6, %r37, 0;
	@%p6 bra 	$L__BB6_4;
$L__BB6_5:
	setp.eq.s32 	%p7, %r4, 0;
	@%p7 bra 	$L__BB6_13;
	and.b32  	%r13, %r18, 3;
	setp.lt.u32 	%p8, %r4, 4;
	@%p8 bra 	$L__BB6_8;
	add.s32 	%r28, %r39, %r3;
	mul.wide.u32 	%rd22, %r28, 4;
	add.s64 	%rd23, %rd2, %rd22;
	ld.global.nc.f32 	%f41, [%rd23];
	mad.lo.s32 	%r29, %r39, %r19, %r2;
	mul.wide.s32 	%rd24, %r29, 4;
	add.s64 	%rd25, %rd1, %rd24;
	ld.global.nc.f32 	%f42, [%rd25];
	fma.rn.f32 	%f43, %f41, %f42, %f70;
	cvt.u64.u32 	%rd26, %r3;
	cvt.u64.u32 	%rd27, %r39;
	add.s64 	%rd28, %rd27, %rd26;
	shl.b64 	%rd29, %rd28, 2;
	add.s64 	%rd30, %rd2, %rd29;
	ld.global.nc.f32 	%f44, [%rd30+4];
	mul.wide.s32 	%rd31, %r19, 4;
	add.s64 	%rd32, %rd25, %rd31;
	ld.global.nc.f32 	%f45, [%rd32];
	fma.rn.f32 	%f46, %f44, %f45, %f43;
	ld.global.nc.f32 	%f47, [%rd30+8];
	add.s64 	%rd33, %rd32, %rd31;
	ld.global.nc.f32 	%f48, [%rd33];
	fma.rn.f32 	%f49, %f47, %f48, %f46;
	ld.global.nc.f32 	%f50, [%rd30+12];
	add.s64 	%rd34, %rd33, %rd31;
	ld.global.nc.f32 	%f51, [%rd34];
	fma.rn.f32 	%f70, %f50, %f51, %f49;
	add.s32 	%r39, %r39, 4;
$L__BB6_8:
	setp.eq.s32 	%p9, %r13, 0;
	@%p9 bra 	$L__BB6_13;
	setp.eq.s32 	%p10, %r13, 1;
	@%p10 bra 	$L__BB6_11;
	add.s32 	%r30, %r39, %r3;
	mul.wide.u32 	%rd35, %r30, 4;
	add.s64 	%rd36, %rd2, %rd35;
	ld.global.nc.f32 	%f53, [%rd36];
	mad.lo.s32 	%r31, %r39, %r19, %r2;
	mul.wide.s32 	%rd37, %r31, 4;
	add.s64 	%rd38, %rd1, %rd37;
	ld.global.nc.f32 	%f54, [%rd38];
	fma.rn.f32 	%f55, %f53, %f54, %f70;
	cvt.u64.u32 	%rd39, %r3;
	cvt.u64.u32 	%rd40, %r39;
	add.s64 	%rd41, %rd40, %rd39;
	shl.b64 	%rd42, %rd41, 2;
	add.s64 	%rd43, %rd2, %rd42;
	ld.global.nc.f32 	%f56, [%rd43+4];
	mul.wide.s32 	%rd44, %r19, 4;
	add.s64 	%rd45, %rd38, %rd44;
	ld.global.nc.f32 	%f57, [%rd45];
	fma.rn.f32 	%f70, %f56, %f57, %f55;
	add.s32 	%r39, %r39, 2;
$L__BB6_11:
	and.b32  	%r32, %r18, 1;
	setp.eq.b32 	%p11, %r32, 1;
	not.pred 	%p12, %p11;
	@%p12 bra 	$L__BB6_13;
	add.s32 	%r33, %r39, %r3;
	mul.wide.u32 	%rd46, %r33, 4;
	add.s64 	%rd47, %rd2, %rd46;
	ld.global.nc.f32 	%f58, [%rd47];
	mad.lo.s32 	%r34, %r39, %r19, %r2;
	mul.wide.s32 	%rd48, %r34, 4;
	add.s64 	%rd49, %rd1, %rd48;
	ld.global.nc.f32 	%f59, [%rd49];
	fma.rn.f32 	%f70, %f58, %f59, %f70;
$L__BB6_13:
	cvta.to.global.u64 	%rd50, %rd6;
	mul.wide.s32 	%rd51, %r2, 4;
	add.s64 	%rd52, %rd50, %rd51;
	ld.global.nc.f32 	%f60, [%rd52];
	add.f32 	%f61, %f70, %f60;
	max.f32 	%f62, %f61, 0f00000000;
	mad.lo.s32 	%r35, %r19, %r1, %r2;
	cvta.to.global.u64 	%rd53, %rd7;
	mul.wide.s32 	%rd54, %r35, 4;
	add.s64 	%rd55, %rd53, %rd54;
	st.global.f32 	[%rd55], %f62;
$L__BB6_14:
	ret;

}
.entry _ZN3lfs5tetra4cuda36_GLOBAL__N__cc1b2ca6_4_k_cu_106fe93a34matmul_bias_simple_rowmajor_kernelEPKfS4_S4_Pfiii(
	.param .u64 .ptr .align 1 _ZN3lfs5tetra4cuda36_GLOBAL__N__cc1b2ca6_4_k_cu_106fe93a34matmul_bias_simple_rowmajor_kernelEPKfS4_S4_Pfiii_param_0,
	.param .u64 .ptr .align 1 _ZN3lfs5tetra4cuda36_GLOBAL__N__cc1b2ca6_4_k_cu_106fe93a34matmul_bias_simple_rowmajor_kernelEPKfS4_S4_Pfiii_param_1,
	.param .u64 .ptr .align 1 _ZN3lfs5tetra4cuda36_GLOBAL__N__cc1b2ca6_4_k_cu_106fe93a34matmul_bias_simple_rowmajor_kernelEPKfS4_S4_Pfiii_param_2,
	.param .u64 .ptr .align 1 _ZN3lfs5tetra4cuda36_GLOBAL__N__cc1b2ca6_4_k_cu_106fe93a34matmul_bias_simple_rowmajor_kernelEPKfS4_S4_Pfiii_param_3,
	.param .u32 _ZN3lfs5tetra4cuda36_GLOBAL__N__cc1b2ca6_4_k_cu_106fe93a34matmul_bias_simple_rowmajor_kernelEPKfS4_S4_Pfiii_param_4,
	.param .u32 _ZN3lfs5tetra4cuda36_GLOBAL__N__cc1b2ca6_4_k_cu_106fe93a34matmul_bias_simple_rowmajor_kernelEPKfS4_S4_Pfiii_param_5,
	.param .u32 _ZN3lfs5tetra4cuda36_GLOBAL__N__cc1b2ca6_4_k_cu_106fe93a34matmul_bias_simple_rowmajor_kernelEPKfS4_S4_Pfiii_param_6
)
{
	.reg .pred 	%p<13>;
	.reg .b32 	%r<41>;
	.reg .b32 	%f<70>;
	.reg .b64 	%rd<57>;

	ld.param.u64 	%rd8, [_ZN3lfs5tetra4cuda36_GLOBAL__N__cc1b2ca6_4_k_cu_106fe93a34matmul_bias_simple_rowmajor_kernelEPKfS4_S4_Pfiii_param_0];
	ld.param.u64 	%rd9, [_ZN3lfs5tetra4cuda36_GLOBAL__N__cc1b2ca6_4_k_cu_106fe93a34matmul_bias_simple_rowmajor_kernelEPKfS4_S4_Pfiii_param_1];
	ld.param.u64 	%rd6, [_ZN3lfs5tetra4cuda36_GLOBAL__N__cc1b2ca6_4_k_cu_106fe93a34matmul_bias_simple_rowmajor_kernelEPKfS4_S4_Pfiii_param_2];
	ld.param.u64 	%rd7, [_ZN3lfs5tetra4cuda36_GLOBAL__N__cc1b2ca6_4_k_cu_106fe93a34matmul_bias_simple_rowmajor_kernelEPKfS4_S4_Pfiii_param_3];
	ld.param.u32 	%r20, [_ZN3lfs5tetra4cuda36_GLOBAL__N__cc1b2ca6_4_k_cu_106fe93a34matmul_bias_simple_rowmajor_kernelEPKfS4_S4_Pfiii_param_4];
	ld.param.u32 	%r18, [_ZN3lfs5tetra4cuda36_GLOBAL__N__cc1b2ca6_4_k_cu_106fe93a34matmul_bias_simple_rowmajor_kernelEPKfS4_S4_Pfiii_param_5];
	ld.param.u32 	%r19, [_ZN3lfs5tetra4cuda36_GLOBAL__N__cc1b2ca6_4_k_cu_106fe93a34matmul_bias_simple_rowmajor_kernelEPKfS4_S4_Pfiii_param_6];
	cvta.to.global.u64 	%rd1, %rd9;
	cvta.to.global.u64 	%rd2, %rd8;
	mov.u32 	%r21, %ctaid.y;
	mov.u32 	%r22, %ntid.y;
	mov.u32 	%r23, %tid.y;
	mad.lo.s32 	%r1, %r21, %r22, %r23;
	mov.u32 	%r24, %ctaid.x;
	mov.u32 	%r25, %ntid.x;
	mov.u32 	%r26, %tid.x;
	mad.lo.s32 	%r2, %r24, %r25, %r26;
	setp.ge.s32 	%p1, %r1, %r20;
	setp.ge.s32 	%p2, %r2, %r19;
	or.pred  	%p3, %p1, %p2;
	@%p3 bra 	$L__BB7_14;
	setp.lt.s32 	%p4, %r18, 1;
	mov.f32 	%f69, 0f00000000;
	@%p4 bra 	$L__BB7_13;
	mul.lo.s32 	%r3, %r18, %r1;
	and.b32  	%r4, %r18, 7;
	setp.lt.u32 	%p5, %r18, 8;
	mov.f32 	%f69, 0f00000000;
	mov.b32 	%r39, 0;
	@%p5 bra 	$L__BB7_5;
	and.b32  	%r39, %r18, 2147483640;
	neg.s32 	%r37, %r39;
	shl.b32 	%r7, %r19, 3;
	mul.wide.u32 	%rd10, %r3, 4;
	add.s64 	%rd11, %rd10, %rd2;
	add.s64 	%rd56, %rd11, 16;
	mov.f32 	%f69, 0f00000000;
	mul.wide.s32 	%rd14, %r19, 4;
	mov.u32 	%r36, %r2;
$L__BB7_4:
	.pragma "nounroll";
	ld.global.nc.f32 	%f17, [%rd56+-16];
	mul.wide.s32 	%rd12, %r36, 4;
	add.s64 	%rd13, %rd1, %rd12;
	ld.global.nc.f32 	%f18, [%rd13];
	fma.rn.f32 	%f19, %f17, %f18, %f69;
	ld.global.nc.f32 	%f20, [%rd56+-12];
	add.s64 	%rd15, %rd13, %rd14;
	ld.global.nc.f32 	%f21, [%rd15];
	fma.rn.f32 	%f22, %f20, %f21, %f19;
	ld.global.nc.f32 	%f23, [%rd56+-8];
	add.s64 	%rd16, %rd15, %rd14;
	ld.global.nc.f32 	%f24, [%rd16];
	fma.rn.f32 	%f25, %f23, %f24, %f22;
	ld.global.nc.f32 	%f26, [%rd56+-4];
	add.s64 	%rd17, %rd16, %rd14;
	ld.global.nc.f32 	%f27, [%rd17];
	fma.rn.f32 	%f28, %f26, %f27, %f25;
	ld.global.nc.f32 	%f29, [%rd56];
	add.s64 	%rd18, %rd17, %rd14;
	ld.global.nc.f32 	%f30, [%rd18];
	fma.rn.f32 	%f31, %f29, %f30, %f28;
	ld.global.nc.f32 	%f32, [%rd56+4];
	add.s64 	%rd19, %rd18, %rd14;
	ld.global.nc.f32 	%f33, [%rd19];
	fma.rn.f32 	%f34, %f32, %f33, %f31;
	ld.global.nc.f32 	%f35, [%rd56+8];
	add.s64 	%rd20, %rd19, %rd14;
	ld.global.nc.f32 	%f36, [%rd20];
	fma.rn.f32 	%f37, %f35, %f36, %f34;
	ld.global.nc.f32 	%f38, [%rd56+12];
	add.s64 	%rd21, %rd20, %rd14;
	ld.global.nc.f32 	%f39, [%rd21];
	fma.rn.f32 	%f69, %f38, %f39, %f37;
	add.s32 	%r37, %r37, 8;
	add.s32 	%r36, %r36, %r7;
	add.s64 	%rd56, %rd56, 32;
	setp.ne.s32 	%p6, %r37, 0;
	@%p6 bra 	$L__BB7_4;
$L__BB7_5:
	setp.eq.s32 	%p7, %r4, 0;
	@%p7 bra 	$L__BB7_13;
	and.b32  	%r13, %r18, 3;
	setp.lt.u32 	%p8, %r4, 4;
	@%p8 bra 	$L__BB7_8;
	add.s32 	%r28, %r39, %r3;
	mul.wide.u32 	%rd22, %r28, 4;
	add.s64 	%rd23, %rd2, %rd22;
	ld.global.nc.f32 	%f41, [%rd23];
	mad.lo.s32 	%r29, %r39, %r19, %r2;
	mul.wide.s32 	%rd24, %r29, 4;
	add.s64 	%rd25, %rd1, %rd24;
	ld.global.nc.f32 	%f42, [%rd25];
	fma.rn.f32 	%f43, %f41, %f42, %f69;
	cvt.u64.u32 	%rd26, %r3;
	cvt.u64.u32 	%rd27, %r39;
	add.s64 	%rd28, %rd27, %rd26;
	shl.b64 	%rd29, %rd28, 2;
	add.s64 	%rd30, %rd2, %rd29;
	ld.global.nc.f32 	%f44, [%rd30+4];
	mul.wide.s32 	%rd31, %r19, 4;
	add.s64 	%rd32, %rd25, %rd31;
	ld.global.nc.f32 	%f45, [%rd32];
	fma.rn.f32 	%f46, %f44, %f45, %f43;
	ld.global.nc.f32 	%f47, [%rd30+8];
	add.s64 	%rd33, %rd32, %rd31;
	ld.global.nc.f32 	%f48, [%rd33];
	fma.rn.f32 	%f49, %f47, %f48, %f46;
	ld.global.nc.f32 	%f50, [%rd30+12];
	add.s64 	%rd34, %rd33, %rd31;
	ld.global.nc.f32 	%f51, [%rd34];
	fma.rn.f32 	%f69, %f50, %f51, %f49;
	add.s32 	%r39, %r39, 4;
$L__BB7_8:
	setp.eq.s32 	%p9, %r13, 0;
	@%p9 bra 	$L__BB7_13;
	setp.eq.s32 	%p10, %r13, 1;
	@%p10 bra 	$L__BB7_11;
	add.s32 	%r30, %r39, %r3;
	mul.wide.u32 	%rd35, %r30, 4;
	add.s64 	%rd36, %rd2, %rd35;
	ld.global.nc.f32 	%f53, [%rd36];
	mad.lo.s32 	%r31, %r39, %r19, %r2;
	mul.wide.s32 	%rd37, %r31, 4;
	add.s64 	%rd38, %rd1, %rd37;
	ld.global.nc.f32 	%f54, [%rd38];
	fma.rn.f32 	%f55, %f53, %f54, %f69;
	cvt.u64.u32 	%rd39, %r3;
	cvt.u64.u32 	%rd40, %r39;
	add.s64 	%rd41, %rd40, %rd39;
	shl.b64 	%rd42, %rd41, 2;
	add.s64 	%rd43, %rd2, %rd42;
	ld.global.nc.f32 	%f56, [%rd43+4];
	mul.wide.s32 	%rd44, %r19, 4;
	add.s64 	%rd45, %rd38, %rd44;
	ld.global.nc.f32 	%f57, [%rd45];
	fma.rn.f32 	%f69, %f56, %f57, %f55;
	add.s32 	%r39, %r39, 2;
$L__BB7_11:
	and.b32  	%r32, %r18, 1;
	setp.eq.b32 	%p11, %r32, 1;
	not.pred 	%p12, %p11;
	@%p12 bra 	$L__BB7_13;
	add.s32 	%r33, %r39, %r3;
	mul.wide.u32 	%rd46, %r33, 4;
	add.s64 	%rd47, %rd2, %rd46;
	ld.global.nc.f32 	%f58, [%rd47];
	mad.lo.s32 	%r34, %r39, %r19, %r2;
	mul.wide.s32 	%rd48, %r34, 4;
	add.s64 	%rd49, %rd1, %rd48;
	ld.global.nc.f32 	%f59, [%rd49];
	fma.rn.f32 	%f69, %f58, %f59, %f69;
$L__BB7_13:
	cvta.to.global.u64 	%rd50, %rd6;
	mul.wide.s32 	%rd51, %r2, 4;
	add.s64 	%rd52, %rd50, %rd51;
	ld.global.nc.f32 	%f60, [%rd52];
	add.f32 	%f61, %f69, %f60;
	mad.lo.s32 	%r35, %r19, %r1, %r2;
	cvta.to.global.u64 	%rd53, %rd7;
	mul.wide.s32 	%rd54, %r35, 4;
	add.s64 	%rd55, %rd53, %rd54;
	st.global.f32 	[%rd55], %f61;
$L__BB7_14:
	ret;

}
.entry _ZN3lfs5tetra4cuda36_GLOBAL__N__cc1b2ca6_4_k_cu_106fe93a22matmul_backward_kernelEPKfS4_Pfiii(
	.param .u64 .ptr .align 1 _ZN3lfs5tetra4cuda36_GLOBAL__N__cc1b2ca6_4_k_cu_106fe93a22matmul_backward_kernelEPKfS4_Pfiii_param_0,
	.param .u64 .ptr .align 1 _ZN3lfs5tetra4cuda36_GLOBAL__N__cc1b2ca6_4_k_cu_106fe93a22matmul_backward_kernelEPKfS4_Pfiii_param_1,
	.param .u64 .ptr .align 1 _ZN3lfs5tetra4cuda36_GLOBAL__N__cc1b2ca6_4_k_cu_106fe93a22matmul_backward_kernelEPKfS4_Pfiii_param_2,
	.param .u32 _ZN3lfs5tetra4cuda36_GLOBAL__N__cc1b2ca6_4_k_cu_106fe93a22matmul_backward_kernelEPKfS4_Pfiii_param_3,
	.param .u32 _ZN3lfs5tetra4cuda36_GLOBAL__N__cc1b2ca6_4_k_cu_106fe93a22matmul_backward_kernelEPKfS4_Pfiii_param_4,
	.param .u32 _ZN3lfs5tetra4cuda36_GLOBAL__N__cc1b2ca6_4_k_cu_106fe93a22matmul_backward_kernelEPKfS4_Pfiii_param_5
)
{
	.reg .pred 	%p<26>;
	.reg .b32 	%r<57>;
	.reg .b32 	%f<181>;
	.reg .b64 	%rd<18>;
	// demoted variable
	.shared .align 4 .b8 _ZZN3lfs5tetra4cuda36_GLOBAL__N__cc1b2ca6_4_k_cu_106fe93a22matmul_backward_kernelEPKfS4_PfiiiE9tile_grad[1024];
	// demoted variable
	.shared .align 4 .b8 _ZZN3lfs5tetra4cuda36_GLOBAL__N__cc1b2ca6_4_k_cu_106fe93a22matmul_backward_kernelEPKfS4_PfiiiE11tile_weight[1024];
	ld.param.u64 	%rd6, [_ZN3lfs5tetra4cuda36_GLOBAL__N__cc1b2ca6_4_k_cu_106fe93a22matmul_backward_kernelEPKfS4_Pfiii_param_0];
	ld.param.u64 	%rd7, [_ZN3lfs5tetra4cuda36_GLOBAL__N__cc1b2ca6_4_k_cu_106fe93a22matmul_backward_kernelEPKfS4_Pfiii_param_1];
	ld.param.u32 	%r29, [_ZN3lfs5tetra4cuda36_GLOBAL__N__cc1b2ca6_4_k_cu_106fe93a22matmul_backward_kernelEPKfS4_Pfiii_param_3];
	ld.param.u32 	%r30, [_ZN3lfs5tetra4cuda36_GLOBAL__N__cc1b2ca6_4_k_cu_106fe93a22matmul_backward_kernelEPKfS4_Pfiii_param_4];
	ld.param.u32 	%r31, [_ZN3lfs5tetra4cuda36_GLOBAL__N__cc1b2ca6_4_k_cu_106fe93a22matmul_backward_kernelEPKfS4_Pfiii_param_5];
	cvta.to.global.u64 	%rd1, %rd7;
	cvta.to.global.u64 	%rd2, %rd6;
	mov.u32 	%r32, %ctaid.y;
	shl.b32 	%r33, %r32, 4;
	mov.u32 	%r1, %tid.y;
	add.s32 	%r2, %r33, %r1;
	mov.u32 	%r34, %ctaid.x;
	shl.b32 	%r35, %r34, 4;
	mov.u32 	%r3, %tid.x;
	add.s32 	%r4, %r35, %r3;
	setp.lt.s32 	%p1, %r30, 1;
	mov.f32 	%f180, 0f00000000;
	@%p1 bra 	$L__BB8_19;
	add.s32 	%r5, %r30, 15;
	shl.b32 	%r37, %r1, 6;
	mov.u32 	%r38, _ZZN3lfs5tetra4cuda36_GLOBAL__N__cc1b2ca6_4_k_cu_106fe93a22matmul_backward_kernelEPKfS4_PfiiiE9tile_grad;
	add.s32 	%r6, %r38, %r37;
	shl.b32 	%r39, %r3, 2;
	add.s32 	%r7, %r6, %r39;
	mul.lo.s32 	%r8, %r30, %r2;
	mov.u32 	%r40, _ZZN3lfs5tetra4cuda36_GLOBAL__N__cc1b2ca6_4_k_cu_106fe93a22matmul_backward_kernelEPKfS4_PfiiiE11tile_weight;
	add.s32 	%r11, %r40, %r39;
	add.s32 	%r9, %r11, %r37;
	mul.lo.s32 	%r10, %r30, %r4;
	setp.lt.u32 	%p2, %r30, 17;
	mov.f32 	%f180, 0f00000000;
	mov.b32 	%r56, 0;
	@%p2 bra 	$L__BB8_13;
	shr.u32 	%r41, %r5, 4;
	and.b32  	%r42, %r41, 134217726;
	neg.s32 	%r55, %r42;
	add.s32 	%r53, %r1, %r10;
	add.s32 	%r51, %r3, %r8;
	mov.f32 	%f180, 0f00000000;
	mov.u32 	%r52, %r3;
	mov.u32 	%r54, %r1;
$L__BB8_3:
	setp.ge.s32 	%p3, %r2, %r29;
	setp.ge.s32 	%p4, %r52, %r30;
	mul.wide.s32 	%rd8, %r51, 4;
	add.s64 	%rd3, %rd2, %rd8;
	mov.f32 	%f172, 0f00000000;
	or.pred  	%p5, %p3, %p4;
	@%p5 bra 	$L__BB8_5;
	ld.global.nc.f32 	%f172, [%rd3];
$L__BB8_5:
	setp.ge.s32 	%p6, %r4, %r31;
	st.shared.f32 	[%r7], %f172;
	setp.ge.s32 	%p7, %r54, %r30;
	mul.wide.s32 	%rd9, %r53, 4;
	add.s64 	%rd4, %rd1, %rd9;
	mov.f32 	%f173, 0f00000000;
	or.pred  	%p8, %p6, %p7;
	@%p8 bra 	$L__BB8_7;
	ld.global.nc.f32 	%f173, [%rd4];
$L__BB8_7:
	st.shared.f32 	[%r9], %f173;
	bar.sync 	0;
	ld.shared.f32 	%f27, [%r6];
	ld.shared.f32 	%f28, [%r11];
	fma.rn.f32 	%f29, %f27, %f28, %f180;
	ld.shared.f32 	%f30, [%r6+4];
	ld.shared.f32 	%f31, [%r11+64];
	fma.rn.f32 	%f32, %f30, %f31, %f29;
	ld.shared.f32 	%f33, [%r6+8];
	ld.shared.f32 	%f34, [%r11+128];
	fma.rn.f32 	%f35, %f33, %f34, %f32;
	ld.shared.f32 	%f36, [%r6+12];
	ld.shared.f32 	%f37, [%r11+192];
	fma.rn.f32 	%f38, %f36, %f37, %f35;
	ld.shared.f32 	%f39, [%r6+16];
	ld.shared.f32 	%f40, [%r11+256];
	fma.rn.f32 	%f41, %f39, %f40, %f38;
	ld.shared.f32 	%f42, [%r6+20];
	ld.shared.f32 	%f43, [%r11+320];
	fma.rn.f32 	%f44, %f42, %f43, %f41;
	ld.shared.f32 	%f45, [%r6+24];
	ld.shared.f32 	%f46, [%r11+384];
	fma.rn.f32 	%f47, %f45, %f46, %f44;
	ld.shared.f32 	%f48, [%r6+28];
	ld.shared.f32 	%f49, [%r11+448];
	fma.rn.f32 	%f50, %f48, %f49, %f47;
	ld.shared.f32 	%f51, [%r6+32];
	ld.shared.f32 	%f52, [%r11+512];
	fma.rn.f32 	%f53, %f51, %f52, %f50;
	ld.shared.f32 	%f54, [%r6+36];
	ld.shared.f32 	%f55, [%r11+576];
	fma.rn.f32 	%f56, %f54, %f55, %f53;
	ld.shared.f32 	%f57, [%r6+40];
	ld.shared.f32 	%f58, [%r11+640];
	fma.rn.f32 	%f59, %f57, %f58, %f56;
	ld.shared.f32 	%f60, [%r6+44];
	ld.shared.f32 	%f61, [%r11+704];
	fma.rn.f32 	%f62, %f60, %f61, %f59;
	ld.shared.f32 	%f63, [%r6+48];
	ld.shared.f32 	%f64, [%r11+768];
	fma.rn.f32 	%f65, %f63, %f64, %f62;
	ld.shared.f32 	%f66, [%r6+52];
	ld.shared.f32 	%f67, [%r11+832];
	fma.rn.f32 	%f68, %f66, %f67, %f65;
	ld.shared.f32 	%f69, [%r6+56];
	ld.shared.f32 	%f70, [%r11+896];
	fma.rn.f32 	%f71, %f69, %f70, %f68;
	ld.shared.f32 	%f72, [%r6+60];
	ld.shared.f32 	%f73, [%r11+960];
	fma.rn.f32 	%f6, %f72, %f73, %f71;
	bar.sync 	0;
	add.s32 	%r43, %r52, 16;
	setp.ge.s32 	%p10, %r43, %r30;
	mov.f32 	%f174, 0f00000000;
	or.pred  	%p11, %p3, %p10;
	@%p11 bra 	$L__BB8_9;
	ld.global.nc.f32 	%f174, [%rd3+64];
$L__BB8_9:
	st.shared.f32 	[%r7], %f174;
	add.s32 	%r44, %r54, 16;
	setp.ge.s32 	%p13, %r44, %r30;
	mov.f32 	%f175, 0f00000000;
	or.pred  	%p14, %p6, %p13;
	@%p14 bra 	$L__BB8_11;
	ld.global.nc.f32 	%f175, [%rd4+64];
$L__BB8_11:
	st.shared.f32 	[%r9], %f175;
	bar.sync 	0;
	ld.shared.f32 	%f75, [%r6];
	ld.shared.f32 	%f76, [%r11];
	fma.rn.f32 	%f77, %f75, %f76, %f6;
	ld.shared.f32 	%f78, [%r6+4];
	ld.shared.f32 	%f79, [%r11+64];
	fma.rn.f32 	%f80, %f78, %f79, %f77;
	ld.shared.f32 	%f81, [%r6+8];
	ld.shared.f32 	%f82, [%r11+128];
	fma.rn.f32 	%f83, %f81, %f82, %f80;
	ld.shared.f32 	%f84, [%r6+12];
	ld.shared.f32 	%f85, [%r11+192];
	fma.rn.f32 	%f86, %f84, %f85, %f83;
	ld.shared.f32 	%f87, [%r6+16];
	ld.shared.f32 	%f88, [%r11+256];
	fma.rn.f32 	%f89, %f87, %f88, %f86;
	ld.shared.f32 	%f90, [%r6+20];
	ld.shared.f32 	%f91, [%r11+320];
	fma.rn.f32 	%f92, %f90, %f91, %f89;
	ld.shared.f32 	%f93, [%r6+24];
	ld.shared.f32 	%f94, [%r11+384];
	fma.rn.f32 	%f95, %f93, %f94, %f92;
	ld.shared.f32 	%f96, [%r6+28];
	ld.shared.f32 	%f97, [%r11+448];
	fma.rn.f32 	%f98, %f96, %f97, %f95;
	ld.shared.f32 	%f99, [%r6+32];
	ld.shared.f32 	%f100, [%r11+512];
	fma.rn.f32 	%f101, %f99, %f100, %f98;
	ld.shared.f32 	%f102, [%r6+36];
	ld.shared.f32 	%f103, [%r11+576];
	fma.rn.f32 	%f104, %f102, %f103, %f101;
	ld.shared.f32 	%f105, [%r6+40];
	ld.shared.f32 	%f106, [%r11+640];
	fma.rn.f32 	%f107, %f105, %f106, %f104;
	ld.shared.f32 	%f108, [%r6+44];
	ld.shared.f32 	%f109, [%r11+704];
	fma.rn.f32 	%f110, %f108, %f109, %f107;
	ld.shared.f32 	%f111, [%r6+48];
	ld.shared.f32 	%f112, [%r11+768];
	fma.rn.f32 	%f113, %f111, %f112, %f110;
	ld.shared.f32 	%f114, [%r6+52];
	ld.shared.f32 	%f115, [%r11+832];
	fma.rn.f32 	%f116, %f114, %f115, %f113;
	ld.shared.f32 	%f117, [%r6+56];
	ld.shared.f32 	%f118, [%r11+896];
	fma.rn.f32 	%f119, %f117, %f118, %f116;
	ld.shared.f32 	%f120, [%r6+60];
	ld.shared.f32 	%f121, [%r11+960];
	fma.rn.f32 	%f180, %f120, %f121, %f119;
	bar.sync 	0;
	add.s32 	%r55, %r55, 2;
	add.s32 	%r54, %r54, 32;
	add.s32 	%r53, %r53, 32;
	add.s32 	%r52, %r52, 32;
	add.s32 	%r51, %r51, 32;
	setp.ne.s32 	%p15, %r55, 0;
	@%p15 bra 	$L__BB8_3;
	and.b32  	%r56, %r5, 2147483616;
$L__BB8_13:
	and.b32  	%r45, %r5, 16;
	setp.eq.s32 	%p16, %r45, 0;
	@%p16 bra 	$L__BB8_19;
	setp.ge.s32 	%p17, %r2, %r29;
	add.s32 	%r46, %r56, %r3;
	setp.ge.s32 	%p18, %r46, %r30;
	mov.f32 	%f178, 0f00000000;
	or.pred  	%p19, %p17, %p18;
	@%p19 bra 	$L__BB8_16;
	add.s32 	%r47, %r46, %r8;
	mul.wide.s32 	%rd10, %r47, 4;
	add.s64 	%rd11, %rd2, %rd10;
	ld.global.nc.f32 	%f178, [%rd11];
$L__BB8_16:
	setp.ge.s32 	%p20, %r4, %r31;
	st.shared.f32 	[%r7], %f178;
	add.s32 	%r48, %r56, %r1;
	setp.ge.s32 	%p21, %r48, %r30;
	mov.f32 	%f179, 0f00000000;
	or.pred  	%p22, %p20, %p21;
	@%p22 bra 	$L__BB8_18;
	add.s32 	%r49, %r48, %r10;
	mul.wide.s32 	%rd12, %r49, 4;
	add.s64 	%rd13, %rd1, %rd12;
	ld.global.nc.f32 	%f179, [%rd13];
$L__BB8_18:
	st.shared.f32 	[%r9], %f179;
	bar.sync 	0;
	ld.shared.f32 	%f124, [%r6];
	ld.shared.f32 	%f125, [%r11];
	fma.rn.f32 	%f126, %f124, %f125, %f180;
	ld.shared.f32 	%f127, [%r6+4];
	ld.shared.f32 	%f128, [%r11+64];
	fma.rn.f32 	%f129, %f127, %f128, %f126;
	ld.shared.f32 	%f130, [%r6+8];
	ld.shared.f32 	%f131, [%r11+128];
	fma.rn.f32 	%f132, %f130, %f131, %f129;
	ld.shared.f32 	%f133, [%r6+12];
	ld.shared.f32 	%f134, [%r11+192];
	fma.rn.f32 	%f135, %f133, %f134, %f132;
	ld.shared.f32 	%f136, [%r6+16];
	ld.shared.f32 	%f137, [%r11+256];
	fma.rn.f32 	%f138, %f136, %f137, %f135;
	ld.shared.f32 	%f139, [%r6+20];
	ld.shared.f32 	%f140, [%r11+320];
	fma.rn.f32 	%f141, %f139, %f140, %f138;
	ld.shared.f32 	%f142, [%r6+24];
	ld.shared.f32 	%f143, [%r11+384];
	fma.rn.f32 	%f144, %f142, %f143, %f141;
	ld.shared.f32 	%f145, [%r6+28];
	ld.shared.f32 	%f146, [%r11+448];
	fma.rn.f32 	%f147, %f145, %f146, %f144;
	ld.shared.f32 	%f148, [%r6+32];
	ld.shared.f32 	%f149, [%r11+512];
	fma.rn.f32 	%f150, %f148, %f149, %f147;
	ld.shared.f32 	%f151, [%r6+36];
	ld.shared.f32 	%f152, [%r11+576];
	fma.rn.f32 	%f153, %f151, %f152, %f150;
	ld.shared.f32 	%f154, [%r6+40];
	ld.shared.f32 	%f155, [%r11+640];
	fma.rn.f32 	%f156, %f154, %f155, %f153;
	ld.shared.f32 	%f157, [%r6+44];
	ld.shared.f32 	%f158, [%r11+704];
	fma.rn.f32 	%f159, %f157, %f158, %f156;
	ld.shared.f32 	%f160, [%r6+48];
	ld.shared.f32 	%f161, [%r11+768];
	fma.rn.f32 	%f162, %f160, %f161, %f159;
	ld.shared.f32 	%f163, [%r6+52];
	ld.shared.f32 	%f164, [%r11+832];
	fma.rn.f32 	%f165, %f163, %f164, %f162;
	ld.shared.f32 	%f166, [%r6+56];
	ld.shared.f32 	%f167, [%r11+896];
	fma.rn.f32 	%f168, %f166, %f167, %f165;
	ld.shared.f32 	%f169, [%r6+60];
	ld.shared.f32 	%f170, [%r11+960];
	fma.rn.f32 	%f180, %f169, %f170, %f168;
	bar.sync 	0;
$L__BB8_19:
	setp.ge.s32 	%p23, %r2, %r29;
	setp.ge.s32 	%p24, %r4, %r31;
	or.pred  	%p25, %p23, %p24;
	@%p25 bra 	$L__BB8_21;
	ld.param.u64 	%rd17, [_ZN3lfs5tetra4cuda36_GLOBAL__N__cc1b2ca6_4_k_cu_106fe93a22matmul_backward_kernelEPKfS4_Pfiii_param_2];
	mad.lo.s32 	%r50, %r31, %r2, %r4;
	cvta.to.global.u64 	%rd14, %rd17;
	mul.wide.s32 	%rd15, %r50, 4;
	add.s64 	%rd16, %rd14, %rd15;
	st.global.f32 	[%rd16], %f180;
$L__BB8_21:
	ret;

}
.entry _ZN3lfs5tetra4cuda36_GLOBAL__N__cc1b2ca6_4_k_cu_106fe93a29matmul_backward_simple_kernelEPKfS4_Pfiii(
	.param .u64 .ptr .align 1 _ZN3lfs5tetra4cuda36_GLOBAL__N__cc1b2ca6_4_k_cu_106fe93a29matmul_backward_simple_kernelEPKfS4_Pfiii_param_0,
	.param .u64 .ptr .align 1 _ZN3lfs5tetra4cuda36_GLOBAL__N__cc1b2ca6_4_k_cu_106fe93a29matmul_backward_simple_kernelEPKfS4_Pfiii_param_1,
	.param .u64 .ptr .align 1 _ZN3lfs5tetra4cuda36_GLOBAL__N__cc1b2ca6_4_k_cu_106fe93a29matmul_backward_simple_kernelEPKfS4_Pfiii_param_2,
	.param .u32 _ZN3lfs5tetra4cuda36_GLOBAL__N__cc1b2ca6_4_k_cu_106fe93a29matmul_backward_simple_kernelEPKfS4_Pfiii_param_3,
	.param .u32 _ZN3lfs5tetra4cuda36_GLOBAL__N__cc1b2ca6_4_k_cu_106fe93a29matmul_backward_simple_kernelEPKfS4_Pfiii_param_4,
	.param .u32 _ZN3lfs5tetra4cuda36_GLOBAL__N__cc1b2ca6_4_k_cu_106fe93a29matmul_backward_simple_kernelEPKfS4_Pfiii_param_5
)
{
	.reg .pred 	%p<13>;
	.reg .b32 	%r<48>;
	.reg .b32 	%f<112>;
	.reg .b64 	%rd<43>;

	ld.param.u64 	%rd11, [_ZN3lfs5tetra4cuda36_GLOBAL__N__cc1b2ca6_4_k_cu_106fe93a29matmul_backward_simple_kernelEPKfS4_Pfiii_param_0];
	ld.param.u64 	%rd12, [_ZN3lfs5tetra4cuda36_GLOBAL__N__cc1b2ca6_4_k_cu_106fe93a29matmul_backward_simple_kernelEPKfS4_Pfiii_param_1];
	ld.param.u64 	%rd10, [_ZN3lfs5tetra4cuda36_GLOBAL__N__cc1b2ca6_4_k_cu_106fe93a29matmul_backward_simple_kernelEPKfS4_Pfiii_param_2];
	ld.param.u32 	%r27, [_ZN3lfs5tetra4cuda36_GLOBAL__N__cc1b2ca6_4_k_cu_106fe93a29matmul_backward_simple_kernelEPKfS4_Pfiii_param_3];
	ld.param.u32 	%r25, [_ZN3lfs5tetra4cuda36_GLOBAL__N__cc1b2ca6_4_k_cu_106fe93a29matmul_backward_simple_kernelEPKfS4_Pfiii_param_4];
	ld.param.u32 	%r26, [_ZN3lfs5tetra4cuda36_GLOBAL__N__cc1b2ca6_4_k_cu_106fe93a29matmul_backward_simple_kernelEPKfS4_Pfiii_param_5];
	cvta.to.global.u64 	%rd1, %rd12;
	cvta.to.global.u64 	%rd2, %rd11;
	mov.u32 	%r28, %ctaid.y;
	mov.u32 	%r29, %ntid.y;
	mov.u32 	%r30, %tid.y;
	mad.lo.s32 	%r1, %r28, %r29, %r30;
	mov.u32 	%r31, %ctaid.x;
	mov.u32 	%r32, %ntid.x;
	mov.u32 	%r33, %tid.x;
	mad.lo.s32 	%r2, %r31, %r32, %r33;
	setp.ge.s32 	%p1, %r1, %r27;
	setp.ge.s32 	%p2, %r2, %r26;
	or.pred  	%p3, %p1, %p2;
	@%p3 bra 	$L__BB9_15;
	setp.lt.s32 	%p4, %r25, 1;
	mov.f32 	%f111, 0f00000000;
	@%p4 bra 	$L__BB9_14;
	mul.lo.s32 	%r3, %r25, %r1;
	mul.lo.s32 	%r4, %r25, %r2;
	and.b32  	%r5, %r25, 15;
	setp.lt.u32 	%p5, %r25, 16;
	mov.f32 	%f111, 0f00000000;
	mov.b32 	%r44, 0;
	@%p5 bra 	$L__BB9_5;
	and.b32  	%r44, %r25, 2147483632;
	neg.s32 	%r42, %r44;
	mul.wide.u32 	%rd13, %r3, 4;
	add.s64 	%rd14, %rd13, %rd2;
	add.s64 	%rd41, %rd14, 32;
	add.s64 	%rd4, %rd1, 32;
	mov.f32 	%f111, 0f00000000;
	mov.u32 	%r41, %r4;
$L__BB9_4:
	.pragma "nounroll";
	mul.wide.s32 	%rd15, %r41, 4;
	add.s64 	%rd16, %rd4, %rd15;
	ld.global.nc.f32 	%f18, [%rd41+-32];
	ld.global.nc.f32 	%f19, [%rd16+-32];
	fma.rn.f32 	%f20, %f18, %f19, %f111;
	ld.global.nc.f32 	%f21, [%rd41+-28];
	ld.global.nc.f32 	%f22, [%rd16+-28];
	fma.rn.f32 	%f23, %f21, %f22, %f20;
	ld.global.nc.f32 	%f24, [%rd41+-24];
	ld.global.nc.f32 	%f25, [%rd16+-24];
	fma.rn.f32 	%f26, %f24, %f25, %f23;
	ld.global.nc.f32 	%f27, [%rd41+-20];
	ld.global.nc.f32 	%f28, [%rd16+-20];
	fma.rn.f32 	%f29, %f27, %f28, %f26;
	ld.global.nc.f32 	%f30, [%rd41+-16];
	ld.global.nc.f32 	%f31, [%rd16+-16];
	fma.rn.f32 	%f32, %f30, %f31, %f29;
	ld.global.nc.f32 	%f33, [%rd41+-12];
	ld.global.nc.f32 	%f34, [%rd16+-12];
	fma.rn.f32 	%f35, %f33, %f34, %f32;
	ld.global.nc.f32 	%f36, [%rd41+-8];
	ld.global.nc.f32 	%f37, [%rd16+-8];
	fma.rn.f32 	%f38, %f36, %f37, %f35;
	ld.global.nc.f32 	%f39, [%rd41+-4];
	ld.global.nc.f32 	%f40, [%rd16+-4];
	fma.rn.f32 	%f41, %f39, %f40, %f38;
	ld.global.nc.f32 	%f42, [%rd41];
	ld.global.nc.f32 	%f43, [%rd16];
	fma.rn.f32 	%f44, %f42, %f43, %f41;
	ld.global.nc.f32 	%f45, [%rd41+4];
	ld.global.nc.f32 	%f46, [%rd16+4];
	fma.rn.f32 	%f47, %f45, %f46, %f44;
	ld.global.nc.f32 	%f48, [%rd41+8];
	ld.global.nc.f32 	%f49, [%rd16+8];
	fma.rn.f32 	%f50, %f48, %f49, %f47;
	ld.global.nc.f32 	%f51, [%rd41+12];
	ld.global.nc.f32 	%f52, [%rd16+12];
	fma.rn.f32 	%f53, %f51, %f52, %f50;
	ld.global.nc.f32 	%f54, [%rd41+16];
	ld.global.nc.f32 	%f55, [%rd16+16];
	fma.rn.f32 	%f56, %f54, %f55, %f53;
	ld.global.nc.f32 	%f57, [%rd41+20];
	ld.global.nc.f32 	%f58, [%rd16+20];
	fma.rn.f32 	%f59, %f57, %f58, %f56;
	ld.global.nc.f32 	%f60, [%rd41+24];
	ld.global.nc.f32 	%f61, [%rd16+24];
	fma.rn.f32 	%f62, %f60, %f61, %f59;
	ld.global.nc.f32 	%f63, [%rd41+28];
	ld.global.nc.f32 	%f64, [%rd16+28];
	fma.rn.f32 	%f111, %f63, %f64, %f62;
	add.s32 	%r42, %r42, 16;
	add.s64 	%rd41, %rd41, 64;
	add.s32 	%r41, %r41, 16;
	setp.ne.s32 	%p6, %r42, 0;
	@%p6 bra 	$L__BB9_4;
$L__BB9_5:
	setp.eq.s32 	%p7, %r5, 0;
	@%p7 bra 	$L__BB9_14;
	and.b32  	%r13, %r25, 7;
	setp.lt.u32 	%p8, %r5, 8;
	@%p8 bra 	$L__BB9_8;
	add.s32 	%r35, %r44, %r3;
	mul.wide.u32 	%rd17, %r35, 4;
	add.s64 	%rd18, %rd2, %rd17;
	ld.global.nc.f32 	%f66, [%rd18];
	add.s32 	%r36, %r44, %r4;
	mul.wide.s32 	%rd19, %r36, 4;
	add.s64 	%rd20, %rd1, %rd19;
	ld.global.nc.f32 	%f67, [%rd20];
	fma.rn.f32 	%f68, %f66, %f67, %f111;
	cvt.u64.u32 	%rd21, %r3;
	cvt.u64.u32 	%rd22, %r44;
	add.s64 	%rd23, %rd22, %rd21;
	shl.b64 	%rd24, %rd23, 2;
	add.s64 	%rd25, %rd2, %rd24;
	ld.global.nc.f32 	%f69, [%rd25+4];
	ld.global.nc.f32 	%f70, [%rd20+4];
	fma.rn.f32 	%f71, %f69, %f70, %f68;
	ld.global.nc.f32 	%f72, [%rd25+8];
	ld.global.nc.f32 	%f73, [%rd20+8];
	fma.rn.f32 	%f74, %f72, %f73, %f71;
	ld.global.nc.f32 	%f75, [%rd25+12];
	ld.global.nc.f32 	%f76, [%rd20+12];
	fma.rn.f32 	%f77, %f75, %f76, %f74;
	ld.global.nc.f32 	%f78, [%rd25+16];
	ld.global.nc.f32 	%f79, [%rd20+16];
	fma.rn.f32 	%f80, %f78, %f79, %f77;
	ld.global.nc.f32 	%f81, [%rd25+20];
	ld.global.nc.f32 	%f82, [%rd20+20];
	fma.rn.f32 	%f83, %f81, %f82, %f80;
	ld.global.nc.f32 	%f84, [%rd25+24];
	ld.global.nc.f32 	%f85, [%rd20+24];
	fma.rn.f32 	%f86, %f84, %f85, %f83;
	ld.global.nc.f32 	%f87, [%rd25+28];
	ld.global.nc.f32 	%f88, [%rd20+28];
	fma.rn.f32 	%f111, %f87, %f88, %f86;
	add.s32 	%r44, %r44, 8;
$L__BB9_8:
	setp.eq.s32 	%p9, %r13, 0;
	@%p9 bra 	$L__BB9_14;
	and.b32  	%r16, %r25, 3;
	setp.lt.u32 	%p10, %r13, 4;
	@%p10 bra 	$L__BB9_11;
	add.s32 	%r37, %r44, %r3;
	mul.wide.u32 	%rd26, %r37, 4;
	add.s64 	%rd27, %rd2, %rd26;
	ld.global.nc.f32 	%f90, [%rd27];
	add.s32 	%r38, %r44, %r4;
	mul.wide.s32 	%rd28, %r38, 4;
	add.s64 	%rd29, %rd1, %rd28;
	ld.global.nc.f32 	%f91, [%rd29];
	fma.rn.f32 	%f92, %f90, %f91, %f111;
	cvt.u64.u32 	%rd30, %r3;
	cvt.u64.u32 	%rd31, %r44;
	add.s64 	%rd32, %rd31, %rd30;
	shl.b64 	%rd33, %rd32, 2;
	add.s64 	%rd34, %rd2, %rd33;
	ld.global.nc.f32 	%f93, [%rd34+4];
	ld.global.nc.f32 	%f94, [%rd29+4];
	fma.rn.f32 	%f95, %f93, %f94, %f92;
	ld.global.nc.f32 	%f96, [%rd34+8];
	ld.global.nc.f32 	%f97, [%rd29+8];
	fma.rn.f32 	%f98, %f96, %f97, %f95;
	ld.global.nc.f32 	%f99, [%rd34+12];
	ld.global.nc.f32 	%f100, [%rd29+12];
	fma.rn.f32 	%f111, %f99, %f100, %f98;
	add.s32 	%r44, %r44, 4;
$L__BB9_11:
	setp.eq.s32 	%p11, %r16, 0;
	@%p11 bra 	$L__BB9_14;
	add.s32 	%r47, %r44, %r4;
	add.s32 	%r39, %r44, %r3;
	mul.wide.u32 	%rd35, %r39, 4;
	add.s64 	%rd42, %rd2, %rd35;
	neg.s32 	%r46, %r16;
$L__BB9_13:
	.pragma "nounroll";
	mul.wide.s32 	%rd36, %r47, 4;
	add.s64 	%rd37, %rd1, %rd36;
	ld.global.nc.f32 	%f101, [%rd42];
	ld.global.nc.f32 	%f102, [%rd37];
	fma.rn.f32 	%f111, %f101, %f102, %f111;
	add.s32 	%r47, %r47, 1;
	add.s64 	%rd42, %rd42, 4;
	add.s32 	%r46, %r46, 1;
	setp.ne.s32 	%p12, %r46, 0;
	@%p12 bra 	$L__BB9_13;
$L__BB9_14:
	mad.lo.s32 	%r40, %r26, %r1, %r2;
	cvta.to.global.u64 	%rd38, %rd10;
	mul.wide.s32 	%rd39, %r40, 4;
	add.s64 	%rd40, %rd38, %rd39;
	st.global.f32 	[%rd40], %f111;
$L__BB9_15:
	ret;

}
.entry _ZN3lfs5tetra4cuda36_GLOBAL__N__cc1b2ca6_4_k_cu_106fe93a26extract_rgb_sigmoid_kernelEPKfPfii(
	.param .u64 .ptr .align 1 _ZN3lfs5tetra4cuda36_GLOBAL__N__cc1b2ca6_4_k_cu_106fe93a26extract_rgb_sigmoid_kernelEPKfPfii_param_0,
	.param .u64 .ptr .align 1 _ZN3lfs5tetra4cuda36_GLOBAL__N__cc1b2ca6_4_k_cu_106fe93a26extract_rgb_sigmoid_kernelEPKfPfii_param_1,
	.param .u32 _ZN3lfs5tetra4cuda36_GLOBAL__N__cc1b2ca6_4_k_cu_106fe93a26extract_rgb_sigmoid_kernelEPKfPfii_param_2,
	.param .u32 _ZN3lfs5tetra4cuda36_GLOBAL__N__cc1b2ca6_4_k_cu_106fe93a26extract_rgb_sigmoid_kernelEPKfPfii_param_3
)
{
	.reg .pred 	%p<3>;
	.reg .b32 	%r<18>;
	.reg .b32 	%f<29>;
	.reg .b64 	%rd<11>;

	ld.param.u64 	%rd2, [_ZN3lfs5tetra4cuda36_GLOBAL__N__cc1b2ca6_4_k_cu_106fe93a26extract_rgb_sigmoid_kernelEPKfPfii_param_0];
	ld.param.u64 	%rd3, [_ZN3lfs5tetra4cuda36_GLOBAL__N__cc1b2ca6_4_k_cu_106fe93a26extract_rgb_sigmoid_kernelEPKfPfii_param_1];
	ld.param.u32 	%r3, [_ZN3lfs5tetra4cuda36_GLOBAL__N__cc1b2ca6_4_k_cu_106fe93a26extract_rgb_sigmoid_kernelEPKfPfii_param_2];
	ld.param.u32 	%r2, [_ZN3lfs5tetra4cuda36_GLOBAL__N__cc1b2ca6_4_k_cu_106fe93a26extract_rgb_sigmoid_kernelEPKfPfii_param_3];
	cvta.to.global.u64 	%rd1, %rd3;
	mov.u32 	%r4, %ctaid.x;
	mov.u32 	%r5, %ntid.x;
	mov.u32 	%r6, %tid.x;
	mad.lo.s32 	%r1, %r4, %r5, %r6;
	mul.lo.s32 	%r7, %r3, 3;
	setp.ge.s32 	%p1, %r1, %r7;
	@%p1 bra 	$L__BB10_4;
	cvta.to.global.u64 	%rd4, %rd2;
	mul.hi.s32 	%r8, %r1, 1431655766;
	shr.u32 	%r9, %r8, 31;
	add.s32 	%r10, %r8, %r9;
	mul.lo.s32 	%r11, %r10, 3;
	sub.s32 	%r12, %r1, %r11;
	mad.lo.s32 	%r13, %r2, %r10, %r12;
	mul.wide.s32 	%rd5, %r13, 4;
	add.s64 	%rd6, %rd4, %rd5;
	ld.global.nc.f32 	%f1, [%rd6];
	setp.ltu.f32 	%p2, %f1, 0f00000000;
	@%p2 bra 	$L__BB10_3;
	fma.rn.f32 	%f2, %f1, 0fBBBB989D, 0f3F000000;
	cvt.sat.f32.f32 	%f3, %f2;
	mov.f32 	%f4, 0f4B400001;
	mov.f32 	%f5, 0f437C0000;
	fma.rm.f32 	%f6, %f3, %f5, %f4;
	add.f32 	%f7, %f6, 0fCB40007F;
	neg.f32 	%f8, %f7;
	fma.rn.f32 	%f9, %f1, 0fBFB8AA3B, %f8;
	fma.rn.f32 	%f10, %f1, 0fB2A57060, %f9;
	mov.b32 	%r14, %f6;
	shl.b32 	%r15, %r14, 23;
	mov.b32 	%f11, %r15;
	ex2.approx.ftz.f32 	%f12, %f10;
	fma.rn.f32 	%f13, %f12, %f11, 0f3F800000;
	rcp.rn.f32 	%f14, %f13;
	mul.wide.s32 	%rd7, %r1, 4;
	add.s64 	%rd8, %rd1, %rd7;
	st.global.f32 	[%rd8], %f14;
	bra.uni 	$L__BB10_4;
$L__BB10_3:
	fma.rn.f32 	%f15, %f1, 0f3BBB989D, 0f3F000000;
	cvt.sat.f32.f32 	%f16, %f15;
	mov.f32 	%f17, 0f4B400001;
	mov.f32 	%f18, 0f437C0000;
	fma.rm.f32 	%f19, %f16, %f18, %f17;
	add.f32 	%f20, %f19, 0fCB40007F;
	neg.f32 	%f21, %f20;
	fma.rn.f32 	%f22, %f1, 0f3FB8AA3B, %f21;
	fma.rn.f32 	%f23, %f1, 0f32A57060, %f22;
	mov.b32 	%r16, %f19;
	shl.b32 	%r17, %r16, 23;
	mov.b32 	%f24, %r17;
	ex2.approx.ftz.f32 	%f25, %f23;
	mul.f32 	%f26, %f25, %f24;
	add.f32 	%f27, %f26, 0f3F800000;
	div.rn.f32 	%f28, %f26, %f27;
	mul.wide.s32 	%rd9, %r1, 4;
	add.s64 	%rd10, %rd1, %rd9;
	st.global.f32 	[%rd10], %f28;
$L__BB10_4:
	ret;

}
.entry _ZN3lfs5tetra4cuda36_GLOBAL__N__cc1b2ca6_4_k_cu_106fe93a24matmul_relu_cache_kernelEPKfS4_S4_PfS5_iii(
	.param .u64 .ptr .align 1 _ZN3lfs5tetra4cuda36_GLOBAL__N__cc1b2ca6_4_k_cu_106fe93a24matmul_relu_cache_kernelEPKfS4_S4_PfS5_iii_param_0,
	.param .u64 .ptr .align 1 _ZN3lfs5tetra4cuda36_GLOBAL__N__cc1b2ca6_4_k_cu_106fe93a24matmul_relu_cache_kernelEPKfS4_S4_PfS5_iii_param_1,
	.param .u64 .ptr .align 1 _ZN3lfs5tetra4cuda36_GLOBAL__N__cc1b2ca6_4_k_cu_106fe93a24matmul_relu_cache_kernelEPKfS4_S4_PfS5_iii_param_2,
	.param .u64 .ptr .align 1 _ZN3lfs5tetra4cuda36_GLOBAL__N__cc1b2ca6_4_k_cu_106fe93a24matmul_relu_cache_kernelEPKfS4_S4_PfS5_iii_param_3,
	.param .u64 .ptr .align 1 _ZN3lfs5tetra4cuda36_GLOBAL__N__cc1b2ca6_4_k_cu_106fe93a24matmul_relu_cache_kernelEPKfS4_S4_PfS5_iii_param_4,
	.param .u32 _ZN3lfs5tetra4cuda36_GLOBAL__N__cc1b2ca6_4_k_cu_106fe93a24matmul_relu_cache_kernelEPKfS4_S4_PfS5_iii_param_5,
	.param .u32 _ZN3lfs5tetra4cuda36_GLOBAL__N__cc1b2ca6_4_k_cu_106fe93a24matmul_relu_cache_kernelEPKfS4_S4_PfS5_iii_param_6,
	.param .u32 _ZN3lfs5tetra4cuda36_GLOBAL__N__cc1b2ca6_4_k_cu_106fe93a24matmul_relu_cache_kernelEPKfS4_S4_PfS5_iii_param_7
)
{
	.reg .pred 	%p<12>;
	.reg .b32 	%r<43>;
	.reg .b32 	%f<66>;
	.reg .b64 	%rd<20>;
	// demoted variable
	.shared .align 4 .b8 _ZZN3lfs5tetra4cuda36_GLOBAL__N__cc1b2ca6_4_k_cu_106fe93a24matmul_relu_cache_kernelEPKfS4_S4_PfS5_iiiE10tile_input[1024];
	// demoted variable
	.shared .align 4 .b8 _ZZN3lfs5tetra4cuda36_GLOBAL__N__cc1b2ca6_4_k_cu_106fe93a24matmul_relu_cache_kernelEPKfS4_S4_PfS5_iiiE11tile_weight[1024];
	ld.param.u64 	%rd4, [_ZN3lfs5tetra4cuda36_GLOBAL__N__cc1b2ca6_4_k_cu_106fe93a24matmul_relu_cache_kernelEPKfS4_S4_PfS5_iii_param_0];
	ld.param.u64 	%rd5, [_ZN3lfs5tetra4cuda36_GLOBAL__N__cc1b2ca6_4_k_cu_106fe93a24matmul_relu_cache_kernelEPKfS4_S4_PfS5_iii_param_1];
	ld.param.u64 	%rd6, [_ZN3lfs5tetra4cuda36_GLOBAL__N__cc1b2ca6_4_k_cu_106fe93a24matmul_relu_cache_kernelEPKfS4_S4_PfS5_iii_param_2];
	ld.param.u64 	%rd7, [_ZN3lfs5tetra4cuda36_GLOBAL__N__cc1b2ca6_4_k_cu_106fe93a24matmul_relu_cache_kernelEPKfS4_S4_PfS5_iii_param_3];
	ld.param.u64 	%rd8, [_ZN3lfs5tetra4cuda36_GLOBAL__N__cc1b2ca6_4_k_cu_106fe93a24matmul_relu_cache_kernelEPKfS4_S4_PfS5_iii_param_4];
	ld.param.u32 	%r24, [_ZN3lfs5tetra4cuda36_GLOBAL__N__cc1b2ca6_4_k_cu_106fe93a24matmul_relu_cache_kernelEPKfS4_S4_PfS5_iii_param_5];
	ld.param.u32 	%r25, [_ZN3lfs5tetra4cuda36_GLOBAL__N__cc1b2ca6_4_k_cu_106fe93a24matmul_relu_cache_kernelEPKfS4_S4_PfS5_iii_param_6];
	ld.param.u32 	%r26, [_ZN3lfs5tetra4cuda36_GLOBAL__N__cc1b2ca6_4_k_cu_106fe93a24matmul_relu_cache_kernelEPKfS4_S4_PfS5_iii_param_7];
	mov.u32 	%r27, %ctaid.y;
	shl.b32 	%r28, %r27, 4;
	mov.u32 	%r40, %tid.y;
	add.s32 	%r2, %r28, %r40;
	mov.u32 	%r29, %ctaid.x;
	shl.b32 	%r3, %r29, 4;
	mov.u32 	%r38, %tid.x;
	add.s32 	%r5, %r3, %r38;
	setp.lt.s32 	%p1, %r25, 1;
	mov.f32 	%f65, 0f00000000;
	@%p1 bra 	$L__BB11_7;
	add.s32 	%r30, %r25, 15;
	shr.u32 	%r31, %r30, 4;
	shl.b32 	%r32, %r40, 6;
	mov.u32 	%r33, _ZZN3lfs5tetra4cuda36_GLOBAL__N__cc1b2ca6_4_k_cu_106fe93a24matmul_relu_cache_kernelEPKfS4_S4_PfS5_iiiE10tile_input;
	add.s32 	%r6, %r33, %r32;
	shl.b32 	%r34, %r38, 2;
	add.s32 	%r7, %r6, %r34;
	mov.u32 	%r35, _ZZN3lfs5tetra4cuda36_GLOBAL__N__cc1b2ca6_4_k_cu_106fe93a24matmul_relu_cache_kernelEPKfS4_S4_PfS5_iiiE11tile_weight;
	add.s32 	%r9, %r35, %r34;
	add.s32 	%r8, %r9, %r32;
	neg.s32 	%r42, %r31;
	mad.lo.s32 	%r36, %r40, %r26, %r38;
	add.s32 	%r41, %r36, %r3;
	shl.b32 	%r12, %r26, 4;
	mad.lo.s32 	%r39, %r25, %r2, %r38;
	cvta.to.global.u64 	%rd1, %rd4;
	cvta.to.global.u64 	%rd2, %rd5;
	mov.f32 	%f65, 0f00000000;
$L__BB11_2:
	setp.ge.s32 	%p2, %r2, %r24;
	mul.wide.s32 	%rd9, %r39, 4;
	add.s64 	%rd3, %rd1, %rd9;
	setp.ge.s32 	%p3, %r38, %r25;
	mov.f32 	%f63, 0f00000000;
	or.pred  	%p4, %p2, %p3;
	@%p4 bra 	$L__BB11_4;
	ld.global.nc.f32 	%f63, [%rd3];
$L__BB11_4:
	setp.ge.s32 	%p5, %r5, %r26;
	st.shared.f32 	[%r7], %f63;
	setp.ge.s32 	%p6, %r40, %r25;
	mov.f32 	%f64, 0f00000000;
	or.pred  	%p7, %p5, %p6;
	@%p7 bra 	$L__BB11_6;
	mul.wide.s32 	%rd10, %r41, 4;
	add.s64 	%rd11, %rd2, %rd10;
	ld.global.nc.f32 	%f64, [%rd11];
$L__BB11_6:
	st.shared.f32 	[%r8], %f64;
	bar.sync 	0;
	ld.shared.f32 	%f12, [%r6];
	ld.shared.f32 	%f13, [%r9];
	fma.rn.f32 	%f14, %f12, %f13, %f65;
	ld.shared.f32 	%f15, [%r6+4];
	ld.shared.f32 	%f16, [%r9+64];
	fma.rn.f32 	%f17, %f15, %f16, %f14;
	ld.shared.f32 	%f18, [%r6+8];
	ld.shared.f32 	%f19, [%r9+128];
	fma.rn.f32 	%f20, %f18, %f19, %f17;
	ld.shared.f32 	%f21, [%r6+12];
	ld.shared.f32 	%f22, [%r9+192];
	fma.rn.f32 	%f23, %f21, %f22, %f20;
	ld.shared.f32 	%f24, [%r6+16];
	ld.shared.f32 	%f25, [%r9+256];
	fma.rn.f32 	%f26, %f24, %f25, %f23;
	ld.shared.f32 	%f27, [%r6+20];
	ld.shared.f32 	%f28, [%r9+320];
	fma.rn.f32 	%f29, %f27, %f28, %f26;
	ld.shared.f32 	%f30, [%r6+24];
	ld.shared.f32 	%f31, [%r9+384];
	fma.rn.f32 	%f32, %f30, %f31, %f29;
	ld.shared.f32 	%f33, [%r6+28];
	ld.shared.f32 	%f34, [%r9+448];
	fma.rn.f32 	%f35, %f33, %f34, %f32;
	ld.shared.f32 	%f36, [%r6+32];
	ld.shared.f32 	%f37, [%r9+512];
	fma.rn.f32 	%f38, %f36, %f37, %f35;
	ld.shared.f32 	%f39, [%r6+36];
	ld.shared.f32 	%f40, [%r9+576];
	fma.rn.f32 	%f41, %f39, %f40, %f38;
	ld.shared.f32 	%f42, [%r6+40];
	ld.shared.f32 	%f43, [%r9+640];
	fma.rn.f32 	%f44, %f42, %f43, %f41;
	ld.shared.f32 	%f45, [%r6+44];
	ld.shared.f32 	%f46, [%r9+704];
	fma.rn.f32 	%f47, %f45, %f46, %f44;
	ld.shared.f32 	%f48, [%r6+48];
	ld.shared.f32 	%f49, [%r9+768];
	fma.rn.f32 	%f50, %f48, %f49, %f47;
	ld.shared.f32 	%f51, [%r6+52];
	ld.shared.f32 	%f52, [%r9+832];
	fma.rn.f32 	%f53, %f51, %f52, %f50;
	ld.shared.f32 	%f54, [%r6+56];
	ld.shared.f32 	%f55, [%r9+896];
	fma.rn.f32 	%f56, %f54, %f55, %f53;
	ld.shared.f32 	%f57, [%r6+60];
	ld.shared.f32 	%f58, [%r9+960];
	fma.rn.f32 	%f65, %f57, %f58, %f56;
	bar.sync 	0;
	add.s32 	%r42, %r42, 1;
	setp.ne.s32 	%p8, %r42, 0;
	add.s32 	%r41, %r41, %r12;
	add.s32 	%r40, %r40, 16;
	add.s32 	%r39, %r39, 16;
	add.s32 	%r38, %r38, 16;
	@%p8 bra 	$L__BB11_2;
$L__BB11_7:
	setp.ge.s32 	%p9, %r2, %r24;
	setp.ge.s32 	%p10, %r5, %r26;
	or.pred  	%p11, %p9, %p10;
	@%p11 bra 	$L__BB11_9;
	cvta.to.global.u64 	%rd12, %rd6;
	mul.wide.s32 	%rd13, %r5, 4;
	add.s64 	%rd14, %rd12, %rd13;
	ld.global.nc.f32 	%f59, [%rd14];
	add.f32 	%f60, %f65, %f59;
	mad.lo.s32 	%r37, %r26, %r2, %r5;
	cvta.to.global.u64 	%rd15, %rd8;
	mul.wide.s32 	%rd16, %r37, 4;
	add.s64 	%rd17, %rd15, %rd16;
	st.global.f32 	[%rd17], %f60;
	max.f32 	%f61, %f60, 0f00000000;
	cvta.to.global.u64 	%rd18, %rd7;
	add.s64 	%rd19, %rd18, %rd16;
	st.global.f32 	[%rd19], %f61;
$L__BB11_9:
	ret;

}
.entry _ZN3lfs5tetra4cuda36_GLOBAL__N__cc1b2ca6_4_k_cu_106fe93a31matmul_relu_cache_simple_kernelEPKfS4_S4_PfS5_iii(
	.param .u64 .ptr .align 1 _ZN3lfs5tetra4cuda36_GLOBAL__N__cc1b2ca6_4_k_cu_106fe93a31matmul_relu_cache_simple_kernelEPKfS4_S4_PfS5_iii_param_0,
	.param .u64 .ptr .align 1 _ZN3lfs5tetra4cuda36_GLOBAL__N__cc1b2ca6_4_k_cu_106fe93a31matmul_relu_cache_simple_kernelEPKfS4_S4_PfS5_iii_param_1,
	.param .u64 .ptr .align 1 _ZN3lfs5tetra4cuda36_GLOBAL__N__cc1b2ca6_4_k_cu_106fe93a31matmul_relu_cache_simple_kernelEPKfS4_S4_PfS5_iii_param_2,
	.param .u64 .ptr .align 1 _ZN3lfs5tetra4cuda36_GLOBAL__N__cc1b2ca6_4_k_cu_106fe93a31matmul_relu_cache_simple_kernelEPKfS4_S4_PfS5_iii_param_3,
	.param .u64 .ptr .align 1 _ZN3lfs5tetra4cuda36_GLOBAL__N__cc1b2ca6_4_k_cu_106fe93a31matmul_relu_cache_simple_kernelEPKfS4_S4_PfS5_iii_param_4,
	.param .u32 _ZN3lfs5tetra4cuda36_GLOBAL__N__cc1b2ca6_4_k_cu_106fe93a31matmul_relu_cache_simple_kernelEPKfS4_S4_PfS5_iii_param_5,
	.param .u32 _ZN3lfs5tetra4cuda36_GLOBAL__N__cc1b2ca6_4_k_cu_106fe93a31matmul_relu_cache_simple_kernelEPKfS4_S4_PfS5_iii_param_6,
	.param .u32 _ZN3lfs5tetra4cuda36_GLOBAL__N__cc1b2ca6_4_k_cu_106fe93a31matmul_relu_cache_simple_kernelEPKfS4_S4_PfS5_iii_param_7
)
{
	.reg .pred 	%p<13>;
	.reg .b32 	%r<41>;
	.reg .b32 	%f<71>;
	.reg .b64 	%rd<60>;

	ld.param.u64 	%rd9, [_ZN3lfs5tetra4cuda36_GLOBAL__N__cc1b2ca6_4_k_cu_106fe93a31matmul_relu_cache_simple_kernelEPKfS4_S4_PfS5_iii_param_0];
	ld.param.u64 	%rd10, [_ZN3lfs5tetra4cuda36_GLOBAL__N__cc1b2ca6_4_k_cu_106fe93a31matmul_relu_cache_simple_kernelEPKfS4_S4_PfS5_iii_param_1];
	ld.param.u64 	%rd6, [_ZN3lfs5tetra4cuda36_GLOBAL__N__cc1b2ca6_4_k_cu_106fe93a31matmul_relu_cache_simple_kernelEPKfS4_S4_PfS5_iii_param_2];
	ld.param.u64 	%rd7, [_ZN3lfs5tetra4cuda36_GLOBAL__N__cc1b2ca6_4_k_cu_106fe93a31matmul_relu_cache_simple_kernelEPKfS4_S4_PfS5_iii_param_3];
	ld.param.u64 	%rd8, [_ZN3lfs5tetra4cuda36_GLOBAL__N__cc1b2ca6_4_k_cu_106fe93a31matmul_relu_cache_simple_kernelEPKfS4_S4_PfS5_iii_param_4];
	ld.param.u32 	%r20, [_ZN3lfs5tetra4cuda36_GLOBAL__N__cc1b2ca6_4_k_cu_106fe93a31matmul_relu_cache_simple_kernelEPKfS4_S4_PfS5_iii_param_5];
	ld.param.u32 	%r18, [_ZN3lfs5tetra4cuda36_GLOBAL__N__cc1b2ca6_4_k_cu_106fe93a31matmul_relu_cache_simple_kernelEPKfS4_S4_PfS5_iii_param_6];
	ld.param.u32 	%r19, [_ZN3lfs5tetra4cuda36_GLOBAL__N__cc1b2ca6_4_k_cu_106fe93a31matmul_relu_cache_simple_kernelEPKfS4_S4_PfS5_iii_param_7];
	cvta.to.global.u64 	%rd1, %rd10;
	cvta.to.global.u64 	%rd2, %rd9;
	mov.u32 	%r21, %ctaid.y;
	mov.u32 	%r22, %ntid.y;
	mov.u32 	%r23, %tid.y;
	mad.lo.s32 	%r1, %r21, %r22, %r23;
	mov.u32 	%r24, %ctaid.x;
	mov.u32 	%r25, %ntid.x;
	mov.u32 	%r26, %tid.x;
	mad.lo.s32 	%r2, %r24, %r25, %r26;
	setp.ge.s32 	%p1, %r1, %r20;
	setp.ge.s32 	%p2, %r2, %r19;
	or.pred  	%p3, %p1, %p2;
	@%p3 bra 	$L__BB12_14;
	setp.lt.s32 	%p4, %r18, 1;
	mov.f32 	%f70, 0f00000000;
	@%p4 bra 	$L__BB12_13;
	mul.lo.s32 	%r3, %r18, %r1;
	and.b32  	%r4, %r18, 7;
	setp.lt.u32 	%p5, %r18, 8;
	mov.f32 	%f70, 0f00000000;
	mov.b32 	%r39, 0;
	@%p5 bra 	$L__BB12_5;
	and.b32  	%r39, %r18, 2147483640;
	neg.s32 	%r37, %r39;
	shl.b32 	%r7, %r19, 3;
	mul.wide.u32 	%rd11, %r3, 4;
	add.s64 	%rd12, %rd11, %rd2;
	add.s64 	%rd59, %rd12, 16;
	mov.f32 	%f70, 0f00000000;
	mul.wide.s32 	%rd15, %r19, 4;
	mov.u32 	%r36, %r2;
$L__BB12_4:
	.pragma "nounroll";
	ld.global.nc.f32 	%f17, [%rd59+-16];
	mul.wide.s32 	%rd13, %r36, 4;
	add.s64 	%rd14, %rd1, %rd13;
	ld.global.nc.f32 	%f18, [%rd14];
	fma.rn.f32 	%f19, %f17, %f18, %f70;
	ld.global.nc.f32 	%f20, [%rd59+-12];
	add.s64 	%rd16, %rd14, %rd15;
	ld.global.nc.f32 	%f21, [%rd16];
	fma.rn.f32 	%f22, %f20, %f21, %f19;
	ld.global.nc.f32 	%f23, [%rd59+-8];
	add.s64 	%rd17, %rd16, %rd15;
	ld.global.nc.f32 	%f24, [%rd17];
	fma.rn.f32 	%f25, %f23, %f24, %f22;
	ld.global.nc.f32 	%f26, [%rd59+-4];
	add.s64 	%rd18, %rd17, %rd15;
	ld.global.nc.f32 	%f27, [%rd18];
	fma.rn.f32 	%f28, %f26, %f27, %f25;
	ld.global.nc.f32 	%f29, [%rd59];
	add.s64 	%rd19, %rd18, %rd15;
	ld.global.nc.f32 	%f30, [%rd19];
	fma.rn.f32 	%f31, %f29, %f30, %f28;
	ld.global.nc.f32 	%f32, [%rd59+4];
	add.s64 	%rd20, %rd19, %rd15;
	ld.global.nc.f32 	%f33, [%rd20];
	fma.rn.f32 	%f34, %f32, %f33, %f31;
	ld.global.nc.f32 	%f35, [%rd59+8];
	add.s64 	%rd21, %rd20, %rd15;
	ld.global.nc.f32 	%f36, [%rd21];
	fma.rn.f32 	%f37, %f35, %f36, %f34;
	ld.global.nc.f32 	%f38, [%rd59+12];
	add.s64 	%rd22, %rd21, %rd15;
	ld.global.nc.f32 	%f39, [%rd22];
	fma.rn.f32 	%f70, %f38, %f39, %f37;
	add.s32 	%r37, %r37, 8;
	add.s32 	%r36, %r36, %r7;
	add.s64 	%rd59, %rd59, 32;
	setp.ne.s32 	%p6, %r37, 0;
	@%p6 bra 	$L__BB12_4;
$L__BB12_5:
	setp.eq.s32 	%p7, %r4, 0;
	@%p7 bra 	$L__BB12_13;
	and.b32  	%r13, %r18, 3;
	setp.lt.u32 	%p8, %r4, 4;
	@%p8 bra 	$L__BB12_8;
	add.s32 	%r28, %r39, %r3;
	mul.wide.u32 	%rd23, %r28, 4;
	add.s64 	%rd24, %rd2, %rd23;
	ld.global.nc.f32 	%f41, [%rd24];
	mad.lo.s32 	%r29, %r39, %r19, %r2;
	mul.wide.s32 	%rd25, %r29, 4;
	add.s64 	%rd26, %rd1, %rd25;
	ld.global.nc.f32 	%f42, [%rd26];
	fma.rn.f32 	%f43, %f41, %f42, %f70;
	cvt.u64.u32 	%rd27, %r3;
	cvt.u64.u32 	%rd28, %r39;
	add.s64 	%rd29, %rd28, %rd27;
	shl.b64 	%rd30, %rd29, 2;
	add.s64 	%rd31, %rd2, %rd30;
	ld.global.nc.f32 	%f44, [%rd31+4];
	mul.wide.s32 	%rd32, %r19, 4;
	add.s64 	%rd33, %rd26, %rd32;
	ld.global.nc.f32 	%f45, [%rd33];
	fma.rn.f32 	%f46, %f44, %f45, %f43;
	ld.global.nc.f32 	%f47, [%rd31+8];
	add.s64 	%rd34, %rd33, %rd32;
	ld.global.nc.f32 	%f48, [%rd34];
	fma.rn.f32 	%f49, %f47, %f48, %f46;
	ld.global.nc.f32 	%f50, [%rd31+12];
	add.s64 	%rd35, %rd34, %rd32;
	ld.global.nc.f32 	%f51, [%rd35];
	fma.rn.f32 	%f70, %f50, %f51, %f49;
	add.s32 	%r39, %r39, 4;
$L__BB12_8:
	setp.eq.s32 	%p9, %r13, 0;
	@%p9 bra 	$L__BB12_13;
	setp.eq.s32 	%p10, %r13, 1;
	@%p10 bra 	$L__BB12_11;
	add.s32 	%r30, %r39, %r3;
	mul.wide.u32 	%rd36, %r30, 4;
	add.s64 	%rd37, %rd2, %rd36;
	ld.global.nc.f32 	%f53, [%rd37];
	mad.lo.s32 	%r31, %r39, %r19, %r2;
	mul.wide.s32 	%rd38, %r31, 4;
	add.s64 	%rd39, %rd1, %rd38;
	ld.global.nc.f32 	%f54, [%rd39];
	fma.rn.f32 	%f55, %f53, %f54, %f70;
	cvt.u64.u32 	%rd40, %r3;
	cvt.u64.u32 	%rd41, %r39;
	add.s64 	%rd42, %rd41, %rd40;
	shl.b64 	%rd43, %rd42, 2;
	add.s64 	%rd44, %rd2, %rd43;
	ld.global.nc.f32 	%f56, [%rd44+4];
	mul.wide.s32 	%rd45, %r19, 4;
	add.s64 	%rd46, %rd39, %rd45;
	ld.global.nc.f32 	%f57, [%rd46];
	fma.rn.f32 	%f70, %f56, %f57, %f55;
	add.s32 	%r39, %r39, 2;
$L__BB12_11:
	and.b32  	%r32, %r18, 1;
	setp.eq.b32 	%p11, %r32, 1;
	not.pred 	%p12, %p11;
	@%p12 bra 	$L__BB12_13;
	add.s32 	%r33, %r39, %r3;
	mul.wide.u32 	%rd47, %r33, 4;
	add.s64 	%rd48, %rd2, %rd47;
	ld.global.nc.f32 	%f58, [%rd48];
	mad.lo.s32 	%r34, %r39, %r19, %r2;
	mul.wide.s32 	%rd49, %r34, 4;
	add.s64 	%rd50, %rd1, %rd49;
	ld.global.nc.f32 	%f59, [%rd50];
	fma.rn.f32 	%f70, %f58, %f59, %f70;
$L__BB12_13:
	cvta.to.global.u64 	%rd51, %rd6;
	mul.wide.s32 	%rd52, %r2, 4;
	add.s64 	%rd53, %rd51, %rd52;
	ld.global.nc.f32 	%f60, [%rd53];
	add.f32 	%f61, %f70, %f60;
	mad.lo.s32 	%r35, %r19, %r1, %r2;
	cvta.to.global.u64 	%rd54, %rd8;
	mul.wide.s32 	%rd55, %r35, 4;
	add.s64 	%rd56, %rd54, %rd55;
	st.global.f32 	[%rd56], %f61;
	max.f32 	%f62, %f61, 0f00000000;
	cvta.to.global.u64 	%rd57, %rd7;
	add.s64 	%rd58, %rd57, %rd55;
	st.global.f32 	[%rd58], %f62;
$L__BB12_14:
	ret;

}
.entry _ZN3lfs5tetra4cuda36_GLOBAL__N__cc1b2ca6_4_k_cu_106fe93a20relu_backward_kernelEPKfS4_Pfm(
	.param .u64 .ptr .align 1 _ZN3lfs5tetra4cuda36_GLOBAL__N__cc1b2ca6_4_k_cu_106fe93a20relu_backward_kernelEPKfS4_Pfm_param_0,
	.param .u64 .ptr .align 1 _ZN3lfs5tetra4cuda36_GLOBAL__N__cc1b2ca6_4_k_cu_106fe93a20relu_backward_kernelEPKfS4_Pfm_param_1,
	.param .u64 .ptr .align 1 _ZN3lfs5tetra4cuda36_GLOBAL__N__cc1b2ca6_4_k_cu_106fe93a20relu_backward_kernelEPKfS4_Pfm_param_2,
	.param .u64 _ZN3lfs5tetra4cuda36_GLOBAL__N__cc1b2ca6_4_k_cu_106fe93a20relu_backward_kernelEPKfS4_Pfm_param_3
)
{
	.reg .pred 	%p<3>;
	.reg .b32 	%r<5>;
	.reg .b32 	%f<6>;
	.reg .b64 	%rd<15>;

	ld.param.u64 	%rd2, [_ZN3lfs5tetra4cuda36_GLOBAL__N__cc1b2ca6_4_k_cu_106fe93a20relu_backward_kernelEPKfS4_Pfm_param_0];
	ld.param.u64 	%rd3, [_ZN3lfs5tetra4cuda36_GLOBAL__N__cc1b2ca6_4_k_cu_106fe93a20relu_backward_kernelEPKfS4_Pfm_param_1];
	ld.param.u64 	%rd4, [_ZN3lfs5tetra4cuda36_GLOBAL__N__cc1b2ca6_4_k_cu_106fe93a20relu_backward_kernelEPKfS4_Pfm_param_2];
	ld.param.u64 	%rd5, [_ZN3lfs5tetra4cuda36_GLOBAL__N__cc1b2ca6_4_k_cu_106fe93a20relu_backward_kernelEPKfS4_Pfm_param_3];
	mov.u32 	%r1, %ctaid.x;
	mov.u32 	%r2, %ntid.x;
	mov.u32 	%r3, %tid.x;
	mad.lo.s32 	%r4, %r1, %r2, %r3;
	cvt.u64.u32 	%rd1, %r4;
	setp.le.u64 	%p1, %rd5, %rd1;
	@%p1 bra 	$L__BB13_4;
	cvta.to.global.u64 	%rd6, %rd3;
	shl.b64 	%rd7, %rd1, 2;
	add.s64 	%rd8, %rd6, %rd7;
	ld.global.nc.f32 	%f4, [%rd8];
	setp.leu.f32 	%p2, %f4, 0f00000000;
	mov.f32 	%f5, 0f00000000;
	@%p2 bra 	$L__BB13_3;
	cvta.to.global.u64 	%rd9, %rd2;
	add.s64 	%rd11, %rd9, %rd7;
	ld.global.nc.f32 	%f5, [%rd11];
$L__BB13_3:
	cvta.to.global.u64 	%rd12, %rd4;
	add.s64 	%rd14, %rd12, %rd7;
	st.global.f32 	[%rd14], %f5;
$L__BB13_4:
	ret;

}
.entry _ZN3lfs5tetra4cuda36_GLOBAL__N__cc1b2ca6_4_k_cu_106fe93a18weight_grad_kernelEPKfS4_Pfiii(
	.param .u64 .ptr .align 1 _ZN3lfs5tetra4cuda36_GLOBAL__N__cc1b2ca6_4_k_cu_106fe93a18weight_grad_kernelEPKfS4_Pfiii_param_0,
	.param .u64 .ptr .align 1 _ZN3lfs5tetra4cuda36_GLOBAL__N__cc1b2ca6_4_k_cu_106fe93a18weight_grad_kernelEPKfS4_Pfiii_param_1,
	.param .u64 .ptr .align 1 _ZN3lfs5tetra4cuda36_GLOBAL__N__cc1b2ca6_4_k_cu_106fe93a18weight_grad_kernelEPKfS4_Pfiii_param_2,
	.param .u32 _ZN3lfs5tetra4cuda36_GLOBAL__N__cc1b2ca6_4_k_cu_106fe93a18weight_grad_kernelEPKfS4_Pfiii_param_3,
	.param .u32 _ZN3lfs5tetra4cuda36_GLOBAL__N__cc1b2ca6_4_k_cu_106fe93a18weight_grad_kernelEPKfS4_Pfiii_param_4,
	.param .u32 _ZN3lfs5tetra4cuda36_GLOBAL__N__cc1b2ca6_4_k_cu_106fe93a18weight_grad_kernelEPKfS4_Pfiii_param_5
)
{
	.reg .pred 	%p<12>;
	.reg .b32 	%r<46>;
	.reg .b32 	%f<63>;
	.reg .b64 	%rd<13>;
	// demoted variable
	.shared .align 4 .b8 _ZZN3lfs5tetra4cuda36_GLOBAL__N__cc1b2ca6_4_k_cu_106fe93a18weight_grad_kernelEPKfS4_PfiiiE12tile_input_t[1024];
	// demoted variable
	.shared .align 4 .b8 _ZZN3lfs5tetra4cuda36_GLOBAL__N__cc1b2ca6_4_k_cu_106fe93a18weight_grad_kernelEPKfS4_PfiiiE9tile_grad[1024];
	ld.param.u64 	%rd3, [_ZN3lfs5tetra4cuda36_GLOBAL__N__cc1b2ca6_4_k_cu_106fe93a18weight_grad_kernelEPKfS4_Pfiii_param_0];
	ld.param.u64 	%rd4, [_ZN3lfs5tetra4cuda36_GLOBAL__N__cc1b2ca6_4_k_cu_106fe93a18weight_grad_kernelEPKfS4_Pfiii_param_1];
	ld.param.u64 	%rd5, [_ZN3lfs5tetra4cuda36_GLOBAL__N__cc1b2ca6_4_k_cu_106fe93a18weight_grad_kernelEPKfS4_Pfiii_param_2];
	ld.param.u32 	%r26, [_ZN3lfs5tetra4cuda36_GLOBAL__N__cc1b2ca6_4_k_cu_106fe93a18weight_grad_kernelEPKfS4_Pfiii_param_3];
	ld.param.u32 	%r27, [_ZN3lfs5tetra4cuda36_GLOBAL__N__cc1b2ca6_4_k_cu_106fe93a18weight_grad_kernelEPKfS4_Pfiii_param_4];
	ld.param.u32 	%r28, [_ZN3lfs5tetra4cuda36_GLOBAL__N__cc1b2ca6_4_k_cu_106fe93a18weight_grad_kernelEPKfS4_Pfiii_param_5];
	mov.u32 	%r29, %ctaid.y;
	shl.b32 	%r1, %r29, 4;
	mov.u32 	%r43, %tid.y;
	add.s32 	%r3, %r1, %r43;
	mov.u32 	%r30, %ctaid.x;
	shl.b32 	%r4, %r30, 4;
	mov.u32 	%r41, %tid.x;
	add.s32 	%r6, %r4, %r41;
	setp.lt.s32 	%p1, %r26, 1;
	mov.f32 	%f62, 0f00000000;
	@%p1 bra 	$L__BB14_7;
	add.s32 	%r31, %r26, 15;
	shr.u32 	%r32, %r31, 4;
	shl.b32 	%r33, %r43, 6;
	mov.u32 	%r34, _ZZN3lfs5tetra4cuda36_GLOBAL__N__cc1b2ca6_4_k_cu_106fe93a18weight_grad_kernelEPKfS4_PfiiiE12tile_input_t;
	add.s32 	%r7, %r34, %r33;
	shl.b32 	%r35, %r41, 2;
	add.s32 	%r8, %r7, %r35;
	mov.u32 	%r36, _ZZN3lfs5tetra4cuda36_GLOBAL__N__cc1b2ca6_4_k_cu_106fe93a18weight_grad_kernelEPKfS4_PfiiiE9tile_grad;
	add.s32 	%r10, %r36, %r35;
	add.s32 	%r9, %r10, %r33;
	neg.s32 	%r45, %r32;
	mad.lo.s32 	%r37, %r43, %r28, %r41;
	add.s32 	%r44, %r37, %r4;
	shl.b32 	%r13, %r28, 4;
	mad.lo.s32 	%r38, %r41, %r27, %r43;
	add.s32 	%r42, %r38, %r1;
	shl.b32 	%r15, %r27, 4;
	cvta.to.global.u64 	%rd1, %rd3;
	cvta.to.global.u64 	%rd2, %rd4;
	mov.f32 	%f62, 0f00000000;
$L__BB14_2:
	setp.ge.s32 	%p2, %r3, %r27;
	setp.ge.s32 	%p3, %r41, %r26;
	mov.f32 	%f60, 0f00000000;
	or.pred  	%p4, %p3, %p2;
	@%p4 bra 	$L__BB14_4;
	mul.wide.s32 	%rd6, %r42, 4;
	add.s64 	%rd7, %rd1, %rd6;
	ld.global.nc.f32 	%f60, [%rd7];
$L__BB14_4:
	setp.ge.s32 	%p5, %r6, %r28;
	st.shared.f32 	[%r8], %f60;
	setp.ge.s32 	%p6, %r43, %r26;
	mov.f32 	%f61, 0f00000000;
	or.pred  	%p7, %p5, %p6;
	@%p7 bra 	$L__BB14_6;
	mul.wide.s32 	%rd8, %r44, 4;
	add.s64 	%rd9, %rd2, %rd8;
	ld.global.nc.f32 	%f61, [%rd9];
$L__BB14_6:
	st.shared.f32 	[%r9], %f61;
	bar.sync 	0;
	ld.shared.f32 	%f12, [%r7];
	ld.shared.f32 	%f13, [%r10];
	fma.rn.f32 	%f14, %f12, %f13, %f62;
	ld.shared.f32 	%f15, [%r7+4];
	ld.shared.f32 	%f16, [%r10+64];
	fma.rn.f32 	%f17, %f15, %f16, %f14;
	ld.shared.f32 	%f18, [%r7+8];
	ld.shared.f32 	%f19, [%r10+128];
	fma.rn.f32 	%f20, %f18, %f19, %f17;
	ld.shared.f32 	%f21, [%r7+12];
	ld.shared.f32 	%f22, [%r10+192];
	fma.rn.f32 	%f23, %f21, %f22, %f20;
	ld.shared.f32 	%f24, [%r7+16];
	ld.shared.f32 	%f25, [%r10+256];
	fma.rn.f32 	%f26, %f24, %f25, %f23;
	ld.shared.f32 	%f27, [%r7+20];
	ld.shared.f32 	%f28, [%r10+320];
	fma.rn.f32 	%f29, %f27, %f28, %f26;
	ld.shared.f32 	%f30, [%r7+24];
	ld.shared.f32 	%f31, [%r10+384];
	fma.rn.f32 	%f32, %f30, %f31, %f29;
	ld.shared.f32 	%f33, [%r7+28];
	ld.shared.f32 	%f34, [%r10+448];
	fma.rn.f32 	%f35, %f33, %f34, %f32;
	ld.shared.f32 	%f36, [%r7+32];
	ld.shared.f32 	%f37, [%r10+512];
	fma.rn.f32 	%f38, %f36, %f37, %f35;
	ld.shared.f32 	%f39, [%r7+36];
	ld.shared.f32 	%f40, [%r10+576];
	fma.rn.f32 	%f41, %f39, %f40, %f38;
	ld.shared.f32 	%f42, [%r7+40];
	ld.shared.f32 	%f43, [%r10+640];
	fma.rn.f32 	%f44, %f42, %f43, %f41;
	ld.shared.f32 	%f45, [%r7+44];
	ld.shared.f32 	%f46, [%r10+704];
	fma.rn.f32 	%f47, %f45, %f46, %f44;
	ld.shared.f32 	%f48, [%r7+48];
	ld.shared.f32 	%f49, [%r10+768];
	fma.rn.f32 	%f50, %f48, %f49, %f47;
	ld.shared.f32 	%f51, [%r7+52];
	ld.shared.f32 	%f52, [%r10+832];
	fma.rn.f32 	%f53, %f51, %f52, %f50;
	ld.shared.f32 	%f54, [%r7+56];
	ld.shared.f32 	%f55, [%r10+896];
	fma.rn.f32 	%f56, %f54, %f55, %f53;
	ld.shared.f32 	%f57, [%r7+60];
	ld.shared.f32 	%f58, [%r10+960];
	fma.rn.f32 	%f62, %f57, %f58, %f56;
	bar.sync 	0;
	add.s32 	%r45, %r45, 1;
	setp.ne.s32 	%p8, %r45, 0;
	add.s32 	%r44, %r44, %r13;
	add.s32 	%r43, %r43, 16;
	add.s32 	%r42, %r42, %r15;
	add.s32 	%r41, %r41, 16;
	@%p8 bra 	$L__BB14_2;
$L__BB14_7:
	setp.ge.s32 	%p9, %r3, %r27;
	setp.ge.s32 	%p10, %r6, %r28;
	or.pred  	%p11, %p9, %p10;
	@%p11 bra 	$L__BB14_9;
	mad.lo.s32 	%r40, %r28, %r3, %r6;
	cvta.to.global.u64 	%rd10, %rd5;
	mul.wide.s32 	%rd11, %r40, 4;
	add.s64 	%rd12, %rd10, %rd11;
	st.global.f32 	[%rd12], %f62;
$L__BB14_9:
	ret;

}
.entry _ZN3lfs5tetra4cuda36_GLOBAL__N__cc1b2ca6_4_k_cu_106fe93a25weight_grad_simple_kernelEPKfS4_Pfiii(
	.param .u64 .ptr .align 1 _ZN3lfs5tetra4cuda36_GLOBAL__N__cc1b2ca6_4_k_cu_106fe93a25weight_grad_simple_kernelEPKfS4_Pfiii_param_0,
	.param .u64 .ptr .align 1 _ZN3lfs5tetra4cuda36_GLOBAL__N__cc1b2ca6_4_k_cu_106fe93a25weight_grad_simple_kernelEPKfS4_Pfiii_param_1,
	.param .u64 .ptr .align 1 _ZN3lfs5tetra4cuda36_GLOBAL__N__cc1b2ca6_4_k_cu_106fe93a25weight_grad_simple_kernelEPKfS4_Pfiii_param_2,
	.param .u32 _ZN3lfs5tetra4cuda36_GLOBAL__N__cc1b2ca6_4_k_cu_106fe93a25weight_grad_simple_kernelEPKfS4_Pfiii_param_3,
	.param .u32 _ZN3lfs5tetra4cuda36_GLOBAL__N__cc1b2ca6_4_k_cu_106fe93a25weight_grad_simple_kernelEPKfS4_Pfiii_param_4,
	.param .u32 _ZN3lfs5tetra4cuda36_GLOBAL__N__cc1b2ca6_4_k_cu_106fe93a25weight_grad_simple_kernelEPKfS4_Pfiii_param_5
)
{
	.reg .pred 	%p<13>;
	.reg .b32 	%r<44>;
	.reg .b32 	%f<68>;
	.reg .b64 	%rd<53>;

	ld.param.u64 	%rd4, [_ZN3lfs5tetra4cuda36_GLOBAL__N__cc1b2ca6_4_k_cu_106fe93a25weight_grad_simple_kernelEPKfS4_Pfiii_param_0];
	ld.param.u64 	%rd5, [_ZN3lfs5tetra4cuda36_GLOBAL__N__cc1b2ca6_4_k_cu_106fe93a25weight_grad_simple_kernelEPKfS4_Pfiii_param_1];
	ld.param.u64 	%rd3, [_ZN3lfs5tetra4cuda36_GLOBAL__N__cc1b2ca6_4_k_cu_106fe93a25weight_grad_simple_kernelEPKfS4_Pfiii_param_2];
	ld.param.u32 	%r20, [_ZN3lfs5tetra4cuda36_GLOBAL__N__cc1b2ca6_4_k_cu_106fe93a25weight_grad_simple_kernelEPKfS4_Pfiii_param_3];
	ld.param.u32 	%r21, [_ZN3lfs5tetra4cuda36_GLOBAL__N__cc1b2ca6_4_k_cu_106fe93a25weight_grad_simple_kernelEPKfS4_Pfiii_param_4];
	ld.param.u32 	%r22, [_ZN3lfs5tetra4cuda36_GLOBAL__N__cc1b2ca6_4_k_cu_106fe93a25weight_grad_simple_kernelEPKfS4_Pfiii_param_5];
	cvta.to.global.u64 	%rd1, %rd5;
	cvta.to.global.u64 	%rd2, %rd4;
	mov.u32 	%r23, %ctaid.y;
	mov.u32 	%r24, %ntid.y;
	mov.u32 	%r25, %tid.y;
	mad.lo.s32 	%r1, %r23, %r24, %r25;
	mov.u32 	%r26, %ctaid.x;
	mov.u32 	%r27, %ntid.x;
	mov.u32 	%r28, %tid.x;
	mad.lo.s32 	%r2, %r26, %r27, %r28;
	setp.ge.s32 	%p1, %r1, %r21;
	setp.ge.s32 	%p2, %r2, %r22;
	or.pred  	%p3, %p1, %p2;
	@%p3 bra 	$L__BB15_14;
	setp.lt.s32 	%p4, %r20, 1;
	mov.f32 	%f67, 0f00000000;
	@%p4 bra 	$L__BB15_13;
	and.b32  	%r3, %r20, 7;
	setp.lt.u32 	%p5, %r20, 8;
	mov.f32 	%f67, 0f00000000;
	mov.b32 	%r42, 0;
	@%p5 bra 	$L__BB15_5;
	and.b32  	%r42, %r20, 2147483640;
	neg.s32 	%r40, %r42;
	shl.b32 	%r6, %r22, 3;
	shl.b32 	%r7, %r21, 3;
	mov.f32 	%f67, 0f00000000;
	mul.wide.s32 	%rd10, %r21, 4;
	mul.wide.s32 	%rd12, %r22, 4;
	mov.u32 	%r38, %r1;
	mov.u32 	%r39, %r2;
$L__BB15_4:
	.pragma "nounroll";
	mul.wide.s32 	%rd6, %r38, 4;
	add.s64 	%rd7, %rd2, %rd6;
	ld.global.nc.f32 	%f17, [%rd7];
	mul.wide.s32 	%rd8, %r39, 4;
	add.s64 	%rd9, %rd1, %rd8;
	ld.global.nc.f32 	%f18, [%rd9];
	fma.rn.f32 	%f19, %f17, %f18, %f67;
	add.s64 	%rd11, %rd7, %rd10;
	ld.global.nc.f32 	%f20, [%rd11];
	add.s64 	%rd13, %rd9, %rd12;
	ld.global.nc.f32 	%f21, [%rd13];
	fma.rn.f32 	%f22, %f20, %f21, %f19;
	add.s64 	%rd14, %rd11, %rd10;
	ld.global.nc.f32 	%f23, [%rd14];
	add.s64 	%rd15, %rd13, %rd12;
	ld.global.nc.f32 	%f24, [%rd15];
	fma.rn.f32 	%f25, %f23, %f24, %f22;
	add.s64 	%rd16, %rd14, %rd10;
	ld.global.nc.f32 	%f26, [%rd16];
	add.s64 	%rd17, %rd15, %rd12;
	ld.global.nc.f32 	%f27, [%rd17];
	fma.rn.f32 	%f28, %f26, %f27, %f25;
	add.s64 	%rd18, %rd16, %rd10;
	ld.global.nc.f32 	%f29, [%rd18];
	add.s64 	%rd19, %rd17, %rd12;
	ld.global.nc.f32 	%f30, [%rd19];
	fma.rn.f32 	%f31, %f29, %f30, %f28;
	add.s64 	%rd20, %rd18, %rd10;
	ld.global.nc.f32 	%f32, [%rd20];
	add.s64 	%rd21, %rd19, %rd12;
	ld.global.nc.f32 	%f33, [%rd21];
	fma.rn.f32 	%f34, %f32, %f33, %f31;
	add.s64 	%rd22, %rd20, %rd10;
	ld.global.nc.f32 	%f35, [%rd22];
	add.s64 	%rd23, %rd21, %rd12;
	ld.global.nc.f32 	%f36, [%rd23];
	fma.rn.f32 	%f37, %f35, %f36, %f34;
	add.s64 	%rd24, %rd22, %rd10;
	ld.global.nc.f32 	%f38, [%rd24];
	add.s64 	%rd25, %rd23, %rd12;
	ld.global.nc.f32 	%f39, [%rd25];
	fma.rn.f32 	%f67, %f38, %f39, %f37;
	add.s32 	%r40, %r40, 8;
	add.s32 	%r39, %r39, %r6;
	add.s32 	%r38, %r38, %r7;
	setp.ne.s32 	%p6, %r40, 0;
	@%p6 bra 	$L__BB15_4;
$L__BB15_5:
	setp.eq.s32 	%p7, %r3, 0;
	@%p7 bra 	$L__BB15_13;
	and.b32  	%r15, %r20, 3;
	setp.lt.u32 	%p8, %r3, 4;
	@%p8 bra 	$L__BB15_8;
	mad.lo.s32 	%r30, %r42, %r21, %r1;
	mul.wide.s32 	%rd26, %r30, 4;
	add.s64 	%rd27, %rd2, %rd26;
	ld.global.nc.f32 	%f41, [%rd27];
	mad.lo.s32 	%r31, %r42, %r22, %r2;
	mul.wide.s32 	%rd28, %r31, 4;
	add.s64 	%rd29, %rd1, %rd28;
	ld.global.nc.f32 	%f42, [%rd29];
	fma.rn.f32 	%f43, %f41, %f42, %f67;
	mul.wide.s32 	%rd30, %r21, 4;
	add.s64 	%rd31, %rd27, %rd30;
	ld.global.nc.f32 	%f44, [%rd31];
	mul.wide.s32 	%rd32, %r22, 4;
	add.s64 	%rd33, %rd29, %rd32;
	ld.global.nc.f32 	%f45, [%rd33];
	fma.rn.f32 	%f46, %f44, %f45, %f43;
	add.s64 	%rd34, %rd31, %rd30;
	ld.global.nc.f32 	%f47, [%rd34];
	add.s64 	%rd35, %rd33, %rd32;
	ld.global.nc.f32 	%f48, [%rd35];
	fma.rn.f32 	%f49, %f47, %f48, %f46;
	add.s64 	%rd36, %rd34, %rd30;
	ld.global.nc.f32 	%f50, [%rd36];
	add.s64 	%rd37, %rd35, %rd32;
	ld.global.nc.f32 	%f51, [%rd37];
	fma.rn.f32 	%f67, %f50, %f51, %f49;
	add.s32 	%r42, %r42, 4;
$L__BB15_8:
	setp.eq.s32 	%p9, %r15, 0;
	@%p9 bra 	$L__BB15_13;
	setp.eq.s32 	%p10, %r15, 1;
	@%p10 bra 	$L__BB15_11;
	mad.lo.s32 	%r32, %r42, %r21, %r1;
	mul.wide.s32 	%rd38, %r32, 4;
	add.s64 	%rd39, %rd2, %rd38;
	ld.global.nc.f32 	%f53, [%rd39];
	mad.lo.s32 	%r33, %r42, %r22, %r2;
	mul.wide.s32 	%rd40, %r33, 4;
	add.s64 	%rd41, %rd1, %rd40;
	ld.global.nc.f32 	%f54, [%rd41];
	fma.rn.f32 	%f55, %f53, %f54, %f67;
	mul.wide.s32 	%rd42, %r21, 4;
	add.s64 	%rd43, %rd39, %rd42;
	ld.global.nc.f32 	%f56, [%rd43];
	mul.wide.s32 	%rd44, %r22, 4;
	add.s64 	%rd45, %rd41, %rd44;
	ld.global.nc.f32 	%f57, [%rd45];
	fma.rn.f32 	%f67, %f56, %f57, %f55;
	add.s32 	%r42, %r42, 2;
$L__BB15_11:
	and.b32  	%r34, %r20, 1;
	setp.eq.b32 	%p11, %r34, 1;
	not.pred 	%p12, %p11;
	@%p12 bra 	$L__BB15_13;
	mad.lo.s32 	%r35, %r42, %r21, %r1;
	mul.wide.s32 	%rd46, %r35, 4;
	add.s64 	%rd47, %rd2, %rd46;
	ld.global.nc.f32 	%f58, [%rd47];
	mad.lo.s32 	%r36, %r42, %r22, %r2;
	mul.wide.s32 	%rd48, %r36, 4;
	add.s64 	%rd49, %rd1, %rd48;
	ld.global.nc.f32 	%f59, [%rd49];
	fma.rn.f32 	%f67, %f58, %f59, %f67;
$L__BB15_13:
	mad.lo.s32 	%r37, %r22, %r1, %r2;
	cvta.to.global.u64 	%rd50, %rd3;
	mul.wide.s32 	%rd51, %r37, 4;
	add.s64 	%rd52, %rd50, %rd51;
	st.global.f32 	[%rd52], %f67;
$L__BB15_14:
	ret;

}
.entry _ZN3lfs5tetra4cuda36_GLOBAL__N__cc1b2ca6_4_k_cu_106fe93a16bias_grad_kernelEPKfPfii(
	.param .u64 .ptr .align 1 _ZN3lfs5tetra4cuda36_GLOBAL__N__cc1b2ca6_4_k_cu_106fe93a16bias_grad_kernelEPKfPfii_param_0,
	.param .u64 .ptr .align 1 _ZN3lfs5tetra4cuda36_GLOBAL__N__cc1b2ca6_4_k_cu_106fe93a16bias_grad_kernelEPKfPfii_param_1,
	.param .u32 _ZN3lfs5tetra4cuda36_GLOBAL__N__cc1b2ca6_4_k_cu_106fe93a16bias_grad_kernelEPKfPfii_param_2,
	.param .u32 _ZN3lfs5tetra4cuda36_GLOBAL__N__cc1b2ca6_4_k_cu_106fe93a16bias_grad_kernelEPKfPfii_param_3
)
{
	.reg .pred 	%p<11>;
	.reg .b32 	%r<38>;
	.reg .b32 	%f<83>;
	.reg .b64 	%rd<43>;

	ld.param.u64 	%rd3, [_ZN3lfs5tetra4cuda36_GLOBAL__N__cc1b2ca6_4_k_cu_106fe93a16bias_grad_kernelEPKfPfii_param_0];
	ld.param.u64 	%rd2, [_ZN3lfs5tetra4cuda36_GLOBAL__N__cc1b2ca6_4_k_cu_106fe93a16bias_grad_kernelEPKfPfii_param_1];
	ld.param.u32 	%r23, [_ZN3lfs5tetra4cuda36_GLOBAL__N__cc1b2ca6_4_k_cu_106fe93a16bias_grad_kernelEPKfPfii_param_2];
	ld.param.u32 	%r24, [_ZN3lfs5tetra4cuda36_GLOBAL__N__cc1b2ca6_4_k_cu_106fe93a16bias_grad_kernelEPKfPfii_param_3];
	cvta.to.global.u64 	%rd1, %rd3;
	mov.u32 	%r25, %ctaid.x;
	mov.u32 	%r26, %ntid.x;
	mov.u32 	%r27, %tid.x;
	mad.lo.s32 	%r1, %r25, %r26, %r27;
	setp.ge.s32 	%p1, %r1, %r24;
	@%p1 bra 	$L__BB16_15;
	setp.lt.s32 	%p2, %r23, 1;
	mov.f32 	%f82, 0f00000000;
	@%p2 bra 	$L__BB16_14;
	and.b32  	%r2, %r23, 15;
	setp.lt.u32 	%p3, %r23, 16;
	mov.f32 	%f82, 0f00000000;
	mov.b32 	%r34, 0;
	@%p3 bra 	$L__BB16_5;
	and.b32  	%r34, %r23, 2147483632;
	neg.s32 	%r32, %r34;
	shl.b32 	%r5, %r24, 4;
	mov.f32 	%f82, 0f00000000;
	mul.wide.s32 	%rd6, %r24, 4;
	mov.u32 	%r31, %r1;
$L__BB16_4:
	.pragma "nounroll";
	mul.wide.s32 	%rd4, %r31, 4;
	add.s64 	%rd5, %rd1, %rd4;
	ld.global.nc.f32 	%f18, [%rd5];
	add.f32 	%f19, %f82, %f18;
	add.s64 	%rd7, %rd5, %rd6;
	ld.global.nc.f32 	%f20, [%rd7];
	add.f32 	%f21, %f19, %f20;
	add.s64 	%rd8, %rd7, %rd6;
	ld.global.nc.f32 	%f22, [%rd8];
	add.f32 	%f23, %f21, %f22;
	add.s64 	%rd9, %rd8, %rd6;
	ld.global.nc.f32 	%f24, [%rd9];
	add.f32 	%f25, %f23, %f24;
	add.s64 	%rd10, %rd9, %rd6;
	ld.global.nc.f32 	%f26, [%rd10];
	add.f32 	%f27, %f25, %f26;
	add.s64 	%rd11, %rd10, %rd6;
	ld.global.nc.f32 	%f28, [%rd11];
	add.f32 	%f29, %f27, %f28;
	add.s64 	%rd12, %rd11, %rd6;
	ld.global.nc.f32 	%f30, [%rd12];
	add.f32 	%f31, %f29, %f30;
	add.s64 	%rd13, %rd12, %rd6;
	ld.global.nc.f32 	%f32, [%rd13];
	add.f32 	%f33, %f31, %f32;
	add.s64 	%rd14, %rd13, %rd6;
	ld.global.nc.f32 	%f34, [%rd14];
	add.f32 	%f35, %f33, %f34;
	add.s64 	%rd15, %rd14, %rd6;
	ld.global.nc.f32 	%f36, [%rd15];
	add.f32 	%f37, %f35, %f36;
	add.s64 	%rd16, %rd15, %rd6;
	ld.global.nc.f32 	%f38, [%rd16];
	add.f32 	%f39, %f37, %f38;
	add.s64 	%rd17, %rd16, %rd6;
	ld.global.nc.f32 	%f40, [%rd17];
	add.f32 	%f41, %f39, %f40;
	add.s64 	%rd18, %rd17, %rd6;
	ld.global.nc.f32 	%f42, [%rd18];
	add.f32 	%f43, %f41, %f42;
	add.s64 	%rd19, %rd18, %rd6;
	ld.global.nc.f32 	%f44, [%rd19];
	add.f32 	%f45, %f43, %f44;
	add.s64 	%rd20, %rd19, %rd6;
	ld.global.nc.f32 	%f46, [%rd20];
	add.f32 	%f47, %f45, %f46;
	add.s64 	%rd21, %rd20, %rd6;
	ld.global.nc.f32 	%f48, [%rd21];
	add.f32 	%f82, %f47, %f48;
	add.s32 	%r32, %r32, 16;
	add.s32 	%r31, %r31, %r5;
	setp.ne.s32 	%p4, %r32, 0;
	@%p4 bra 	$L__BB16_4;
$L__BB16_5:
	setp.eq.s32 	%p5, %r2, 0;
	@%p5 bra 	$L__BB16_14;
	and.b32  	%r11, %r23, 7;
	setp.lt.u32 	%p6, %r2, 8;
	@%p6 bra 	$L__BB16_8;
	mad.lo.s32 	%r29, %r34, %r24, %r1;
	mul.wide.s32 	%rd22, %r29, 4;
	add.s64 	%rd23, %rd1, %rd22;
	ld.global.nc.f32 	%f50, [%rd23];
	add.f32 	%f51, %f82, %f50;
	mul.wide.s32 	%rd24, %r24, 4;
	add.s64 	%rd25, %rd23, %rd24;
	ld.global.nc.f32 	%f52, [%rd25];
	add.f32 	%f53, %f51, %f52;
	add.s64 	%rd26, %rd25, %rd24;
	ld.global.nc.f32 	%f54, [%rd26];
	add.f32 	%f55, %f53, %f54;
	add.s64 	%rd27, %rd26, %rd24;
	ld.global.nc.f32 	%f56, [%rd27];
	add.f32 	%f57, %f55, %f56;
	add.s64 	%rd28, %rd27, %rd24;
	ld.global.nc.f32 	%f58, [%rd28];
	add.f32 	%f59, %f57, %f58;
	add.s64 	%rd29, %rd28, %rd24;
	ld.global.nc.f32 	%f60, [%rd29];
	add.f32 	%f61, %f59, %f60;
	add.s64 	%rd30, %rd29, %rd24;
	ld.global.nc.f32 	%f62, [%rd30];
	add.f32 	%f63, %f61, %f62;
	add.s64 	%rd31, %rd30, %rd24;
	ld.global.nc.f32 	%f64, [%rd31];
	add.f32 	%f82, %f63, %f64;
	add.s32 	%r34, %r34, 8;
$L__BB16_8:
	setp.eq.s32 	%p7, %r11, 0;
	@%p7 bra 	$L__BB16_14;
	and.b32  	%r14, %r23, 3;
	setp.lt.u32 	%p8, %r11, 4;
	@%p8 bra 	$L__BB16_11;
	mad.lo.s32 	%r30, %r34, %r24, %r1;
	mul.wide.s32 	%rd32, %r30, 4;
	add.s64 	%rd33, %rd1, %rd32;
	ld.global.nc.f32 	%f66, [%rd33];
	add.f32 	%f67, %f82, %f66;
	mul.wide.s32 	%rd34, %r24, 4;
	add.s64 	%rd35, %rd33, %rd34;
	ld.global.nc.f32 	%f68, [%rd35];
	add.f32 	%f69, %f67, %f68;
	add.s64 	%rd36, %rd35, %rd34;
	ld.global.nc.f32 	%f70, [%rd36];
	add.f32 	%f71, %f69, %f70;
	add.s64 	%rd37, %rd36, %rd34;
	ld.global.nc.f32 	%f72, [%rd37];
	add.f32 	%f82, %f71, %f72;
	add.s32 	%r34, %r34, 4;
$L__BB16_11:
	setp.eq.s32 	%p9, %r14, 0;
	@%p9 bra 	$L__BB16_14;
	mad.lo.s32 	%r37, %r34, %r24, %r1;
	neg.s32 	%r36, %r14;
$L__BB16_13:
	.pragma "nounroll";
	mul.wide.s32 	%rd38, %r37, 4;
	add.s64 	%rd39, %rd1, %rd38;
	ld.global.nc.f32 	%f73, [%rd39];
	add.f32 	%f82, %f82, %f73;
	add.s32 	%r37, %r37, %r24;
	add.s32 	%r36, %r36, 1;
	setp.ne.s32 	%p10, %r36, 0;
	@%p10 bra 	$L__BB16_13;
$L__BB16_14:
	cvta.to.global.u64 	%rd40, %rd2;
	mul.wide.s32 	%rd41, %r1, 4;
	add.s64 	%rd42, %rd40, %rd41;
	st.global.f32 	[%rd42], %f82;
$L__BB16_15:
	ret;

}
.entry _ZN3lfs5tetra4cuda36_GLOBAL__N__cc1b2ca6_4_k_cu_106fe93a25bias_grad_parallel_kernelEPKfPfii(
	.param .u64 .ptr .align 1 _ZN3lfs5tetra4cuda36_GLOBAL__N__cc1b2ca6_4_k_cu_106fe93a25bias_grad_parallel_kernelEPKfPfii_param_0,
	.param .u64 .ptr .align 1 _ZN3lfs5tetra4cuda36_GLOBAL__N__cc1b2ca6_4_k_cu_106fe93a25bias_grad_parallel_kernelEPKfPfii_param_1,
	.param .u32 _ZN3lfs5tetra4cuda36_GLOBAL__N__cc1b2ca6_4_k_cu_106fe93a25bias_grad_parallel_kernelEPKfPfii_param_2,
	.param .u32 _ZN3lfs5tetra4cuda36_GLOBAL__N__cc1b2ca6_4_k_cu_106fe93a25bias_grad_parallel_kernelEPKfPfii_param_3
)
{
	.reg .pred 	%p<11>;
	.reg .b32 	%r<48>;
	.reg .b32 	%f<29>;
	.reg .b64 	%rd<17>;

	ld.param.u64 	%rd3, [_ZN3lfs5tetra4cuda36_GLOBAL__N__cc1b2ca6_4_k_cu_106fe93a25bias_grad_parallel_kernelEPKfPfii_param_0];
	ld.param.u64 	%rd2, [_ZN3lfs5tetra4cuda36_GLOBAL__N__cc1b2ca6_4_k_cu_106fe93a25bias_grad_parallel_kernelEPKfPfii_param_1];
	ld.param.u32 	%r20, [_ZN3lfs5tetra4cuda36_GLOBAL__N__cc1b2ca6_4_k_cu_106fe93a25bias_grad_parallel_kernelEPKfPfii_param_2];
	ld.param.u32 	%r21, [_ZN3lfs5tetra4cuda36_GLOBAL__N__cc1b2ca6_4_k_cu_106fe93a25bias_grad_parallel_kernelEPKfPfii_param_3];
	cvta.to.global.u64 	%rd1, %rd3;
	mov.u32 	%r1, %ctaid.x;
	mov.u32 	%r2, %tid.x;
	mov.u32 	%r47, %ntid.x;
	setp.ge.s32 	%p1, %r2, %r20;
	mov.f32 	%f28, 0f00000000;
	@%p1 bra 	$L__BB17_6;
	add.s32 	%r22, %r2, %r47;
	max.u32 	%r23, %r20, %r22;
	setp.lt.u32 	%p2, %r22, %r20;
	selp.u32 	%r24, 1, 0, %p2;
	add.s32 	%r25, %r22, %r24;
	sub.s32 	%r26, %r23, %r25;
	div.u32 	%r27, %r26, %r47;
	add.s32 	%r4, %r27, %r24;
	and.b32  	%r28, %r4, 3;
	setp.eq.s32 	%p3, %r28, 3;
	mov.f32 	%f28, 0f00000000;
	mov.u32 	%r45, %r2;
	@%p3 bra 	$L__BB17_4;
	mad.lo.s32 	%r43, %r2, %r21, %r1;
	mul.lo.s32 	%r6, %r47, %r21;
	add.s32 	%r29, %r4, 1;
	and.b32  	%r30, %r29, 3;
	neg.s32 	%r42, %r30;
	mov.f32 	%f28, 0f00000000;
	mov.u32 	%r45, %r2;
$L__BB17_3:
	.pragma "nounroll";
	mul.wide.s32 	%rd4, %r43, 4;
	add.s64 	%rd5, %rd1, %rd4;
	ld.global.nc.f32 	%f12, [%rd5];
	add.f32 	%f28, %f28, %f12;
	add.s32 	%r45, %r45, %r47;
	add.s32 	%r43, %r43, %r6;
	add.s32 	%r42, %r42, 1;
	setp.ne.s32 	%p4, %r42, 0;
	@%p4 bra 	$L__BB17_3;
$L__BB17_4:
	setp.lt.u32 	%p5, %r4, 3;
	@%p5 bra 	$L__BB17_6;
$L__BB17_5:
	mad.lo.s32 	%r31, %r45, %r21, %r1;
	mul.wide.s32 	%rd6, %r31, 4;
	add.s64 	%rd7, %rd1, %rd6;
	ld.global.nc.f32 	%f13, [%rd7];
	add.f32 	%f14, %f28, %f13;
	add.s32 	%r32, %r45, %r47;
	mad.lo.s32 	%r33, %r32, %r21, %r1;
	mul.wide.s32 	%rd8, %r33, 4;
	add.s64 	%rd9, %rd1, %rd8;
	ld.global.nc.f32 	%f15, [%rd9];
	add.f32 	%f16, %f14, %f15;
	add.s32 	%r34, %r32, %r47;
	mad.lo.s32 	%r35, %r34, %r21, %r1;
	mul.wide.s32 	%rd10, %r35, 4;
	add.s64 	%rd11, %rd1, %rd10;
	ld.global.nc.f32 	%f17, [%rd11];
	add.f32 	%f18, %f16, %f17;
	add.s32 	%r36, %r34, %r47;
	mad.lo.s32 	%r37, %r36, %r21, %r1;
	mul.wide.s32 	%rd12, %r37, 4;
	add.s64 	%rd13, %rd1, %rd12;
	ld.global.nc.f32 	%f19, [%rd13];
	add.f32 	%f28, %f18, %f19;
	add.s32 	%r45, %r36, %r47;
	setp.lt.s32 	%p6, %r45, %r20;
	@%p6 bra 	$L__BB17_5;
$L__BB17_6:
	shl.b32 	%r38, %r2, 2;
	mov.u32 	%r39, _ZN3lfs5tetra4cuda36_GLOBAL__N__cc1b2ca6_4_k_cu_106fe93a5sdataE;
	add.s32 	%r17, %r39, %r38;
	st.shared.f32 	[%r17], %f28;
	bar.sync 	0;
	setp.lt.u32 	%p7, %r47, 2;
	@%p7 bra 	$L__BB17_10;
$L__BB17_7:
	shr.u32 	%r19, %r47, 1;
	setp.ge.u32 	%p8, %r2, %r19;
	@%p8 bra 	$L__BB17_9;
	shl.b32 	%r40, %r19, 2;
	add.s32 	%r41, %r17, %r40;
	ld.shared.f32 	%f20, [%r41];
	ld.shared.f32 	%f21, [%r17];
	add.f32 	%f22, %f20, %f21;
	st.shared.f32 	[%r17], %f22;
$L__BB17_9:
	bar.sync 	0;
	setp.gt.u32 	%p9, %r47, 3;
	mov.u32 	%r47, %r19;
	@%p9 bra 	$L__BB17_7;
$L__BB17_10:
	setp.ne.s32 	%p10, %r2, 0;
	@%p10 bra 	$L__BB17_12;
	ld.shared.f32 	%f23, [_ZN3lfs5tetra4cuda36_GLOBAL__N__cc1b2ca6_4_k_cu_106fe93a5sdataE];
	cvta.to.global.u64 	%rd14, %rd2;
	mul.wide.u32 	%rd15, %r1, 4;
	add.s64 	%rd16, %rd14, %rd15;
	st.global.f32 	[%rd16], %f23;
$L__BB17_12:
	ret;

}


// ===== COMPILED SASS (sm_100) =====

	.target	sm_100

	.elftype	@"ET_EXEC"


//--------------------- .note.nv.tkinfo           --------------------------
	.section	.note.nv.tkinfo,"",@"SHT_NOTE"
	.sectionflags	@"SHF_NOTE_NV_TKINFO"
	.tkinfo
        /*0018*/ 	.word	0x00000002
        /*0030*/ 	.string	""
        /*0030*/ 	.string	"ptxas"
        /*0030*/ 	.string	"Cuda compilation tools, release 13.0, V13.0.88"
        /*0030*/ 	.string	"Build cuda_13.0.r13.0/compiler.36424714_0"
        /*0030*/ 	.string	"-arch sm_100 -m 64 "



//--------------------- .note.nv.cuinfo           --------------------------
	.section	.note.nv.cuinfo,"",@"SHT_NOTE"
	.sectionflags	@"SHF_NOTE_NV_CUINFO"
        /*0018*/ 	.short	0x0002
        /*001a*/ 	.short	0x0064
        /*001c*/ 	.short	0x0082
	.zero		2


//--------------------- .nv.info                  --------------------------
	.section	.nv.info,"",@"SHT_CUDA_INFO"
	.align	4


	//----- nvinfo : EIATTR_REGCOUNT
	.align		4
        /*0000*/ 	.byte	0x04, 0x2f
        /*0002*/ 	.short	(.L_1 - .L_0)
	.align		4
.L_0:
        /*0004*/ 	.word	index@(_ZN3lfs5tetra4cuda36_GLOBAL__N__cc1b2ca6_4_k_cu_106fe93a18matmul_relu_kernelEPKfS4_S4_Pfiii)
        /*0008*/ 	.word	0x00000020


	//----- nvinfo : EIATTR_FRAME_SIZE
	.align		4
.L_1:
        /*000c*/ 	.byte	0x04, 0x11
        /*000e*/ 	.short	(.L_3 - .L_2)
	.align		4
.L_2:
        /*0010*/ 	.word	index@(_ZN3lfs5tetra4cuda36_GLOBAL__N__cc1b2ca6_4_k_cu_106fe93a18matmul_relu_kernelEPKfS4_S4_Pfiii)
        /*0014*/ 	.word	0x00000000


	//----- nvinfo : EIATTR_REGCOUNT
	.align		4
.L_3:
        /*0018*/ 	.byte	0x04, 0x2f
        /*001a*/ 	.short	(.L_5 - .L_4)
	.align		4
.L_4:
        /*001c*/ 	.word	index@(_ZN3lfs5tetra4cuda36_GLOBAL__N__cc1b2ca6_4_k_cu_106fe93a21matmul_sigmoid_kernelEPKfS4_S4_Pfiii)
        /*0020*/ 	.word	0x00000020


	//----- nvinfo : EIATTR_FRAME_SIZE
	.align		4
.L_5:
        /*0024*/ 	.byte	0x04, 0x11
        /*0026*/ 	.short	(.L_7 - .L_6)
	.align		4
.L_6:
        /*0028*/ 	.word	index@($__internal_5_$__cuda_sm3x_div_rn_noftz_f32_slowpath)
        /*002c*/ 	.word	0x00000000


	//----- nvinfo : EIATTR_FRAME_SIZE
	.align		4
.L_7:
        /*0030*/ 	.byte	0x04, 0x11
        /*0032*/ 	.short	(.L_9 - .L_8)
	.align		4
.L_8:
        /*0034*/ 	.word	index@($__internal_4_$__cuda_sm20_rcp_rn_f32_slowpath)
        /*0038*/ 	.word	0x00000000


	//----- nvinfo : EIATTR_FRAME_SIZE
	.align		4
.L_9:
        /*003c*/ 	.byte	0x04, 0x11
        /*003e*/ 	.short	(.L_11 - .L_10)
	.align		4
.L_10:
        /*0040*/ 	.word	index@(_ZN3lfs5tetra4cuda36_GLOBAL__N__cc1b2ca6_4_k_cu_106fe93a21matmul_sigmoid_kernelEPKfS4_S4_Pfiii)
        /*0044*/ 	.word	0x00000000


	//----- nvinfo : EIATTR_REGCOUNT
	.align		4
.L_11:
        /*0048*/ 	.byte	0x04, 0x2f
        /*004a*/ 	.short	(.L_13 - .L_12)
	.align		4
.L_12:
        /*004c*/ 	.word	index@(_ZN3lfs5tetra4cuda36_GLOBAL__N__cc1b2ca6_4_k_cu_106fe93a25matmul_relu_simple_kernelEPKfS4_S4_Pfiii)
        /*0050*/ 	.word	0x0000001f


	//----- nvinfo : EIATTR_FRAME_SIZE
	.align		4
.L_13:
        /*0054*/ 	.byte	0x04, 0x11
        /*0056*/ 	.short	(.L_15 - .L_14)
	.align		4
.L_14:
        /*0058*/ 	.word	index@(_ZN3lfs5tetra4cuda36_GLOBAL__N__cc1b2ca6_4_k_cu_106fe93a25matmul_relu_simple_kernelEPKfS4_S4_Pfiii)
        /*005c*/ 	.word	0x00000000


	//----- nvinfo : EIATTR_REGCOUNT
	.align		4
.L_15:
        /*0060*/ 	.byte	0x04, 0x2f
        /*0062*/ 	.short	(.L_17 - .L_16)
	.align		4
.L_16:
        /*0064*/ 	.word	index@(_ZN3lfs5tetra4cuda36_GLOBAL__N__cc1b2ca6_4_k_cu_106fe93a28matmul_sigmoid_simple_kernelEPKfS4_S4_Pfiii)
        /*0068*/ 	.word	0x0000001f


	//----- nvinfo : EIATTR_FRAME_SIZE
	.align		4
.L_17:
        /*006c*/ 	.byte	0x04, 0x11
        /*006e*/ 	.short	(.L_19 - .L_18)
	.align		4
.L_18:
        /*0070*/ 	.word	index@($__internal_3_$__cuda_sm3x_div_rn_noftz_f32_slowpath)
        /*0074*/ 	.word	0x00000000


	//----- nvinfo : EIATTR_FRAME_SIZE
	.align		4
.L_19:
        /*0078*/ 	.byte	0x04, 0x11
        /*007a*/ 	.short	(.L_21 - .L_20)
	.align		4
.L_20:
        /*007c*/ 	.word	index@($__internal_2_$__cuda_sm20_rcp_rn_f32_slowpath)
        /*0080*/ 	.word	0x00000000


	//----- nvinfo : EIATTR_FRAME_SIZE
	.align		4
.L_21:
        /*0084*/ 	.byte	0x04, 0x11
        /*0086*/ 	.short	(.L_23 - .L_22)
	.align		4
.L_22:
        /*0088*/ 	.word	index@(_ZN3lfs5tetra4cuda36_GLOBAL__N__cc1b2ca6_4_k_cu_106fe93a28matmul_sigmoid_simple_kernelEPKfS4_S4_Pfiii)
        /*008c*/ 	.word	0x00000000


	//----- nvinfo : EIATTR_REGCOUNT
	.align		4
.L_23:
        /*0090*/ 	.byte	0x04, 0x2f
        /*0092*/ 	.short	(.L_25 - .L_24)
	.align		4
.L_24:
        /*0094*/ 	.word	index@(_ZN3lfs5tetra4cuda36_GLOBAL__N__cc1b2ca6_4_k_cu_106fe93a27matmul_relu_rowmajor_kernelEPKfS4_S4_Pfiii)
        /*0098*/ 	.word	0x00000020


	//----- nvinfo : EIATTR_FRAME_SIZE
	.align		4
.L_25:
        /*009c*/ 	.byte	0x04, 0x11
        /*009e*/ 	.short	(.L_27 - .L_26)
	.align		4
.L_26:
        /*00a0*/ 	.word	index@(_ZN3lfs5tetra4cuda36_GLOBAL__N__cc1b2ca6_4_k_cu_106fe93a27matmul_relu_rowmajor_kernelEPKfS4_S4_Pfiii)
        /*00a4*/ 	.word	0x00000000


	//----- nvinfo : EIATTR_REGCOUNT
	.align		4
.L_27:
        /*00a8*/ 	.byte	0x04, 0x2f
        /*00aa*/ 	.short	(.L_29 - .L_28)
	.align		4
.L_28:
        /*00ac*/ 	.word	index@(_ZN3lfs5tetra4cuda36_GLOBAL__N__cc1b2ca6_4_k_cu_106fe93a27matmul_bias_rowmajor_kernelEPKfS4_S4_Pfiii)
        /*00b0*/ 	.word	0x00000020


	//----- nvinfo : EIATTR_FRAME_SIZE
	.align		4
.L_29:
        /*00b4*/ 	.byte	0x04, 0x11
        /*00b6*/ 	.short	(.L_31 - .L_30)
	.align		4
.L_30:
        /*00b8*/ 	.word	index@(_ZN3lfs5tetra4cuda36_GLOBAL__N__cc1b2ca6_4_k_cu_106fe93a27matmul_bias_rowmajor_kernelEPKfS4_S4_Pfiii)
        /*00bc*/ 	.word	0x00000000


	//----- nvinfo : EIATTR_REGCOUNT
	.align		4
.L_31:
        /*00c0*/ 	.byte	0x04, 0x2f
        /*00c2*/ 	.short	(.L_33 - .L_32)
	.align		4
.L_32:
        /*00c4*/ 	.word	index@(_ZN3lfs5tetra4cuda36_GLOBAL__N__cc1b2ca6_4_k_cu_106fe93a34matmul_relu_simple_rowmajor_kernelEPKfS4_S4_Pfiii)
        /*00c8*/ 	.word	0x00000020


	//----- nvinfo : EIATTR_FRAME_SIZE
	.align		4
.L_33:
        /*00cc*/ 	.byte	0x04, 0x11
        /*00ce*/ 	.short	(.L_35 - .L_34)
	.align		4
.L_34:
        /*00d0*/ 	.word	index@(_ZN3lfs5tetra4cuda36_GLOBAL__N__cc1b2ca6_4_k_cu_106fe93a34matmul_relu_simple_rowmajor_kernelEPKfS4_S4_Pfiii)
        /*00d4*/ 	.word	0x00000000


	//----- nvinfo : EIATTR_REGCOUNT
	.align		4
.L_35:
        /*00d8*/ 	.byte	0x04, 0x2f
        /*00da*/ 	.short	(.L_37 - .L_36)
	.align		4
.L_36:
        /*00dc*/ 	.word	index@(_ZN3lfs5tetra4cuda36_GLOBAL__N__cc1b2ca6_4_k_cu_106fe93a34matmul_bias_simple_rowmajor_kernelEPKfS4_S4_Pfiii)
        /*00e0*/ 	.word	0x00000020


	//----- nvinfo : EIATTR_FRAME_SIZE
	.align		4
.L_37:
        /*00e4*/ 	.byte	0x04, 0x11
        /*00e6*/ 	.short	(.L_39 - .L_38)
	.align		4
.L_38:
        /*00e8*/ 	.word	index@(_ZN3lfs5tetra4cuda36_GLOBAL__N__cc1b2ca6_4_k_cu_106fe93a34matmul_bias_simple_rowmajor_kernelEPKfS4_S4_Pfiii)
        /*00ec*/ 	.word	0x00000000


	//----- nvinfo : EIATTR_REGCOUNT
	.align		4
.L_39:
        /*00f0*/ 	.byte	0x04, 0x2f
        /*00f2*/ 	.short	(.L_41 - .L_40)
	.align		4
.L_40:
        /*00f4*/ 	.word	index@(_ZN3lfs5tetra4cuda36_GLOBAL__N__cc1b2ca6_4_k_cu_106fe93a22matmul_backward_kernelEPKfS4_Pfiii)
        /*00f8*/ 	.word	0x00000020


	//----- nvinfo : EIATTR_FRAME_SIZE
	.align		4
.L_41:
        /*00fc*/ 	.byte	0x04, 0x11
        /*00fe*/ 	.short	(.L_43 - .L_42)
	.align		4
.L_42:
        /*0100*/ 	.word	index@(_ZN3lfs5tetra4cuda36_GLOBAL__N__cc1b2ca6_4_k_cu_106fe93a22matmul_backward_kernelEPKfS4_Pfiii)
        /*0104*/ 	.word	0x00000000


	//----- nvinfo : EIATTR_REGCOUNT
	.align		4
.L_43:
        /*0108*/ 	.byte	0x04, 0x2f
        /*010a*/ 	.short	(.L_45 - .L_44)
	.align		4
.L_44:
        /*010c*/ 	.word	index@(_ZN3lfs5tetra4cuda36_GLOBAL__N__cc1b2ca6_4_k_cu_106fe93a29matmul_backward_simple_kernelEPKfS4_Pfiii)
        /*0110*/ 	.word	0x0000001f


	//----- nvinfo : EIATTR_FRAME_SIZE
	.align		4
.L_45:
        /*0114*/ 	.byte	0x04, 0x11
        /*0116*/ 	.short	(.L_47 - .L_46)
	.align		4
.L_46:
        /*0118*/ 	.word	index@(_ZN3lfs5tetra4cuda36_GLOBAL__N__cc1b2ca6_4_k_cu_106fe93a29matmul_backward_simple_kernelEPKfS4_Pfiii)
        /*011c*/ 	.word	0x00000000


	//----- nvinfo : EIATTR_REGCOUNT
	.align		4
.L_47:
        /*0120*/ 	.byte	0x04, 0x2f
        /*0122*/ 	.short	(.L_49 - .L_48)
	.align		4
.L_48:
        /*0124*/ 	.word	index@(_ZN3lfs5tetra4cuda36_GLOBAL__N__cc1b2ca6_4_k_cu_106fe93a26extract_rgb_sigmoid_kernelEPKfPfii)
        /*0128*/ 	.word	0x00000010


	//----- nvinfo : EIATTR_FRAME_SIZE
	.align		4
.L_49:
        /*012c*/ 	.byte	0x04, 0x11
        /*012e*/ 	.short	(.L_51 - .L_50)
	.align		4
.L_50:
        /*0130*/ 	.word	index@($__internal_1_$__cuda_sm3x_div_rn_noftz_f32_slowpath)
        /*0134*/ 	.word	0x00000000


	//----- nvinfo : EIATTR_FRAME_SIZE
	.align		4
.L_51:
        /*0138*/ 	.byte	0x04, 0x11
        /*013a*/ 	.short	(.L_53 - .L_52)
	.align		4
.L_52:
        /*013c*/ 	.word	index@($__internal_0_$__cuda_sm20_rcp_rn_f32_slowpath)
        /*0140*/ 	.word	0x00000000


	//----- nvinfo : EIATTR_FRAME_SIZE
	.align		4
.L_53:
        /*0144*/ 	.byte	0x04, 0x11
        /*0146*/ 	.short	(.L_55 - .L_54)
	.align		4
.L_54:
        /*0148*/ 	.word	index@(_ZN3lfs5tetra4cuda36_GLOBAL__N__cc1b2ca6_4_k_cu_106fe93a26extract_rgb_sigmoid_kernelEPKfPfii)
        /*014c*/ 	.word	0x00000000


	//----- nvinfo : EIATTR_REGCOUNT
	.align		4
.L_55:
        /*0150*/ 	.byte	0x04, 0x2f
        /*0152*/ 	.short	(.L_57 - .L_56)
	.align		4
.L_56:
        /*0154*/ 	.word	index@(_ZN3lfs5tetra4cuda36_GLOBAL__N__cc1b2ca6_4_k_cu_106fe93a24matmul_relu_cache_kernelEPKfS4_S4_PfS5_iii)
        /*0158*/ 	.word	0x00000020


	//----- nvinfo : EIATTR_FRAME_SIZE
	.align		4
.L_57:
        /*015c*/ 	.byte	0x04, 0x11
        /*015e*/ 	.short	(.L_59 - .L_58)
	.align		4
.L_58:
        /*0160*/ 	.word	index@(_ZN3lfs5tetra4cuda36_GLOBAL__N__cc1b2ca6_4_k_cu_106fe93a24matmul_relu_cache_kernelEPKfS4_S4_PfS5_iii)
        /*0164*/ 	.word	0x00000000


	//----- nvinfo : EIATTR_REGCOUNT
	.align		4
.L_59:
        /*0168*/ 	.byte	0x04, 0x2f
        /*016a*/ 	.short	(.L_61 - .L_60)
	.align		4
.L_60:
        /*016c*/ 	.word	index@(_ZN3lfs5tetra4cuda36_GLOBAL__N__cc1b2ca6_4_k_cu_106fe93a31matmul_relu_cache_simple_kernelEPKfS4_S4_PfS5_iii)
        /*0170*/ 	.word	0x00000020


	//----- nvinfo : EIATTR_FRAME_SIZE
	.align		4
.L_61:
        /*0174*/ 	.byte	0x04, 0x11
        /*0176*/ 	.short	(.L_63 - .L_62)
	.align		4
.L_62:
        /*0178*/ 	.word	index@(_ZN3lfs5tetra4cuda36_GLOBAL__N__cc1b2ca6_4_k_cu_106fe93a31matmul_relu_cache_simple_kernelEPKfS4_S4_PfS5_iii)
        /*017c*/ 	.word	0x00000000


	//----- nvinfo : EIATTR_REGCOUNT
	.align		4
.L_63:
        /*0180*/ 	.byte	0x04, 0x2f
        /*0182*/ 	.short	(.L_65 - .L_64)
	.align		4
.L_64:
        /*0184*/ 	.word	index@(_ZN3lfs5tetra4cuda36_GLOBAL__N__cc1b2ca6_4_k_cu_106fe93a20relu_backward_kernelEPKfS4_Pfm)
        /*0188*/ 	.word	0x0000000c


	//----- nvinfo : EIATTR_FRAME_SIZE
	.align		4
.L_65:
        /*018c*/ 	.byte	0x04, 0x11
        /*018e*/ 	.short	(.L_67 - .L_66)
	.align		4
.L_66:
        /*0190*/ 	.word	index@(_ZN3lfs5tetra4cuda36_GLOBAL__N__cc1b2ca6_4_k_cu_106fe93a20relu_backward_kernelEPKfS4_Pfm)
        /*0194*/ 	.word	0x00000000


	//----- nvinfo : EIATTR_REGCOUNT
	.align		4
.L_67:
        /*0198*/ 	.byte	0x04, 0x2f
        /*019a*/ 	.short	(.L_69 - .L_68)
	.align		4
.L_68:
        /*019c*/ 	.word	index@(_ZN3lfs5tetra4cuda36_GLOBAL__N__cc1b2ca6_4_k_cu_106fe93a18weight_grad_kernelEPKfS4_Pfiii)
        /*01a0*/ 	.word	0x00000020


	//----- nvinfo : EIATTR_FRAME_SIZE
	.align		4
.L_69:
        /*01a4*/ 	.byte	0x04, 0x11
        /*01a6*/ 	.short	(.L_71 - .L_70)
	.align		4
.L_70:
        /*01a8*/ 	.word	index@(_ZN3lfs5tetra4cuda36_GLOBAL__N__cc1b2ca6_4_k_cu_106fe93a18weight_grad_kernelEPKfS4_Pfiii)
        /*01ac*/ 	.word	0x00000000


	//----- nvinfo : EIATTR_REGCOUNT
	.align		4
.L_71:
        /*01b0*/ 	.byte	0x04, 0x2f
        /*01b2*/ 	.short	(.L_73 - .L_72)
	.align		4
.L_72:
        /*01b4*/ 	.word	index@(_ZN3lfs5tetra4cuda36_GLOBAL__N__cc1b2ca6_4_k_cu_106fe93a25weight_grad_simple_kernelEPKfS4_Pfiii)
        /*01b8*/ 	.word	0x00000020


	//----- nvinfo : EIATTR_FRAME_SIZE
	.align		4
.L_73:
        /*01bc*/ 	.byte	0x04, 0x11
        /*01be*/ 	.short	(.L_75 - .L_74)
	.align		4
.L_74:
        /*01c0*/ 	.word	index@(_ZN3lfs5tetra4cuda36_GLOBAL__N__cc1b2ca6_4_k_cu_106fe93a25weight_grad_simple_kernelEPKfS4_Pfiii)
        /*01c4*/ 	.word	0x00000000


	//----- nvinfo : EIATTR_REGCOUNT
	.align		4
.L_75:
        /*01c8*/ 	.byte	0x04, 0x2f
        /*01ca*/ 	.short	(.L_77 - .L_76)
	.align		4
.L_76:
        /*01cc*/ 	.word	index@(_ZN3lfs5tetra4cuda36_GLOBAL__N__cc1b2ca6_4_k_cu_106fe93a16bias_grad_kernelEPKfPfii)
        /*01d0*/ 	.word	0x00000020


	//----- nvinfo : EIATTR_FRAME_SIZE
	.align		4
.L_77:
        /*01d4*/ 	.byte	0x04, 0x11
        /*01d6*/ 	.short	(.L_79 - .L_78)
	.align		4
.L_78:
        /*01d8*/ 	.word	index@(_ZN3lfs5tetra4cuda36_GLOBAL__N__cc1b2ca6_4_k_cu_106fe93a16bias_grad_kernelEPKfPfii)
        /*01dc*/ 	.word	0x00000000


	//----- nvinfo : EIATTR_REGCOUNT
	.align		4
.L_79:
        /*01e0*/ 	.byte	0x04, 0x2f
        /*01e2*/ 	.short	(.L_81 - .L_80)
	.align		4
.L_80:
        /*01e4*/ 	.word	index@(_ZN3lfs5tetra4cuda36_GLOBAL__N__cc1b2ca6_4_k_cu_106fe93a25bias_grad_parallel_kernelEPKfPfii)
        /*01e8*/ 	.word	0x00000012


	//----- nvinfo : EIATTR_FRAME_SIZE
	.align		4
.L_81:
        /*01ec*/ 	.byte	0x04, 0x11
        /*01ee*/ 	.short	(.L_83 - .L_82)
	.align		4
.L_82:
        /*01f0*/ 	.word	index@(_ZN3lfs5tetra4cuda36_GLOBAL__N__cc1b2ca6_4_k_cu_106fe93a25bias_grad_parallel_kernelEPKfPfii)
        /*01f4*/ 	.word	0x00000000


	//----- nvinfo : EIATTR_MIN_STACK_SIZE
	.align		4
.L_83:
        /*01f8*/ 	.byte	0x04, 0x12
        /*01fa*/ 	.short	(.L_85 - .L_84)
	.align		4
.L_84:
        /*01fc*/ 	.word	index@(_ZN3lfs5tetra4cuda36_GLOBAL__N__cc1b2ca6_4_k_cu_106fe93a25bias_grad_parallel_kernelEPKfPfii)
        /*0200*/ 	.word	0x00000000


	//----- nvinfo : EIATTR_MIN_STACK_SIZE
	.align		4
.L_85:
        /*0204*/ 	.byte	0x04, 0x12
        /*0206*/ 	.short	(.L_87 - .L_86)
	.align		4
.L_86:
        /*0208*/ 	.word	index@(_ZN3lfs5tetra4cuda36_GLOBAL__N__cc1b2ca6_4_k_cu_106fe93a16bias_grad_kernelEPKfPfii)
        /*020c*/ 	.word	0x00000000


	//----- nvinfo : EIATTR_MIN_STACK_SIZE
	.align		4
.L_87:
        /*0210*/ 	.byte	0x04, 0x12
        /*0212*/ 	.short	(.L_89 - .L_88)
	.align		4
.L_88:
        /*0214*/ 	.word	index@(_ZN3lfs5tetra4cuda36_GLOBAL__N__cc1b2ca6_4_k_cu_106fe93a25weight_grad_simple_kernelEPKfS4_Pfiii)
        /*0218*/ 	.word	0x00000000


	//----- nvinfo : EIATTR_MIN_STACK_SIZE
	.align		4
.L_89:
        /*021c*/ 	.byte	0x04, 0x12
        /*021e*/ 	.short	(.L_91 - .L_90)
	.align		4
.L_90:
        /*0220*/ 	.word	index@(_ZN3lfs5tetra4cuda36_GLOBAL__N__cc1b2ca6_4_k_cu_106fe93a18weight_grad_kernelEPKfS4_Pfiii)
        /*0224*/ 	.word	0x00000000


	//----- nvinfo : EIATTR_MIN_STACK_SIZE
	.align		4
.L_91:
        /*0228*/ 	.byte	0x04, 0x12
        /*022a*/ 	.short	(.L_93 - .L_92)
	.align		4
.L_92:
        /*022c*/ 	.word	index@(_ZN3lfs5tetra4cuda36_GLOBAL__N__cc1b2ca6_4_k_cu_106fe93a20relu_backward_kernelEPKfS4_Pfm)
        /*0230*/ 	.word	0x00000000


	//----- nvinfo : EIATTR_MIN_STACK_SIZE
	.align		4
.L_93:
        /*0234*/ 	.byte	0x04, 0x12
        /*0236*/ 	.short	(.L_95 - .L_94)
	.align		4
.L_94:
        /*0238*/ 	.word	index@(_ZN3lfs5tetra4cuda36_GLOBAL__N__cc1b2ca6_4_k_cu_106fe93a31matmul_relu_cache_simple_kernelEPKfS4_S4_PfS5_iii)
        /*023c*/ 	.word	0x00000000


	//----- nvinfo : EIATTR_MIN_STACK_SIZE
	.align		4
.L_95:
        /*0240*/ 	.byte	0x04, 0x12
        /*0242*/ 	.short	(.L_97 - .L_96)
	.align		4
.L_96:
        /*0244*/ 	.word	index@(_ZN3lfs5tetra4cuda36_GLOBAL__N__cc1b2ca6_4_k_cu_106fe93a24matmul_relu_cache_kernelEPKfS4_S4_PfS5_iii)
        /*0248*/ 	.word	0x00000000


	//----- nvinfo : EIATTR_MIN_STACK_SIZE
	.align		4
.L_97:
        /*024c*/ 	.byte	0x04, 0x12
        /*024e*/ 	.short	(.L_99 - .L_98)
	.align		4
.L_98:
        /*0250*/ 	.word	index@(_ZN3lfs5tetra4cuda36_GLOBAL__N__cc1b2ca6_4_k_cu_106fe93a26extract_rgb_sigmoid_kernelEPKfPfii)
        /*0254*/ 	.word	0x00000000


	//----- nvinfo : EIATTR_MIN_STACK_SIZE
	.align		4
.L_99:
        /*0258*/ 	.byte	0x04, 0x12
        /*025a*/ 	.short	(.L_101 - .L_100)
	.align		4
.L_100:
        /*025c*/ 	.word	index@(_ZN3lfs5tetra4cuda36_GLOBAL__N__cc1b2ca6_4_k_cu_106fe93a29matmul_backward_simple_kernelEPKfS4_Pfiii)
        /*0260*/ 	.word	0x00000000


	//----- nvinfo : EIATTR_MIN_STACK_SIZE
	.align		4
.L_101:
        /*0264*/ 	.byte	0x04, 0x12
        /*0266*/ 	.short	(.L_103 - .L_102)
	.align		4
.L_102:
        /*0268*/ 	.word	index@(_ZN3lfs5tetra4cuda36_GLOBAL__N__cc1b2ca6_4_k_cu_106fe93a22matmul_backward_kernelEPKfS4_Pfiii)
        /*026c*/ 	.word	0x00000000


	//----- nvinfo : EIATTR_MIN_STACK_SIZE
	.align		4
.L_103:
        /*0270*/ 	.byte	0x04, 0x12
        /*0272*/ 	.short	(.L_105 - .L_104)
	.align		4
.L_104:
        /*0274*/ 	.word	index@(_ZN3lfs5tetra4cuda36_GLOBAL__N__cc1b2ca6_4_k_cu_106fe93a34matmul_bias_simple_rowmajor_kernelEPKfS4_S4_Pfiii)
        /*0278*/ 	.word	0x00000000


	//----- nvinfo : EIATTR_MIN_STACK_SIZE
	.align		4
.L_105:
        /*027c*/ 	.byte	0x04, 0x12
        /*027e*/ 	.short	(.L_107 - .L_106)
	.align		4
.L_106:
        /*0280*/ 	.word	index@(_ZN3lfs5tetra4cuda36_GLOBAL__N__cc1b2ca6_4_k_cu_106fe93a34matmul_relu_simple_rowmajor_kernelEPKfS4_S4_Pfiii)
        /*0284*/ 	.word	0x00000000


	//----- nvinfo : EIATTR_MIN_STACK_SIZE
	.align		4
.L_107:
        /*0288*/ 	.byte	0x04, 0x12
        /*028a*/ 	.short	(.L_109 - .L_108)
	.align		4
.L_108:
        /*028c*/ 	.word	index@(_ZN3lfs5tetra4cuda36_GLOBAL__N__cc1b2ca6_4_k_cu_106fe93a27matmul_bias_rowmajor_kernelEPKfS4_S4_Pfiii)
        /*0290*/ 	.word	0x00000000


	//----- nvinfo : EIATTR_MIN_STACK_SIZE
	.align		4
.L_109:
        /*0294*/ 	.byte	0x04, 0x12
        /*0296*/ 	.short	(.L_111 - .L_110)
	.align		4
.L_110:
        /*0298*/ 	.word	index@(_ZN3lfs5tetra4cuda36_GLOBAL__N__cc1b2ca6_4_k_cu_106fe93a27matmul_relu_rowmajor_kernelEPKfS4_S4_Pfiii)
        /*029c*/ 	.word	0x00000000


	//----- nvinfo : EIATTR_MIN_STACK_SIZE
	.align		4
.L_111:
        /*02a0*/ 	.byte	0x04, 0x12
        /*02a2*/ 	.short	(.L_113 - .L_112)
	.align		4
.L_112:
        /*02a4*/ 	.word	index@(_ZN3lfs5tetra4cuda36_GLOBAL__N__cc1b2ca6_4_k_cu_106fe93a28matmul_sigmoid_simple_kernelEPKfS4_S4_Pfiii)
        /*02a8*/ 	.word	0x00000000


	//----- nvinfo : EIATTR_MIN_STACK_SIZE
	.align		4
.L_113:
        /*02ac*/ 	.byte	0x04, 0x12
        /*02ae*/ 	.short	(.L_115 - .L_114)
	.align		4
.L_114:
        /*02b0*/ 	.word	index@(_ZN3lfs5tetra4cuda36_GLOBAL__N__cc1b2ca6_4_k_cu_106fe93a25matmul_relu_simple_kernelEPKfS4_S4_Pfiii)
        /*02b4*/ 	.word	0x00000000


	//----- nvinfo : EIATTR_MIN_STACK_SIZE
	.align		4
.L_115:
        /*02b8*/ 	.byte	0x04, 0x12
        /*02ba*/ 	.short	(.L_117 - .L_116)
	.align		4
.L_116:
        /*02bc*/ 	.word	index@(_ZN3lfs5tetra4cuda36_GLOBAL__N__cc1b2ca6_4_k_cu_106fe93a21matmul_sigmoid_kernelEPKfS4_S4_Pfiii)
        /*02c0*/ 	.word	0x00000000


	//----- nvinfo : EIATTR_MIN_STACK_SIZE
	.align		4
.L_117:
        /*02c4*/ 	.byte	0x04, 0x12
        /*02c6*/ 	.short	(.L_119 - .L_118)
	.align		4
.L_118:
        /*02c8*/ 	.word	index@(_ZN3lfs5tetra4cuda36_GLOBAL__N__cc1b2ca6_4_k_cu_106fe93a18matmul_relu_kernelEPKfS4_S4_Pfiii)
        /*02cc*/ 	.word	0x00000000
.L_119:


//--------------------- .nv.compat                --------------------------
	.section	.nv.compat,"",@"SHT_CUDA_COMPAT_INFO"
	.align	4
        /*0000*/ 	.byte	0x02, 0x09, 0x00, 0x00, 0x02, 0x02, 0x01, 0x00, 0x02, 0x05, 0x05, 0x00, 0x03, 0x07, 0x01, 0x01
        /*0010*/ 	.byte	0x02, 0x03, 0x00, 0x00, 0x02, 0x06, 0x01, 0x00, 0x04, 0x0b, 0x08, 0x00, 0x01, 0x00, 0x00, 0x00
        /*0020*/ 	.byte	0x00, 0x00, 0x00, 0x00


//--------------------- .nv.info._ZN3lfs5tetra4cuda36_GLOBAL__N__cc1b2ca6_4_k_cu_106fe93a25bias_grad_parallel_kernelEPKfPfii --------------------------
	.section	.nv.info._ZN3lfs5tetra4cuda36_GLOBAL__N__cc1b2ca6_4_k_cu_106fe93a25bias_grad_parallel_kernelEPKfPfii,"",@"SHT_CUDA_INFO"
	.sectionflags	@""
	.align	4


	//----- nvinfo : EIATTR_CUDA_API_VERSION
	.align		4
        /*0000*/ 	.byte	0x04, 0x37
        /*0002*/ 	.short	(.L_121 - .L_120)
.L_120:
        /*0004*/ 	.word	0x00000082


	//----- nvinfo : EIATTR_KPARAM_INFO
	.align		4
.L_121:
        /*0008*/ 	.byte	0x04, 0x17
        /*000a*/ 	.short	(.L_123 - .L_122)
.L_122:
        /*000c*/ 	.word	0x00000000
        /*0010*/ 	.short	0x0003
        /*0012*/ 	.short	0x0014
        /*0014*/ 	.byte	0x00, 0xf0, 0x11, 0x00


	//----- nvinfo : EIATTR_KPARAM_INFO
	.align		4
.L_123:
        /*0018*/ 	.byte	0x04, 0x17
        /*001a*/ 	.short	(.L_125 - .L_124)
.L_124:
        /*001c*/ 	.word	0x00000000
        /*0020*/ 	.short	0x0002
        /*0022*/ 	.short	0x0010
        /*0024*/ 	.byte	0x00, 0xf0, 0x11, 0x00


	//----- nvinfo : EIATTR_KPARAM_INFO
	.align		4
.L_125:
        /*0028*/ 	.byte	0x04, 0x17
        /*002a*/ 	.short	(.L_127 - .L_126)
.L_126:
        /*002c*/ 	.word	0x00000000
        /*0030*/ 	.short	0x0001
        /*0032*/ 	.short	0x0008
        /*0034*/ 	.byte	0x00, 0xf5, 0x21, 0x00


	//----- nvinfo : EIATTR_KPARAM_INFO
	.align		4
.L_127:
        /*0038*/ 	.byte	0x04, 0x17
        /*003a*/ 	.short	(.L_129 - .L_128)
.L_128:
        /*003c*/ 	.word	0x00000000
        /*0040*/ 	.short	0x0000
        /*0042*/ 	.short	0x0000
        /*0044*/ 	.byte	0x00, 0xf5, 0x21, 0x00


	//----- nvinfo : EIATTR_SPARSE_MMA_MASK
	.align		4
.L_129:
        /*0048*/ 	.byte	0x03, 0x50
        /*004a*/ 	.short	0x0000


	//----- nvinfo : EIATTR_MAXREG_COUNT
	.align		4
        /*004c*/ 	.byte	0x03, 0x1b
        /*004e*/ 	.short	0x00ff


	//----- nvinfo : EIATTR_NUM_BARRIERS
	.align		4
        /*0050*/ 	.byte	0x02, 0x4c
        /*0052*/ 	.byte	0x01
	.zero		1


	//----- nvinfo : EIATTR_MERCURY_ISA_VERSION
	.align		4
        /*0054*/ 	.byte	0x03, 0x5f
        /*0056*/ 	.short	0x0101


	//----- nvinfo : EIATTR_VRC_CTA_INIT_COUNT
	.align		4
        /*0058*/ 	.byte	0x02, 0x4a
	.zero		1
	.zero		1


	//----- nvinfo : EIATTR_EXIT_INSTR_OFFSETS
	.align		4
        /*005c*/ 	.byte	0x04, 0x1c
        /*005e*/ 	.short	(.L_131 - .L_130)


	//   ....[0]....
.L_130:
        /*0060*/ 	.word	0x00000690


	//   ....[1]....
        /*0064*/ 	.word	0x00000710


	//----- nvinfo : EIATTR_CRS_STACK_SIZE
	.align		4
.L_131:
        /*0068*/ 	.byte	0x04, 0x1e
        /*006a*/ 	.short	(.L_133 - .L_132)
.L_132:
        /*006c*/ 	.word	0x00000000


	//----- nvinfo : EIATTR_CBANK_PARAM_SIZE
	.align		4
.L_133:
        /*0070*/ 	.byte	0x03, 0x19
        /*0072*/ 	.short	0x0018


	//----- nvinfo : EIATTR_PARAM_CBANK
	.align		4
        /*0074*/ 	.byte	0x04, 0x0a
        /*0076*/ 	.short	(.L_135 - .L_134)
	.align		4
.L_134:
        /*0078*/ 	.word	index@(.nv.constant0._ZN3lfs5tetra4cuda36_GLOBAL__N__cc1b2ca6_4_k_cu_106fe93a25bias_grad_parallel_kernelEPKfPfii)
        /*007c*/ 	.short	0x0380
        /*007e*/ 	.short	0x0018


	//----- nvinfo : EIATTR_SW_WAR
	.align		4
.L_135:
        /*0080*/ 	.byte	0x04, 0x36
        /*0082*/ 	.short	(.L_137 - .L_136)
.L_136:
        /*0084*/ 	.word	0x00000008
.L_137:


//--------------------- .nv.info._ZN3lfs5tetra4cuda36_GLOBAL__N__cc1b2ca6_4_k_cu_106fe93a16bias_grad_kernelEPKfPfii --------------------------
	.section	.nv.info._ZN3lfs5tetra4cuda36_GLOBAL__N__cc1b2ca6_4_k_cu_106fe93a16bias_grad_kernelEPKfPfii,"",@"SHT_CUDA_INFO"
	.sectionflags	@""
	.align	4


	//----- nvinfo : EIATTR_CUDA_API_VERSION
	.align		4
        /*0000*/ 	.byte	0x04, 0x37
        /*0002*/ 	.short	(.L_139 - .L_138)
.L_138:
        /*0004*/ 	.word	0x00000082


	//----- nvinfo : EIATTR_KPARAM_INFO
	.align		4
.L_139:
        /*0008*/ 	.byte	0x04, 0x17
        /*000a*/ 	.short	(.L_141 - .L_140)
.L_140:
        /*000c*/ 	.word	0x00000000
        /*0010*/ 	.short	0x0003
        /*0012*/ 	.short	0x0014
        /*0014*/ 	.byte	0x00, 0xf0, 0x11, 0x00


	//----- nvinfo : EIATTR_KPARAM_INFO
	.align		4
.L_141:
        /*0018*/ 	.byte	0x04, 0x17
        /*001a*/ 	.short	(.L_143 - .L_142)
.L_142:
        /*001c*/ 	.word	0x00000000
        /*0020*/ 	.short	0x0002
        /*0022*/ 	.short	0x0010
        /*0024*/ 	.byte	0x00, 0xf0, 0x11, 0x00


	//----- nvinfo : EIATTR_KPARAM_INFO
	.align		4
.L_143:
        /*0028*/ 	.byte	0x04, 0x17
        /*002a*/ 	.short	(.L_145 - .L_144)
.L_144:
        /*002c*/ 	.word	0x00000000
        /*0030*/ 	.short	0x0001
        /*0032*/ 	.short	0x0008
        /*0034*/ 	.byte	0x00, 0xf5, 0x21, 0x00


	//----- nvinfo : EIATTR_KPARAM_INFO
	.align		4
.L_145:
        /*0038*/ 	.byte	0x04, 0x17
        /*003a*/ 	.short	(.L_147 - .L_146)
.L_146:
        /*003c*/ 	.word	0x00000000
        /*0040*/ 	.short	0x0000
        /*0042*/ 	.short	0x0000
        /*0044*/ 	.byte	0x00, 0xf5, 0x21, 0x00


	//----- nvinfo : EIATTR_SPARSE_MMA_MASK
	.align		4
.L_147:
        /*0048*/ 	.byte	0x03, 0x50
        /*004a*/ 	.short	0x0000


	//----- nvinfo : EIATTR_MAXREG_COUNT
	.align		4
        /*004c*/ 	.byte	0x03, 0x1b
        /*004e*/ 	.short	0x00ff


	//----- nvinfo : EIATTR_MERCURY_ISA_VERSION
	.align		4
        /*0050*/ 	.byte	0x03, 0x5f
        /*0052*/ 	.short	0x0101


	//----- nvinfo : EIATTR_VRC_CTA_INIT_COUNT
	.align		4
        /*0054*/ 	.byte	0x02, 0x4a
	.zero		1
	.zero		1


	//----- nvinfo : EIATTR_EXIT_INSTR_OFFSETS
	.align		4
        /*0058*/ 	.byte	0x04, 0x1c
        /*005a*/ 	.short	(.L_149 - .L_148)


	//   ....[0]....
.L_148:
        /*005c*/ 	.word	0x00000070


	//   ....[1]....
        /*0060*/ 	.word	0x000008e0


	//----- nvinfo : EIATTR_CBANK_PARAM_SIZE
	.align		4
.L_149:
        /*0064*/ 	.byte	0x03, 0x19
        /*0066*/ 	.short	0x0018


	//----- nvinfo : EIATTR_PARAM_CBANK
	.align		4
        /*0068*/ 	.byte	0x04, 0x0a
        /*006a*/ 	.short	(.L_151 - .L_150)
	.align		4
.L_150:
        /*006c*/ 	.word	index@(.nv.constant0._ZN3lfs5tetra4cuda36_GLOBAL__N__cc1b2ca6_4_k_cu_106fe93a16bias_grad_kernelEPKfPfii)
        /*0070*/ 	.short	0x0380
        /*0072*/ 	.short	0x0018


	//----- nvinfo : EIATTR_SW_WAR
	.align		4
.L_151:
        /*0074*/ 	.byte	0x04, 0x36
        /*0076*/ 	.short	(.L_153 - .L_152)
.L_152:
        /*0078*/ 	.word	0x00000008
.L_153:


//--------------------- .nv.info._ZN3lfs5tetra4cuda36_GLOBAL__N__cc1b2ca6_4_k_cu_106fe93a25weight_grad_simple_kernelEPKfS4_Pfiii --------------------------
	.section	.nv.info._ZN3lfs5tetra4cuda36_GLOBAL__N__cc1b2ca6_4_k_cu_106fe93a25weight_grad_simple_kernelEPKfS4_Pfiii,"",@"SHT_CUDA_INFO"
	.sectionflags	@""
	.align	4


	//----- nvinfo : EIATTR_CUDA_API_VERSION
	.align		4
        /*0000*/ 	.byte	0x04, 0x37
        /*0002*/ 	.short	(.L_155 - .L_154)
.L_154:
        /*0004*/ 	.word	0x00000082


	//----- nvinfo : EIATTR_KPARAM_INFO
	.align		4
.L_155:
        /*0008*/ 	.byte	0x04, 0x17
        /*000a*/ 	.short	(.L_157 - .L_156)
.L_156:
        /*000c*/ 	.word	0x00000000
        /*0010*/ 	.short	0x0005
        /*0012*/ 	.short	0x0020
        /*0014*/ 	.byte	0x00, 0xf0, 0x11, 0x00


	//----- nvinfo : EIATTR_KPARAM_INFO
	.align		4
.L_157:
        /*0018*/ 	.byte	0x04, 0x17
        /*001a*/ 	.short	(.L_159 - .L_158)
.L_158:
        /*001c*/ 	.word	0x00000000
        /*0020*/ 	.short	0x0004
        /*0022*/ 	.short	0x001c
        /*0024*/ 	.byte	0x00, 0xf0, 0x11, 0x00


	//----- nvinfo : EIATTR_KPARAM_INFO
	.align		4
.L_159:
        /*0028*/ 	.byte	0x04, 0x17
        /*002a*/ 	.short	(.L_161 - .L_160)
.L_160:
        /*002c*/ 	.word	0x00000000
        /*0030*/ 	.short	0x0003
        /*0032*/ 	.short	0x0018
        /*0034*/ 	.byte	0x00, 0xf0, 0x11, 0x00


	//----- nvinfo : EIATTR_KPARAM_INFO
	.align		4
.L_161:
        /*0038*/ 	.byte	0x04, 0x17
        /*003a*/ 	.short	(.L_163 - .L_162)
.L_162:
        /*003c*/ 	.word	0x00000000
        /*0040*/ 	.short	0x0002
        /*0042*/ 	.short	0x0010
        /*0044*/ 	.byte	0x00, 0xf5, 0x21, 0x00


	//----- nvinfo : EIATTR_KPARAM_INFO
	.align		4
.L_163:
        /*0048*/ 	.byte	0x04, 0x17
        /*004a*/ 	.short	(.L_165 - .L_164)
.L_164:
        /*004c*/ 	.word	0x00000000
        /*0050*/ 	.short	0x0001
        /*0052*/ 	.short	0x0008
        /*0054*/ 	.byte	0x00, 0xf5, 0x21, 0x00


	//----- nvinfo : EIATTR_KPARAM_INFO
	.align		4
.L_165:
        /*0058*/ 	.byte	0x04, 0x17
        /*005a*/ 	.short	(.L_167 - .L_166)
.L_166:
        /*005c*/ 	.word	0x00000000
        /*0060*/ 	.short	0x0000
        /*0062*/ 	.short	0x0000
        /*0064*/ 	.byte	0x00, 0xf5, 0x21, 0x00


	//----- nvinfo : EIATTR_SPARSE_MMA_MASK
	.align		4
.L_167:
        /*0068*/ 	.byte	0x03, 0x50
        /*006a*/ 	.short	0x0000


	//----- nvinfo : EIATTR_MAXREG_COUNT
	.align		4
        /*006c*/ 	.byte	0x03, 0x1b
        /*006e*/ 	.short	0x00ff


	//----- nvinfo : EIATTR_MERCURY_ISA_VERSION
	.align		4
        /*0070*/ 	.byte	0x03, 0x5f
        /*0072*/ 	.short	0x0101


	//----- nvinfo : EIATTR_VRC_CTA_INIT_COUNT
	.align		4
        /*0074*/ 	.byte	0x02, 0x4a
	.zero		1
	.zero		1


	//----- nvinfo : EIATTR_EXIT_INSTR_OFFSETS
	.align		4
        /*0078*/ 	.byte	0x04, 0x1c
        /*007a*/ 	.short	(.L_169 - .L_168)


	//   ....[0]....
.L_168:
        /*007c*/ 	.word	0x000000d0


	//   ....[1]....
        /*0080*/ 	.word	0x000008b0


	//----- nvinfo : EIATTR_CBANK_PARAM_SIZE
	.align		4
.L_169:
        /*0084*/ 	.byte	0x03, 0x19
        /*0086*/ 	.short	0x0024


	//----- nvinfo : EIATTR_PARAM_CBANK
	.align		4
        /*0088*/ 	.byte	0x04, 0x0a
        /*008a*/ 	.short	(.L_171 - .L_170)
	.align		4
.L_170:
        /*008c*/ 	.word	index@(.nv.constant0._ZN3lfs5tetra4cuda36_GLOBAL__N__cc1b2ca6_4_k_cu_106fe93a25weight_grad_simple_kernelEPKfS4_Pfiii)
        /*0090*/ 	.short	0x0380
        /*0092*/ 	.short	0x0024


	//----- nvinfo : EIATTR_SW_WAR
	.align		4
.L_171:
        /*0094*/ 	.byte	0x04, 0x36
        /*0096*/ 	.short	(.L_173 - .L_172)
.L_172:
        /*0098*/ 	.word	0x00000008
.L_173:


//--------------------- .nv.info._ZN3lfs5tetra4cuda36_GLOBAL__N__cc1b2ca6_4_k_cu_106fe93a18weight_grad_kernelEPKfS4_Pfiii --------------------------
	.section	.nv.info._ZN3lfs5tetra4cuda36_GLOBAL__N__cc1b2ca6_4_k_cu_106fe93a18weight_grad_kernelEPKfS4_Pfiii,"",@"SHT_CUDA_INFO"
	.sectionflags	@""
	.align	4


	//----- nvinfo : EIATTR_CUDA_API_VERSION
	.align		4
        /*0000*/ 	.byte	0x04, 0x37
        /*0002*/ 	.short	(.L_175 - .L_174)
.L_174:
        /*0004*/ 	.word	0x00000082


	//----- nvinfo : EIATTR_KPARAM_INFO
	.align		4
.L_175:
        /*0008*/ 	.byte	0x04, 0x17
        /*000a*/ 	.short	(.L_177 - .L_176)
.L_176:
        /*000c*/ 	.word	0x00000000
        /*0010*/ 	.short	0x0005
        /*0012*/ 	.short	0x0020
        /*0014*/ 	.byte	0x00, 0xf0, 0x11, 0x00


	//----- nvinfo : EIATTR_KPARAM_INFO
	.align		4
.L_177:
        /*0018*/ 	.byte	0x04, 0x17
        /*001a*/ 	.short	(.L_179 - .L_178)
.L_178:
        /*001c*/ 	.word	0x00000000
        /*0020*/ 	.short	0x0004
        /*0022*/ 	.short	0x001c
        /*0024*/ 	.byte	0x00, 0xf0, 0x11, 0x00


	//----- nvinfo : EIATTR_KPARAM_INFO
	.align		4
.L_179:
        /*0028*/ 	.byte	0x04, 0x17
        /*002a*/ 	.short	(.L_181 - .L_180)
.L_180:
        /*002c*/ 	.word	0x00000000
        /*0030*/ 	.short	0x0003
        /*0032*/ 	.short	0x0018
        /*0034*/ 	.byte	0x00, 0xf0, 0x11, 0x00


	//----- nvinfo : EIATTR_KPARAM_INFO
	.align		4
.L_181:
        /*0038*/ 	.byte	0x04, 0x17
        /*003a*/ 	.short	(.L_183 - .L_182)
.L_182:
        /*003c*/ 	.word	0x00000000
        /*0040*/ 	.short	0x0002
        /*0042*/ 	.short	0x0010
        /*0044*/ 	.byte	0x00, 0xf5, 0x21, 0x00


	//----- nvinfo : EIATTR_KPARAM_INFO
	.align		4
.L_183:
        /*0048*/ 	.byte	0x04, 0x17
        /*004a*/ 	.short	(.L_185 - .L_184)
.L_184:
        /*004c*/ 	.word	0x00000000
        /*0050*/ 	.short	0x0001
        /*0052*/ 	.short	0x0008
        /*0054*/ 	.byte	0x00, 0xf5, 0x21, 0x00


	//----- nvinfo : EIATTR_KPARAM_INFO
	.align		4
.L_185:
        /*0058*/ 	.byte	0x04, 0x17
        /*005a*/ 	.short	(.L_187 - .L_186)
.L_186:
        /*005c*/ 	.word	0x00000000
        /*0060*/ 	.short	0x0000
        /*0062*/ 	.short	0x0000
        /*0064*/ 	.byte	0x00, 0xf5, 0x21, 0x00


	//----- nvinfo : EIATTR_SPARSE_MMA_MASK
	.align		4
.L_187:
        /*0068*/ 	.byte	0x03, 0x50
        /*006a*/ 	.short	0x0000


	//----- nvinfo : EIATTR_MAXREG_COUNT
	.align		4
        /*006c*/ 	.byte	0x03, 0x1b
        /*006e*/ 	.short	0x00ff


	//----- nvinfo : EIATTR_NUM_BARRIERS
	.align		4
        /*0070*/ 	.byte	0x02, 0x4c
        /*0072*/ 	.byte	0x01
	.zero		1


	//----- nvinfo : EIATTR_MERCURY_ISA_VERSION
	.align		4
        /*0074*/ 	.byte	0x03, 0x5f
        /*0076*/ 	.short	0x0101


	//----- nvinfo : EIATTR_VRC_CTA_INIT_COUNT
	.align		4
        /*0078*/ 	.byte	0x02, 0x4a
	.zero		1
	.zero		1


	//----- nvinfo : EIATTR_EXIT_INSTR_OFFSETS
	.align		4
        /*007c*/ 	.byte	0x04, 0x1c
        /*007e*/ 	.short	(.L_189 - .L_188)


	//   ....[0]....
.L_188:
        /*0080*/ 	.word	0x00000610


	//   ....[1]....
        /*0084*/ 	.word	0x00000660


	//----- nvinfo : EIATTR_CBANK_PARAM_SIZE
	.align		4
.L_189:
        /*0088*/ 	.byte	0x03, 0x19
        /*008a*/ 	.short	0x0024


	//----- nvinfo : EIATTR_PARAM_CBANK
	.align		4
        /*008c*/ 	.byte	0x04, 0x0a
        /*008e*/ 	.short	(.L_191 - .L_190)
	.align		4
.L_190:
        /*0090*/ 	.word	index@(.nv.constant0._ZN3lfs5tetra4cuda36_GLOBAL__N__cc1b2ca6_4_k_cu_106fe93a18weight_grad_kernelEPKfS4_Pfiii)
        /*0094*/ 	.short	0x0380
        /*0096*/ 	.short	0x0024


	//----- nvinfo : EIATTR_SW_WAR
	.align		4
.L_191:
        /*0098*/ 	.byte	0x04, 0x36
        /*009a*/ 	.short	(.L_193 - .L_192)
.L_192:
        /*009c*/ 	.word	0x00000008
.L_193:


//--------------------- .nv.info._ZN3lfs5tetra4cuda36_GLOBAL__N__cc1b2ca6_4_k_cu_106fe93a20relu_backward_kernelEPKfS4_Pfm --------------------------
	.section	.nv.info._ZN3lfs5tetra4cuda36_GLOBAL__N__cc1b2ca6_4_k_cu_106fe93a20relu_backward_kernelEPKfS4_Pfm,"",@"SHT_CUDA_INFO"
	.sectionflags	@""
	.align	4


	//----- nvinfo : EIATTR_CUDA_API_VERSION
	.align		4
        /*0000*/ 	.byte	0x04, 0x37
        /*0002*/ 	.short	(.L_195 - .L_194)
.L_194:
        /*0004*/ 	.word	0x00000082


	//----- nvinfo : EIATTR_KPARAM_INFO
	.align		4
.L_195:
        /*0008*/ 	.byte	0x04, 0x17
        /*000a*/ 	.short	(.L_197 - .L_196)
.L_196:
        /*000c*/ 	.word	0x00000000
        /*0010*/ 	.short	0x0003
        /*0012*/ 	.short	0x0018
        /*0014*/ 	.byte	0x00, 0xf0, 0x21, 0x00


	//----- nvinfo : EIATTR_KPARAM_INFO
	.align		4
.L_197:
        /*0018*/ 	.byte	0x04, 0x17
        /*001a*/ 	.short	(.L_199 - .L_198)
.L_198:
        /*001c*/ 	.word	0x00000000
        /*0020*/ 	.short	0x0002
        /*0022*/ 	.short	0x0010
        /*0024*/ 	.byte	0x00, 0xf5, 0x21, 0x00


	//----- nvinfo : EIATTR_KPARAM_INFO
	.align		4
.L_199:
        /*0028*/ 	.byte	0x04, 0x17
        /*002a*/ 	.short	(.L_201 - .L_200)
.L_200:
        /*002c*/ 	.word	0x00000000
        /*0030*/ 	.short	0x0001
        /*0032*/ 	.short	0x0008
        /*0034*/ 	.byte	0x00, 0xf5, 0x21, 0x00


	//----- nvinfo : EIATTR_KPARAM_INFO
	.align		4
.L_201:
        /*0038*/ 	.byte	0x04, 0x17
        /*003a*/ 	.short	(.L_203 - .L_202)
.L_202:
        /*003c*/ 	.word	0x00000000
        /*0040*/ 	.short	0x0000
        /*0042*/ 	.short	0x0000
        /*0044*/ 	.byte	0x00, 0xf5, 0x21, 0x00


	//----- nvinfo : EIATTR_SPARSE_MMA_MASK
	.align		4
.L_203:
        /*0048*/ 	.byte	0x03, 0x50
        /*004a*/ 	.short	0x0000


	//----- nvinfo : EIATTR_MAXREG_COUNT
	.align		4
        /*004c*/ 	.byte	0x03, 0x1b
        /*004e*/ 	.short	0x00ff


	//----- nvinfo : EIATTR_MERCURY_ISA_VERSION
	.align		4
        /*0050*/ 	.byte	0x03, 0x5f
        /*0052*/ 	.short	0x0101


	//----- nvinfo : EIATTR_VRC_CTA_INIT_COUNT
	.align		4
        /*0054*/ 	.byte	0x02, 0x4a
	.zero		1
	.zero		1


	//----- nvinfo : EIATTR_EXIT_INSTR_OFFSETS
	.align		4
        /*0058*/ 	.byte	0x04, 0x1c
        /*005a*/ 	.short	(.L_205 - .L_204)


	//   ....[0]....
.L_204:
        /*005c*/ 	.word	0x00000080


	//   ....[1]....
        /*0060*/ 	.word	0x000001a0


	//----- nvinfo : EIATTR_CBANK_PARAM_SIZE
	.align		4
.L_205:
        /*0064*/ 	.byte	0x03, 0x19
        /*0066*/ 	.short	0x0020


	//----- nvinfo : EIATTR_PARAM_CBANK
	.align		4
        /*0068*/ 	.byte	0x04, 0x0a
        /*006a*/ 	.short	(.L_207 - .L_206)
	.align		4
.L_206:
        /*006c*/ 	.word	index@(.nv.constant0._ZN3lfs5tetra4cuda36_GLOBAL__N__cc1b2ca6_4_k_cu_106fe93a20relu_backward_kernelEPKfS4_Pfm)
        /*0070*/ 	.short	0x0380
        /*0072*/ 	.short	0x0020


	//----- nvinfo : EIATTR_SW_WAR
	.align		4
.L_207:
        /*0074*/ 	.byte	0x04, 0x36
        /*0076*/ 	.short	(.L_209 - .L_208)
.L_208:
        /*0078*/ 	.word	0x00000008
.L_209:


//--------------------- .nv.info._ZN3lfs5tetra4cuda36_GLOBAL__N__cc1b2ca6_4_k_cu_106fe93a31matmul_relu_cache_simple_kernelEPKfS4_S4_PfS5_iii --------------------------
	.section	.nv.info._ZN3lfs5tetra4cuda36_GLOBAL__N__cc1b2ca6_4_k_cu_106fe93a31matmul_relu_cache_simple_kernelEPKfS4_S4_PfS5_iii,"",@"SHT_CUDA_INFO"
	.sectionflags	@""
	.align	4


	//----- nvinfo : EIATTR_CUDA_API_VERSION
	.align		4
        /*0000*/ 	.byte	0x04, 0x37
        /*0002*/ 	.short	(.L_211 - .L_210)
.L_210:
        /*0004*/ 	.word	0x00000082


	//----- nvinfo : EIATTR_KPARAM_INFO
	.align		4
.L_211:
        /*0008*/ 	.byte	0x04, 0x17
        /*000a*/ 	.short	(.L_213 - .L_212)
.L_212:
        /*000c*/ 	.word	0x00000000
        /*0010*/ 	.short	0x0007
        /*0012*/ 	.short	0x0030
        /*0014*/ 	.byte	0x00, 0xf0, 0x11, 0x00


	//----- nvinfo : EIATTR_KPARAM_INFO
	.align		4
.L_213:
        /*0018*/ 	.byte	0x04, 0x17
        /*001a*/ 	.short	(.L_215 - .L_214)
.L_214:
        /*001c*/ 	.word	0x00000000
        /*0020*/ 	.short	0x0006
        /*0022*/ 	.short	0x002c
        /*0024*/ 	.byte	0x00, 0xf0, 0x11, 0x00


	//----- nvinfo : EIATTR_KPARAM_INFO
	.align		4
.L_215:
        /*0028*/ 	.byte	0x04, 0x17
        /*002a*/ 	.short	(.L_217 - .L_216)
.L_216:
        /*002c*/ 	.word	0x00000000
        /*0030*/ 	.short	0x0005
        /*0032*/ 	.short	0x0028
        /*0034*/ 	.byte	0x00, 0xf0, 0x11, 0x00


	//----- nvinfo : EIATTR_KPARAM_INFO
	.align		4
.L_217:
        /*0038*/ 	.byte	0x04, 0x17
        /*003a*/ 	.short	(.L_219 - .L_218)
.L_218:
        /*003c*/ 	.word	0x00000000
        /*0040*/ 	.short	0x0004
        /*0042*/ 	.short	0x0020
        /*0044*/ 	.byte	0x00, 0xf5, 0x21, 0x00


	//----- nvinfo : EIATTR_KPARAM_INFO
	.align		4
.L_219:
        /*0048*/ 	.byte	0x04, 0x17
        /*004a*/ 	.short	(.L_221 - .L_220)
.L_220:
        /*004c*/ 	.word	0x00000000
        /*0050*/ 	.short	0x0003
        /*0052*/ 	.short	0x0018
        /*0054*/ 	.byte	0x00, 0xf5, 0x21, 0x00


	//----- nvinfo : EIATTR_KPARAM_INFO
	.align		4
.L_221:
        /*0058*/ 	.byte	0x04, 0x17
        /*005a*/ 	.short	(.L_223 - .L_222)
.L_222:
        /*005c*/ 	.word	0x00000000
        /*0060*/ 	.short	0x0002
        /*0062*/ 	.short	0x0010
        /*0064*/ 	.byte	0x00, 0xf5, 0x21, 0x00


	//----- nvinfo : EIATTR_KPARAM_INFO
	.align		4
.L_223:
        /*0068*/ 	.byte	0x04, 0x17
        /*006a*/ 	.short	(.L_225 - .L_224)
.L_224:
        /*006c*/ 	.word	0x00000000
        /*0070*/ 	.short	0x0001
        /*0072*/ 	.short	0x0008
        /*0074*/ 	.byte	0x00, 0xf5, 0x21, 0x00


	//----- nvinfo : EIATTR_KPARAM_INFO
	.align		4
.L_225:
        /*0078*/ 	.byte	0x04, 0x17
        /*007a*/ 	.short	(.L_227 - .L_226)
.L_226:
        /*007c*/ 	.word	0x00000000
        /*0080*/ 	.short	0x0000
        /*0082*/ 	.short	0x0000
        /*0084*/ 	.byte	0x00, 0xf5, 0x21, 0x00


	//----- nvinfo : EIATTR_SPARSE_MMA_MASK
	.align		4
.L_227:
        /*0088*/ 	.byte	0x03, 0x50
        /*008a*/ 	.short	0x0000


	//----- nvinfo : EIATTR_MAXREG_COUNT
	.align		4
        /*008c*/ 	.byte	0x03, 0x1b
        /*008e*/ 	.short	0x00ff


	//----- nvinfo : EIATTR_MERCURY_ISA_VERSION
	.align		4
        /*0090*/ 	.byte	0x03, 0x5f
        /*0092*/ 	.short	0x0101


	//----- nvinfo : EIATTR_VRC_CTA_INIT_COUNT
	.align		4
        /*0094*/ 	.byte	0x02, 0x4a
	.zero		1
	.zero		1


	//----- nvinfo : EIATTR_EXIT_INSTR_OFFSETS
	.align		4
        /*0098*/ 	.byte	0x04, 0x1c
        /*009a*/ 	.short	(.L_229 - .L_228)


	//   ....[0]....
.L_228:
        /*009c*/ 	.word	0x000000d0


	//   ....[1]....
        /*00a0*/ 	.word	0x00000970


	//----- nvinfo : EIATTR_CBANK_PARAM_SIZE
	.align		4
.L_229:
        /*00a4*/ 	.byte	0x03, 0x19
        /*00a6*/ 	.short	0x0034


	//----- nvinfo : EIATTR_PARAM_CBANK
	.align		4
        /*00a8*/ 	.byte	0x04, 0x0a
        /*00aa*/ 	.short	(.L_231 - .L_230)
	.align		4
.L_230:
        /*00ac*/ 	.word	index@(.nv.constant0._ZN3lfs5tetra4cuda36_GLOBAL__N__cc1b2ca6_4_k_cu_106fe93a31matmul_relu_cache_simple_kernelEPKfS4_S4_PfS5_iii)
        /*00b0*/ 	.short	0x0380
        /*00b2*/ 	.short	0x0034


	//----- nvinfo : EIATTR_SW_WAR
	.align		4
.L_231:
        /*00b4*/ 	.byte	0x04, 0x36
        /*00b6*/ 	.short	(.L_233 - .L_232)
.L_232:
        /*00b8*/ 	.word	0x00000008
.L_233:


//--------------------- .nv.info._ZN3lfs5tetra4cuda36_GLOBAL__N__cc1b2ca6_4_k_cu_106fe93a24matmul_relu_cache_kernelEPKfS4_S4_PfS5_iii --------------------------
	.section	.nv.info._ZN3lfs5tetra4cuda36_GLOBAL__N__cc1b2ca6_4_k_cu_106fe93a24matmul_relu_cache_kernelEPKfS4_S4_PfS5_iii,"",@"SHT_CUDA_INFO"
	.sectionflags	@""
	.align	4


	//----- nvinfo : EIATTR_CUDA_API_VERSION
	.align		4
        /*0000*/ 	.byte	0x04, 0x37
        /*0002*/ 	.short	(.L_235 - .L_234)
.L_234:
        /*0004*/ 	.word	0x00000082


	//----- nvinfo : EIATTR_KPARAM_INFO
	.align		4
.L_235:
        /*0008*/ 	.byte	0x04, 0x17
        /*000a*/ 	.short	(.L_237 - .L_236)
.L_236:
        /*000c*/ 	.word	0x00000000
        /*0010*/ 	.short	0x0007
        /*0012*/ 	.short	0x0030
        /*0014*/ 	.byte	0x00, 0xf0, 0x11, 0x00


	//----- nvinfo : EIATTR_KPARAM_INFO
	.align		4
.L_237:
        /*0018*/ 	.byte	0x04, 0x17
        /*001a*/ 	.short	(.L_239 - .L_238)
.L_238:
        /*001c*/ 	.word	0x00000000
        /*0020*/ 	.short	0x0006
        /*0022*/ 	.short	0x002c
        /*0024*/ 	.byte	0x00, 0xf0, 0x11, 0x00


	//----- nvinfo : EIATTR_KPARAM_INFO
	.align		4
.L_239:
        /*0028*/ 	.byte	0x04, 0x17
        /*002a*/ 	.short	(.L_241 - .L_240)
.L_240:
        /*002c*/ 	.word	0x00000000
        /*0030*/ 	.short	0x0005
        /*0032*/ 	.short	0x0028
        /*0034*/ 	.byte	0x00, 0xf0, 0x11, 0x00


	//----- nvinfo : EIATTR_KPARAM_INFO
	.align		4
.L_241:
        /*0038*/ 	.byte	0x04, 0x17
        /*003a*/ 	.short	(.L_243 - .L_242)
.L_242:
        /*003c*/ 	.word	0x00000000
        /*0040*/ 	.short	0x0004
        /*0042*/ 	.short	0x0020
        /*0044*/ 	.byte	0x00, 0xf5, 0x21, 0x00


	//----- nvinfo : EIATTR_KPARAM_INFO
	.align		4
.L_243:
        /*0048*/ 	.byte	0x04, 0x17
        /*004a*/ 	.short	(.L_245 - .L_244)
.L_244:
        /*004c*/ 	.word	0x00000000
        /*0050*/ 	.short	0x0003
        /*0052*/ 	.short	0x0018
        /*0054*/ 	.byte	0x00, 0xf5, 0x21, 0x00


	//----- nvinfo : EIATTR_KPARAM_INFO
	.align		4
.L_245:
        /*0058*/ 	.byte	0x04, 0x17
        /*005a*/ 	.short	(.L_247 - .L_246)
.L_246:
        /*005c*/ 	.word	0x00000000
        /*0060*/ 	.short	0x0002
        /*0062*/ 	.short	0x0010
        /*0064*/ 	.byte	0x00, 0xf5, 0x21, 0x00


	//----- nvinfo : EIATTR_KPARAM_INFO
	.align		4
.L_247:
        /*0068*/ 	.byte	0x04, 0x17
        /*006a*/ 	.short	(.L_249 - .L_248)
.L_248:
        /*006c*/ 	.word	0x00000000
        /*0070*/ 	.short	0x0001
        /*0072*/ 	.short	0x0008
        /*0074*/ 	.byte	0x00, 0xf5, 0x21, 0x00


	//----- nvinfo : EIATTR_KPARAM_INFO
	.align		4
.L_249:
        /*0078*/ 	.byte	0x04, 0x17
        /*007a*/ 	.short	(.L_251 - .L_250)
.L_250:
        /*007c*/ 	.word	0x00000000
        /*0080*/ 	.short	0x0000
        /*0082*/ 	.short	0x0000
        /*0084*/ 	.byte	0x00, 0xf5, 0x21, 0x00


	//----- nvinfo : EIATTR_SPARSE_MMA_MASK
	.align		4
.L_251:
        /*0088*/ 	.byte	0x03, 0x50
        /*008a*/ 	.short	0x0000


	//----- nvinfo : EIATTR_MAXREG_COUNT
	.align		4
        /*008c*/ 	.byte	0x03, 0x1b
        /*008e*/ 	.short	0x00ff


	//----- nvinfo : EIATTR_NUM_BARRIERS
	.align		4
        /*0090*/ 	.byte	0x02, 0x4c
        /*0092*/ 	.byte	0x01
	.zero		1


	//----- nvinfo : EIATTR_MERCURY_ISA_VERSION
	.align		4
        /*0094*/ 	.byte	0x03, 0x5f
        /*0096*/ 	.short	0x0101


	//----- nvinfo : EIATTR_VRC_CTA_INIT_COUNT
	.align		4
        /*0098*/ 	.byte	0x02, 0x4a
	.zero		1
	.zero		1


	//----- nvinfo : EIATTR_EXIT_INSTR_OFFSETS
	.align		4
        /*009c*/ 	.byte	0x04, 0x1c
        /*009e*/ 	.short	(.L_253 - .L_252)


	//   ....[0]....
.L_252:
        /*00a0*/ 	.word	0x000005e0


	//   ....[1]....
        /*00a4*/ 	.word	0x000006b0


	//----- nvinfo : EIATTR_CBANK_PARAM_SIZE
	.align		4
.L_253:
        /*00a8*/ 	.byte	0x03, 0x19
        /*00aa*/ 	.short	0x0034


	//----- nvinfo : EIATTR_PARAM_CBANK
	.align		4
        /*00ac*/ 	.byte	0x04, 0x0a
        /*00ae*/ 	.short	(.L_255 - .L_254)
	.align		4
.L_254:
        /*00b0*/ 	.word	index@(.nv.constant0._ZN3lfs5tetra4cuda36_GLOBAL__N__cc1b2ca6_4_k_cu_106fe93a24matmul_relu_cache_kernelEPKfS4_S4_PfS5_iii)
        /*00b4*/ 	.short	0x0380
        /*00b6*/ 	.short	0x0034


	//----- nvinfo : EIATTR_SW_WAR
	.align		4
.L_255:
        /*00b8*/ 	.byte	0x04, 0x36
        /*00ba*/ 	.short	(.L_257 - .L_256)
.L_256:
        /*00bc*/ 	.word	0x00000008
.L_257:


//--------------------- .nv.info._ZN3lfs5tetra4cuda36_GLOBAL__N__cc1b2ca6_4_k_cu_106fe93a26extract_rgb_sigmoid_kernelEPKfPfii --------------------------
	.section	.nv.info._ZN3lfs5tetra4cuda36_GLOBAL__N__cc1b2ca6_4_k_cu_106fe93a26extract_rgb_sigmoid_kernelEPKfPfii,"",@"SHT_CUDA_INFO"
	.sectionflags	@""
	.align	4


	//----- nvinfo : EIATTR_CUDA_API_VERSION
	.align		4
        /*0000*/ 	.byte	0x04, 0x37
        /*0002*/ 	.short	(.L_259 - .L_258)
.L_258:
        /*0004*/ 	.word	0x00000082


	//----- nvinfo : EIATTR_KPARAM_INFO
	.align		4
.L_259:
        /*0008*/ 	.byte	0x04, 0x17
        /*000a*/ 	.short	(.L_261 - .L_260)
.L_260:
        /*000c*/ 	.word	0x00000000
        /*0010*/ 	.short	0x0003
        /*0012*/ 	.short	0x0014
        /*0014*/ 	.byte	0x00, 0xf0, 0x11, 0x00


	//----- nvinfo : EIATTR_KPARAM_INFO
	.align		4
.L_261:
        /*0018*/ 	.byte	0x04, 0x17
        /*001a*/ 	.short	(.L_263 - .L_262)
.L_262:
        /*001c*/ 	.word	0x00000000
        /*0020*/ 	.short	0x0002
        /*0022*/ 	.short	0x0010
        /*0024*/ 	.byte	0x00, 0xf0, 0x11, 0x00


	//----- nvinfo : EIATTR_KPARAM_INFO
	.align		4
.L_263:
        /*0028*/ 	.byte	0x04, 0x17
        /*002a*/ 	.short	(.L_265 - .L_264)
.L_264:
        /*002c*/ 	.word	0x00000000
        /*0030*/ 	.short	0x0001
        /*0032*/ 	.short	0x0008
        /*0034*/ 	.byte	0x00, 0xf5, 0x21, 0x00


	//----- nvinfo : EIATTR_KPARAM_INFO
	.align		4
.L_265:
        /*0038*/ 	.byte	0x04, 0x17
        /*003a*/ 	.short	(.L_267 - .L_266)
.L_266:
        /*003c*/ 	.word	0x00000000
        /*0040*/ 	.short	0x0000
        /*0042*/ 	.short	0x0000
        /*0044*/ 	.byte	0x00, 0xf5, 0x21, 0x00


	//----- nvinfo : EIATTR_SPARSE_MMA_MASK
	.align		4
.L_267:
        /*0048*/ 	.byte	0x03, 0x50
        /*004a*/ 	.short	0x0000


	//----- nvinfo : EIATTR_MAXREG_COUNT
	.align		4
        /*004c*/ 	.byte	0x03, 0x1b
        /*004e*/ 	.short	0x00ff


	//----- nvinfo : EIATTR_MERCURY_ISA_VERSION
	.align		4
        /*0050*/ 	.byte	0x03, 0x5f
        /*0052*/ 	.short	0x0101


	//----- nvinfo : EIATTR_VRC_CTA_INIT_COUNT
	.align		4
        /*0054*/ 	.byte	0x02, 0x4a
	.zero		1
	.zero		1


	//----- nvinfo : EIATTR_EXIT_INSTR_OFFSETS
	.align		4
        /*0058*/ 	.byte	0x04, 0x1c
        /*005a*/ 	.short	(.L_269 - .L_268)


	//   ....[0]....
.L_268:
        /*005c*/ 	.word	0x00000080


	//   ....[1]....
        /*0060*/ 	.word	0x000002f0


	//   ....[2]....
        /*0064*/ 	.word	0x000004b0


	//----- nvinfo : EIATTR_CRS_STACK_SIZE
	.align		4
.L_269:
        /*0068*/ 	.byte	0x04, 0x1e
        /*006a*/ 	.short	(.L_271 - .L_270)
.L_270:
        /*006c*/ 	.word	0x00000000


	//----- nvinfo : EIATTR_CBANK_PARAM_SIZE
	.align		4
.L_271:
        /*0070*/ 	.byte	0x03, 0x19
        /*0072*/ 	.short	0x0018


	//----- nvinfo : EIATTR_PARAM_CBANK
	.align		4
        /*0074*/ 	.byte	0x04, 0x0a
        /*0076*/ 	.short	(.L_273 - .L_272)
	.align		4
.L_272:
        /*0078*/ 	.word	index@(.nv.constant0._ZN3lfs5tetra4cuda36_GLOBAL__N__cc1b2ca6_4_k_cu_106fe93a26extract_rgb_sigmoid_kernelEPKfPfii)
        /*007c*/ 	.short	0x0380
        /*007e*/ 	.short	0x0018


	//----- nvinfo : EIATTR_SW_WAR
	.align		4
.L_273:
        /*0080*/ 	.byte	0x04, 0x36
        /*0082*/ 	.short	(.L_275 - .L_274)
.L_274:
        /*0084*/ 	.word	0x00000008
.L_275:


//--------------------- .nv.info._ZN3lfs5tetra4cuda36_GLOBAL__N__cc1b2ca6_4_k_cu_106fe93a29matmul_backward_simple_kernelEPKfS4_Pfiii --------------------------
	.section	.nv.info._ZN3lfs5tetra4cuda36_GLOBAL__N__cc1b2ca6_4_k_cu_106fe93a29matmul_backward_simple_kernelEPKfS4_Pfiii,"",@"SHT_CUDA_INFO"
	.sectionflags	@""
	.align	4


	//----- nvinfo : EIATTR_CUDA_API_VERSION
	.align		4
        /*0000*/ 	.byte	0x04, 0x37
        /*0002*/ 	.short	(.L_277 - .L_276)
.L_276:
        /*0004*/ 	.word	0x00000082


	//----- nvinfo : EIATTR_KPARAM_INFO
	.align		4
.L_277:
        /*0008*/ 	.byte	0x04, 0x17
        /*000a*/ 	.short	(.L_279 - .L_278)
.L_278:
        /*000c*/ 	.word	0x00000000
        /*0010*/ 	.short	0x0005
        /*0012*/ 	.short	0x0020
        /*0014*/ 	.byte	0x00, 0xf0, 0x11, 0x00


	//----- nvinfo : EIATTR_KPARAM_INFO
	.align		4
.L_279:
        /*0018*/ 	.byte	0x04, 0x17
        /*001a*/ 	.short	(.L_281 - .L_280)
.L_280:
        /*001c*/ 	.word	0x00000000
        /*0020*/ 	.short	0x0004
        /*0022*/ 	.short	0x001c
        /*0024*/ 	.byte	0x00, 0xf0, 0x11, 0x00


	//----- nvinfo : EIATTR_KPARAM_INFO
	.align		4
.L_281:
        /*0028*/ 	.byte	0x04, 0x17
        /*002a*/ 	.short	(.L_283 - .L_282)
.L_282:
        /*002c*/ 	.word	0x00000000
        /*0030*/ 	.short	0x0003
        /*0032*/ 	.short	0x0018
        /*0034*/ 	.byte	0x00, 0xf0, 0x11, 0x00


	//----- nvinfo : EIATTR_KPARAM_INFO
	.align		4
.L_283:
        /*0038*/ 	.byte	0x04, 0x17
        /*003a*/ 	.short	(.L_285 - .L_284)
.L_284:
        /*003c*/ 	.word	0x00000000
        /*0040*/ 	.short	0x0002
        /*0042*/ 	.short	0x0010
        /*0044*/ 	.byte	0x00, 0xf5, 0x21, 0x00


	//----- nvinfo : EIATTR_KPARAM_INFO
	.align		4
.L_285:
        /*0048*/ 	.byte	0x04, 0x17
        /*004a*/ 	.short	(.L_287 - .L_286)
.L_286:
        /*004c*/ 	.word	0x00000000
        /*0050*/ 	.short	0x0001
        /*0052*/ 	.short	0x0008
        /*0054*/ 	.byte	0x00, 0xf5, 0x21, 0x00


	//----- nvinfo : EIATTR_KPARAM_INFO
	.align		4
.L_287:
        /*0058*/ 	.byte	0x04, 0x17
        /*005a*/ 	.short	(.L_289 - .L_288)
.L_288:
        /*005c*/ 	.word	0x00000000
        /*0060*/ 	.short	0x0000
        /*0062*/ 	.short	0x0000
        /*0064*/ 	.byte	0x00, 0xf5, 0x21, 0x00


	//----- nvinfo : EIATTR_SPARSE_MMA_MASK
	.align		4
.L_289:
        /*0068*/ 	.byte	0x03, 0x50
        /*006a*/ 	.short	0x0000


	//----- nvinfo : EIATTR_MAXREG_COUNT
	.align		4
        /*006c*/ 	.byte	0x03, 0x1b
        /*006e*/ 	.short	0x00ff


	//----- nvinfo : EIATTR_MERCURY_ISA_VERSION
	.align		4
        /*0070*/ 	.byte	0x03, 0x5f
        /*0072*/ 	.short	0x0101


	//----- nvinfo : EIATTR_VRC_CTA_INIT_COUNT
	.align		4
        /*0074*/ 	.byte	0x02, 0x4a
	.zero		1
	.zero		1


	//----- nvinfo : EIATTR_EXIT_INSTR_OFFSETS
	.align		4
        /*0078*/ 	.byte	0x04, 0x1c
        /*007a*/ 	.short	(.L_291 - .L_290)


	//   ....[0]....
.L_290:
        /*007c*/ 	.word	0x000000d0


	//   ....[1]....
        /*0080*/ 	.word	0x00000be0


	//----- nvinfo : EIATTR_CBANK_PARAM_SIZE
	.align		4
.L_291:
        /*0084*/ 	.byte	0x03, 0x19
        /*0086*/ 	.short	0x0024


	//----- nvinfo : EIATTR_PARAM_CBANK
	.align		4
        /*0088*/ 	.byte	0x04, 0x0a
        /*008a*/ 	.short	(.L_293 - .L_292)
	.align		4
.L_292:
        /*008c*/ 	.word	index@(.nv.constant0._ZN3lfs5tetra4cuda36_GLOBAL__N__cc1b2ca6_4_k_cu_106fe93a29matmul_backward_simple_kernelEPKfS4_Pfiii)
        /*0090*/ 	.short	0x0380
        /*0092*/ 	.short	0x0024


	//----- nvinfo : EIATTR_SW_WAR
	.align		4
.L_293:
        /*0094*/ 	.byte	0x04, 0x36
        /*0096*/ 	.short	(.L_295 - .L_294)
.L_294:
        /*0098*/ 	.word	0x00000008
.L_295:


//--------------------- .nv.info._ZN3lfs5tetra4cuda36_GLOBAL__N__cc1b2ca6_4_k_cu_106fe93a22matmul_backward_kernelEPKfS4_Pfiii --------------------------
	.section	.nv.info._ZN3lfs5tetra4cuda36_GLOBAL__N__cc1b2ca6_4_k_cu_106fe93a22matmul_backward_kernelEPKfS4_Pfiii,"",@"SHT_CUDA_INFO"
	.sectionflags	@""
	.align	4


	//----- nvinfo : EIATTR_CUDA_API_VERSION
	.align		4
        /*0000*/ 	.byte	0x04, 0x37
        /*0002*/ 	.short	(.L_297 - .L_296)
.L_296:
        /*0004*/ 	.word	0x00000082


	//----- nvinfo : EIATTR_KPARAM_INFO
	.align		4
.L_297:
        /*0008*/ 	.byte	0x04, 0x17
        /*000a*/ 	.short	(.L_299 - .L_298)
.L_298:
        /*000c*/ 	.word	0x00000000
        /*0010*/ 	.short	0x0005
        /*0012*/ 	.short	0x0020
        /*0014*/ 	.byte	0x00, 0xf0, 0x11, 0x00


	//----- nvinfo : EIATTR_KPARAM_INFO
	.align		4
.L_299:
        /*0018*/ 	.byte	0x04, 0x17
        /*001a*/ 	.short	(.L_301 - .L_300)
.L_300:
        /*001c*/ 	.word	0x00000000
        /*0020*/ 	.short	0x0004
        /*0022*/ 	.short	0x001c
        /*0024*/ 	.byte	0x00, 0xf0, 0x11, 0x00


	//----- nvinfo : EIATTR_KPARAM_INFO
	.align		4
.L_301:
        /*0028*/ 	.byte	0x04, 0x17
        /*002a*/ 	.short	(.L_303 - .L_302)
.L_302:
        /*002c*/ 	.word	0x00000000
        /*0030*/ 	.short	0x0003
        /*0032*/ 	.short	0x0018
        /*0034*/ 	.byte	0x00, 0xf0, 0x11, 0x00


	//----- nvinfo : EIATTR_KPARAM_INFO
	.align		4
.L_303:
        /*0038*/ 	.byte	0x04, 0x17
        /*003a*/ 	.short	(.L_305 - .L_304)
.L_304:
        /*003c*/ 	.word	0x00000000
        /*0040*/ 	.short	0x0002
        /*0042*/ 	.short	0x0010
        /*0044*/ 	.byte	0x00, 0xf5, 0x21, 0x00


	//----- nvinfo : EIATTR_KPARAM_INFO
	.align		4
.L_305:
        /*0048*/ 	.byte	0x04, 0x17
        /*004a*/ 	.short	(.L_307 - .L_306)
.L_306:
        /*004c*/ 	.word	0x00000000
        /*0050*/ 	.short	0x0001
        /*0052*/ 	.short	0x0008
        /*0054*/ 	.byte	0x00, 0xf5, 0x21, 0x00


	//----- nvinfo : EIATTR_KPARAM_INFO
	.align		4
.L_307:
        /*0058*/ 	.byte	0x04, 0x17
        /*005a*/ 	.short	(.L_309 - .L_308)
.L_308:
        /*005c*/ 	.word	0x00000000
        /*0060*/ 	.short	0x0000
        /*0062*/ 	.short	0x0000
        /*0064*/ 	.byte	0x00, 0xf5, 0x21, 0x00


	//----- nvinfo : EIATTR_SPARSE_MMA_MASK
	.align		4
.L_309:
        /*0068*/ 	.byte	0x03, 0x50
        /*006a*/ 	.short	0x0000


	//----- nvinfo : EIATTR_MAXREG_COUNT
	.align		4
        /*006c*/ 	.byte	0x03, 0x1b
        /*006e*/ 	.short	0x00ff


	//----- nvinfo : EIATTR_NUM_BARRIERS
	.align		4
        /*0070*/ 	.byte	0x02, 0x4c
        /*0072*/ 	.byte	0x01
	.zero		1


	//----- nvinfo : EIATTR_MERCURY_ISA_VERSION
	.align		4
        /*0074*/ 	.byte	0x03, 0x5f
        /*0076*/ 	.short	0x0101


	//----- nvinfo : EIATTR_VRC_CTA_INIT_COUNT
	.align		4
        /*0078*/ 	.byte	0x02, 0x4a
	.zero		1
	.zero		1


	//----- nvinfo : EIATTR_EXIT_INSTR_OFFSETS
	.align		4
        /*007c*/ 	.byte	0x04, 0x1c
        /*007e*/ 	.short	(.L_311 - .L_310)


	//   ....[0]....
.L_310:
        /*0080*/ 	.word	0x00000d00


	//   ....[1]....
        /*0084*/ 	.word	0x00000d50


	//----- nvinfo : EIATTR_CBANK_PARAM_SIZE
	.align		4
.L_311:
        /*0088*/ 	.byte	0x03, 0x19
        /*008a*/ 	.short	0x0024


	//----- nvinfo : EIATTR_PARAM_CBANK
	.align		4
        /*008c*/ 	.byte	0x04, 0x0a
        /*008e*/ 	.short	(.L_313 - .L_312)
	.align		4
.L_312:
        /*0090*/ 	.word	index@(.nv.constant0._ZN3lfs5tetra4cuda36_GLOBAL__N__cc1b2ca6_4_k_cu_106fe93a22matmul_backward_kernelEPKfS4_Pfiii)
        /*0094*/ 	.short	0x0380
        /*0096*/ 	.short	0x0024


	//----- nvinfo : EIATTR_SW_WAR
	.align		4
.L_313:
        /*0098*/ 	.byte	0x04, 0x36
        /*009a*/ 	.short	(.L_315 - .L_314)
.L_314:
        /*009c*/ 	.word	0x00000008
.L_315:


//--------------------- .nv.info._ZN3lfs5tetra4cuda36_GLOBAL__N__cc1b2ca6_4_k_cu_106fe93a34matmul_bias_simple_rowmajor_kernelEPKfS4_S4_Pfiii --------------------------
	.section	.nv.info._ZN3lfs5tetra4cuda36_GLOBAL__N__cc1b2ca6_4_k_cu_106fe93a34matmul_bias_simple_rowmajor_kernelEPKfS4_S4_Pfiii,"",@"SHT_CUDA_INFO"
	.sectionflags	@""
	.align	4


	//----- nvinfo : EIATTR_CUDA_API_VERSION
	.align		4
        /*0000*/ 	.byte	0x04, 0x37
        /*0002*/ 	.short	(.L_317 - .L_316)
.L_316:
        /*0004*/ 	.word	0x00000082


	//----- nvinfo : EIATTR_KPARAM_INFO
	.align		4
.L_317:
        /*0008*/ 	.byte	0x04, 0x17
        /*000a*/ 	.short	(.L_319 - .L_318)
.L_318:
        /*000c*/ 	.word	0x00000000
        /*0010*/ 	.short	0x0006
        /*0012*/ 	.short	0x0028
        /*0014*/ 	.byte	0x00, 0xf0, 0x11, 0x00


	//----- nvinfo : EIATTR_KPARAM_INFO
	.align		4
.L_319:
        /*0018*/ 	.byte	0x04, 0x17
        /*001a*/ 	.short	(.L_321 - .L_320)
.L_320:
        /*001c*/ 	.word	0x00000000
        /*0020*/ 	.short	0x0005
        /*0022*/ 	.short	0x0024
        /*0024*/ 	.byte	0x00, 0xf0, 0x11, 0x00


	//----- nvinfo : EIATTR_KPARAM_INFO
	.align		4
.L_321:
        /*0028*/ 	.byte	0x04, 0x17
        /*002a*/ 	.short	(.L_323 - .L_322)
.L_322:
        /*002c*/ 	.word	0x00000000
        /*0030*/ 	.short	0x0004
        /*0032*/ 	.short	0x0020
        /*0034*/ 	.byte	0x00, 0xf0, 0x11, 0x00


	//----- nvinfo : EIATTR_KPARAM_INFO
	.align		4
.L_323:
        /*0038*/ 	.byte	0x04, 0x17
        /*003a*/ 	.short	(.L_325 - .L_324)
.L_324:
        /*003c*/ 	.word	0x00000000
        /*0040*/ 	.short	0x0003
        /*0042*/ 	.short	0x0018
        /*0044*/ 	.byte	0x00, 0xf5, 0x21, 0x00


	//----- nvinfo : EIATTR_KPARAM_INFO
	.align		4
.L_325:
        /*0048*/ 	.byte	0x04, 0x17
        /*004a*/ 	.short	(.L_327 - .L_326)
.L_326:
        /*004c*/ 	.word	0x00000000
        /*0050*/ 	.short	0x0002
        /*0052*/ 	.short	0x0010
        /*0054*/ 	.byte	0x00, 0xf5, 0x21, 0x00


	//----- nvinfo : EIATTR_KPARAM_INFO
	.align		4
.L_327:
        /*0058*/ 	.byte	0x04, 0x17
        /*005a*/ 	.short	(.L_329 - .L_328)
.L_328:
        /*005c*/ 	.word	0x00000000
        /*0060*/ 	.short	0x0001
        /*0062*/ 	.short	0x0008
        /*0064*/ 	.byte	0x00, 0xf5, 0x21, 0x00


	//----- nvinfo : EIATTR_KPARAM_INFO
	.align		4
.L_329:
        /*0068*/ 	.byte	0x04, 0x17
        /*006a*/ 	.short	(.L_331 - .L_330)
.L_330:
        /*006c*/ 	.word	0x00000000
        /*0070*/ 	.short	0x0000
        /*0072*/ 	.short	0x0000
        /*0074*/ 	.byte	0x00, 0xf5, 0x21, 0x00


	//----- nvinfo : EIATTR_SPARSE_MMA_MASK
	.align		4
.L_331:
        /*0078*/ 	.byte	0x03, 0x50
        /*007a*/ 	.short	0x0000


	//----- nvinfo : EIATTR_MAXREG_COUNT
	.align		4
        /*007c*/ 	.byte	0x03, 0x1b
        /*007e*/ 	.short	0x00ff


	//----- nvinfo : EIATTR_MERCURY_ISA_VERSION
	.align		4
        /*0080*/ 	.byte	0x03, 0x5f
        /*0082*/ 	.short	0x0101


	//----- nvinfo : EIATTR_VRC_CTA_INIT_COUNT
	.align		4
        /*0084*/ 	.byte	0x02, 0x4a
	.zero		1
	.zero		1


	//----- nvinfo : EIATTR_EXIT_INSTR_OFFSETS
	.align		4
        /*0088*/ 	.byte	0x04, 0x1c
        /*008a*/ 	.short	(.L_333 - .L_332)


	//   ....[0]....
.L_332:
        /*008c*/ 	.word	0x000000d0


	//   ....[1]....
        /*0090*/ 	.word	0x00000930


	//----- nvinfo : EIATTR_CBANK_PARAM_SIZE
	.align		4
.L_333:
        /*0094*/ 	.byte	0x03, 0x19
        /*0096*/ 	.short	0x002c


	//----- nvinfo : EIATTR_PARAM_CBANK
	.align		4
        /*0098*/ 	.byte	0x04, 0x0a
        /*009a*/ 	.short	(.L_335 - .L_334)
	.align		4
.L_334:
        /*009c*/ 	.word	index@(.nv.constant0._ZN3lfs5tetra4cuda36_GLOBAL__N__cc1b2ca6_4_k_cu_106fe93a34matmul_bias_simple_rowmajor_kernelEPKfS4_S4_Pfiii)
        /*00a0*/ 	.short	0x0380
        /*00a2*/ 	.short	0x002c


	//----- nvinfo : EIATTR_SW_WAR
	.align		4
.L_335:
        /*00a4*/ 	.byte	0x04, 0x36
        /*00a6*/ 	.short	(.L_337 - .L_336)
.L_336:
        /*00a8*/ 	.word	0x00000008
.L_337:


//--------------------- .nv.info._ZN3lfs5tetra4cuda36_GLOBAL__N__cc1b2ca6_4_k_cu_106fe93a34matmul_relu_simple_rowmajor_kernelEPKfS4_S4_Pfiii --------------------------
	.section	.nv.info._ZN3lfs5tetra4cuda36_GLOBAL__N__cc1b2ca6_4_k_cu_106fe93a34matmul_relu_simple_rowmajor_kernelEPKfS4_S4_Pfiii,"",@"SHT_CUDA_INFO"
	.sectionflags	@""
	.align	4


	//----- nvinfo : EIATTR_CUDA_API_VERSION
	.align		4
        /*0000*/ 	.byte	0x04, 0x37
        /*0002*/ 	.short	(.L_339 - .L_338)
.L_338:
        /*0004*/ 	.word	0x00000082


	//----- nvinfo : EIATTR_KPARAM_INFO
	.align		4
.L_339:
        /*0008*/ 	.byte	0x04, 0x17
        /*000a*/ 	.short	(.L_341 - .L_340)
.L_340:
        /*000c*/ 	.word	0x00000000
        /*0010*/ 	.short	0x0006
        /*0012*/ 	.short	0x0028
        /*0014*/ 	.byte	0x00, 0xf0, 0x11, 0x00


	//----- nvinfo : EIATTR_KPARAM_INFO
	.align		4
.L_341:
        /*0018*/ 	.byte	0x04, 0x17
        /*001a*/ 	.short	(.L_343 - .L_342)
.L_342:
        /*001c*/ 	.word	0x00000000
        /*0020*/ 	.short	0x0005
        /*0022*/ 	.short	0x0024
        /*0024*/ 	.byte	0x00, 0xf0, 0x11, 0x00


	//----- nvinfo : EIATTR_KPARAM_INFO
	.align		4
.L_343:
        /*0028*/ 	.byte	0x04, 0x17
        /*002a*/ 	.short	(.L_345 - .L_344)
.L_344:
        /*002c*/ 	.word	0x00000000
        /*0030*/ 	.short	0x0004
        /*0032*/ 	.short	0x0020
        /*0034*/ 	.byte	0x00, 0xf0, 0x11, 0x00


	//----- nvinfo : EIATTR_KPARAM_INFO
	.align		4
.L_345:
        /*0038*/ 	.byte	0x04, 0x17
        /*003a*/ 	.short	(.L_347 - .L_346)
.L_346:
        /*003c*/ 	.word	0x00000000
        /*0040*/ 	.short	0x0003
        /*0042*/ 	.short	0x0018
        /*0044*/ 	.byte	0x00, 0xf5, 0x21, 0x00


	//----- nvinfo : EIATTR_KPARAM_INFO
	.align		4
.L_347:
        /*0048*/ 	.byte	0x04, 0x17
        /*004a*/ 	.short	(.L_349 - .L_348)
.L_348:
        /*004c*/ 	.word	0x00000000
        /*0050*/ 	.short	0x0002
        /*0052*/ 	.short	0x0010
        /*0054*/ 	.byte	0x00, 0xf5, 0x21, 0x00


	//----- nvinfo : EIATTR_KPARAM_INFO
	.align		4
.L_349:
        /*0058*/ 	.byte	0x04, 0x17
        /*005a*/ 	.short	(.L_351 - .L_350)
.L_350:
        /*005c*/ 	.word	0x00000000
        /*0060*/ 	.short	0x0001
        /*0062*/ 	.short	0x0008
        /*0064*/ 	.byte	0x00, 0xf5, 0x21, 0x00


	//----- nvinfo : EIATTR_KPARAM_INFO
	.align		4
.L_351:
        /*0068*/ 	.byte	0x04, 0x17
        /*006a*/ 	.short	(.L_353 - .L_352)
.L_352:
        /*006c*/ 	.word	0x00000000
        /*0070*/ 	.short	0x0000
        /*0072*/ 	.short	0x0000
        /*0074*/ 	.byte	0x00, 0xf5, 0x21, 0x00


	//----- nvinfo : EIATTR_SPARSE_MMA_MASK
	.align		4
.L_353:
        /*0078*/ 	.byte	0x03, 0x50
        /*007a*/ 	.short	0x0000


	//----- nvinfo : EIATTR_MAXREG_COUNT
	.align		4
        /*007c*/ 	.byte	0x03, 0x1b
        /*007e*/ 	.short	0x00ff


	//----- nvinfo : EIATTR_MERCURY_ISA_VERSION
	.align		4
        /*0080*/ 	.byte	0x03, 0x5f
        /*0082*/ 	.short	0x0101


	//----- nvinfo : EIATTR_VRC_CTA_INIT_COUNT
	.align		4
        /*0084*/ 	.byte	0x02, 0x4a
	.zero		1
	.zero		1


	//----- nvinfo : EIATTR_EXIT_INSTR_OFFSETS
	.align		4
        /*0088*/ 	.byte	0x04, 0x1c
        /*008a*/ 	.short	(.L_355 - .L_354)


	//   ....[0]....
.L_354:
        /*008c*/ 	.word	0x000000d0


	//   ....[1]....
        /*0090*/ 	.word	0x00000940


	//----- nvinfo : EIATTR_CBANK_PARAM_SIZE
	.align		4
.L_355:
        /*0094*/ 	.byte	0x03, 0x19
        /*0096*/ 	.short	0x002c


	//----- nvinfo : EIATTR_PARAM_CBANK
	.align		4
        /*0098*/ 	.byte	0x04, 0x0a
        /*009a*/ 	.short	(.L_357 - .L_356)
	.align		4
.L_356:
        /*009c*/ 	.word	index@(.nv.constant0._ZN3lfs5tetra4cuda36_GLOBAL__N__cc1b2ca6_4_k_cu_106fe93a34matmul_relu_simple_rowmajor_kernelEPKfS4_S4_Pfiii)
        /*00a0*/ 	.short	0x0380
        /*00a2*/ 	.short	0x002c


	//----- nvinfo : EIATTR_SW_WAR
	.align		4
.L_357:
        /*00a4*/ 	.byte	0x04, 0x36
        /*00a6*/ 	.short	(.L_359 - .L_358)
.L_358:
        /*00a8*/ 	.word	0x00000008
.L_359:


//--------------------- .nv.info._ZN3lfs5tetra4cuda36_GLOBAL__N__cc1b2ca6_4_k_cu_106fe93a27matmul_bias_rowmajor_kernelEPKfS4_S4_Pfiii --------------------------
	.section	.nv.info._ZN3lfs5tetra4cuda36_GLOBAL__N__cc1b2ca6_4_k_cu_106fe93a27matmul_bias_rowmajor_kernelEPKfS4_S4_Pfiii,"",@"SHT_CUDA_INFO"
	.sectionflags	@""
	.align	4


	//----- nvinfo : EIATTR_CUDA_API_VERSION
	.align		4
        /*0000*/ 	.byte	0x04, 0x37
        /*0002*/ 	.short	(.L_361 - .L_360)
.L_360:
        /*0004*/ 	.word	0x00000082


	//----- nvinfo : EIATTR_KPARAM_INFO
	.align		4
.L_361:
        /*0008*/ 	.byte	0x04, 0x17
        /*000a*/ 	.short	(.L_363 - .L_362)
.L_362:
        /*000c*/ 	.word	0x00000000
        /*0010*/ 	.short	0x0006
        /*0012*/ 	.short	0x0028
        /*0014*/ 	.byte	0x00, 0xf0, 0x11, 0x00


	//----- nvinfo : EIATTR_KPARAM_INFO
	.align		4
.L_363:
        /*0018*/ 	.byte	0x04, 0x17
        /*001a*/ 	.short	(.L_365 - .L_364)
.L_364:
        /*001c*/ 	.word	0x00000000
        /*0020*/ 	.short	0x0005
        /*0022*/ 	.short	0x0024
        /*0024*/ 	.byte	0x00, 0xf0, 0x11, 0x00


	//----- nvinfo : EIATTR_KPARAM_INFO
	.align		4
.L_365:
        /*0028*/ 	.byte	0x04, 0x17
        /*002a*/ 	.short	(.L_367 - .L_366)
.L_366:
        /*002c*/ 	.word	0x00000000
        /*0030*/ 	.short	0x0004
        /*0032*/ 	.short	0x0020
        /*0034*/ 	.byte	0x00, 0xf0, 0x11, 0x00


	//----- nvinfo : EIATTR_KPARAM_INFO
	.align		4
.L_367:
        /*0038*/ 	.byte	0x04, 0x17
        /*003a*/ 	.short	(.L_369 - .L_368)
.L_368:
        /*003c*/ 	.word	0x00000000
        /*0040*/ 	.short	0x0003
        /*0042*/ 	.short	0x0018
        /*0044*/ 	.byte	0x00, 0xf5, 0x21, 0x00


	//----- nvinfo : EIATTR_KPARAM_INFO
	.align		4
.L_369:
        /*0048*/ 	.byte	0x04, 0x17
        /*004a*/ 	.short	(.L_371 - .L_370)
.L_370:
        /*004c*/ 	.word	0x00000000
        /*0050*/ 	.short	0x0002
        /*0052*/ 	.short	0x0010
        /*0054*/ 	.byte	0x00, 0xf5, 0x21, 0x00


	//----- nvinfo : EIATTR_KPARAM_INFO
	.align		4
.L_371:
        /*0058*/ 	.byte	0x04, 0x17
        /*005a*/ 	.short	(.L_373 - .L_372)
.L_372:
        /*005c*/ 	.word	0x00000000
        /*0060*/ 	.short	0x0001
        /*0062*/ 	.short	0x0008
        /*0064*/ 	.byte	0x00, 0xf5, 0x21, 0x00


	//----- nvinfo : EIATTR_KPARAM_INFO
	.align		4
.L_373:
        /*0068*/ 	.byte	0x04, 0x17
        /*006a*/ 	.short	(.L_375 - .L_374)
.L_374:
        /*006c*/ 	.word	0x00000000
        /*0070*/ 	.short	0x0000
        /*0072*/ 	.short	0x0000
        /*0074*/ 	.byte	0x00, 0xf5, 0x21, 0x00


	//----- nvinfo : EIATTR_SPARSE_MMA_MASK
	.align		4
.L_375:
        /*0078*/ 	.byte	0x03, 0x50
        /*007a*/ 	.short	0x0000


	//----- nvinfo : EIATTR_MAXREG_COUNT
	.align		4
        /*007c*/ 	.byte	0x03, 0x1b
        /*007e*/ 	.short	0x00ff


	//----- nvinfo : EIATTR_NUM_BARRIERS
	.align		4
        /*0080*/ 	.byte	0x02, 0x4c
        /*0082*/ 	.byte	0x01
	.zero		1


	//----- nvinfo : EIATTR_MERCURY_ISA_VERSION
	.align		4
        /*0084*/ 	.byte	0x03, 0x5f
        /*0086*/ 	.short	0x0101


	//----- nvinfo : EIATTR_VRC_CTA_INIT_COUNT
	.align		4
        /*0088*/ 	.byte	0x02, 0x4a
	.zero		1
	.zero		1


	//----- nvinfo : EIATTR_EXIT_INSTR_OFFSETS
	.align		4
        /*008c*/ 	.byte	0x04, 0x1c
        /*008e*/ 	.short	(.L_377 - .L_376)


	//   ....[0]....
.L_376:
        /*0090*/ 	.word	0x000005e0


	//   ....[1]....
        /*0094*/ 	.word	0x00000670


	//----- nvinfo : EIATTR_CBANK_PARAM_SIZE
	.align		4
.L_377:
        /*0098*/ 	.byte	0x03, 0x19
        /*009a*/ 	.short	0x002c


	//----- nvinfo : EIATTR_PARAM_CBANK
	.align		4
        /*009c*/ 	.byte	0x04, 0x0a
        /*009e*/ 	.short	(.L_379 - .L_378)
	.align		4
.L_378:
        /*00a0*/ 	.word	index@(.nv.constant0._ZN3lfs5tetra4cuda36_GLOBAL__N__cc1b2ca6_4_k_cu_106fe93a27matmul_bias_rowmajor_kernelEPKfS4_S4_Pfiii)
        /*00a4*/ 	.short	0x0380
        /*00a6*/ 	.short	0x002c


	//----- nvinfo : EIATTR_SW_WAR
	.align		4
.L_379:
        /*00a8*/ 	.byte	0x04, 0x36
        /*00aa*/ 	.short	(.L_381 - .L_380)
.L_380:
        /*00ac*/ 	.word	0x00000008
.L_381:


//--------------------- .nv.info._ZN3lfs5tetra4cuda36_GLOBAL__N__cc1b2ca6_4_k_cu_106fe93a27matmul_relu_rowmajor_kernelEPKfS4_S4_Pfiii --------------------------
	.section	.nv.info._ZN3lfs5tetra4cuda36_GLOBAL__N__cc1b2ca6_4_k_cu_106fe93a27matmul_relu_rowmajor_kernelEPKfS4_S4_Pfiii,"",@"SHT_CUDA_INFO"
	.sectionflags	@""
	.align	4


	//----- nvinfo : EIATTR_CUDA_API_VERSION
	.align		4
        /*0000*/ 	.byte	0x04, 0x37
        /*0002*/ 	.short	(.L_383 - .L_382)
.L_382:
        /*0004*/ 	.word	0x00000082


	//----- nvinfo : EIATTR_KPARAM_INFO
	.align		4
.L_383:
        /*0008*/ 	.byte	0x04, 0x17
        /*000a*/ 	.short	(.L_385 - .L_384)
.L_384:
        /*000c*/ 	.word	0x00000000
        /*0010*/ 	.short	0x0006
        /*0012*/ 	.short	0x0028
        /*0014*/ 	.byte	0x00, 0xf0, 0x11, 0x00


	//----- nvinfo : EIATTR_KPARAM_INFO
	.align		4
.L_385:
        /*0018*/ 	.byte	0x04, 0x17
        /*001a*/ 	.short	(.L_387 - .L_386)
.L_386:
        /*001c*/ 	.word	0x00000000
        /*0020*/ 	.short	0x0005
        /*0022*/ 	.short	0x0024
        /*0024*/ 	.byte	0x00, 0xf0, 0x11, 0x00


	//----- nvinfo : EIATTR_KPARAM_INFO
	.align		4
.L_387:
        /*0028*/ 	.byte	0x04, 0x17
        /*002a*/ 	.short	(.L_389 - .L_388)
.L_388:
        /*002c*/ 	.word	0x00000000
        /*0030*/ 	.short	0x0004
        /*0032*/ 	.short	0x0020
        /*0034*/ 	.byte	0x00, 0xf0, 0x11, 0x00


	//----- nvinfo : EIATTR_KPARAM_INFO
	.align		4
.L_389:
        /*0038*/ 	.byte	0x04, 0x17
        /*003a*/ 	.short	(.L_391 - .L_390)
.L_390:
        /*003c*/ 	.word	0x00000000
        /*0040*/ 	.short	0x0003
        /*0042*/ 	.short	0x0018
        /*0044*/ 	.byte	0x00, 0xf5, 0x21, 0x00


	//----- nvinfo : EIATTR_KPARAM_INFO
	.align		4
.L_391:
        /*0048*/ 	.byte	0x04, 0x17
        /*004a*/ 	.short	(.L_393 - .L_392)
.L_392:
        /*004c*/ 	.word	0x00000000
        /*0050*/ 	.short	0x0002
        /*0052*/ 	.short	0x0010
        /*0054*/ 	.byte	0x00, 0xf5, 0x21, 0x00


	//----- nvinfo : EIATTR_KPARAM_INFO
	.align		4
.L_393:
        /*0058*/ 	.byte	0x04, 0x17
        /*005a*/ 	.short	(.L_395 - .L_394)
.L_394:
        /*005c*/ 	.word	0x00000000
        /*0060*/ 	.short	0x0001
        /*0062*/ 	.short	0x0008
        /*0064*/ 	.byte	0x00, 0xf5, 0x21, 0x00


	//----- nvinfo : EIATTR_KPARAM_INFO
	.align		4
.L_395:
        /*0068*/ 	.byte	0x04, 0x17
        /*006a*/ 	.short	(.L_397 - .L_396)
.L_396:
        /*006c*/ 	.word	0x00000000
        /*0070*/ 	.short	0x0000
        /*0072*/ 	.short	0x0000
        /*0074*/ 	.byte	0x00, 0xf5, 0x21, 0x00


	//----- nvinfo : EIATTR_SPARSE_MMA_MASK
	.align		4
.L_397:
        /*0078*/ 	.byte	0x03, 0x50
        /*007a*/ 	.short	0x0000


	//----- nvinfo : EIATTR_MAXREG_COUNT
	.align		4
        /*007c*/ 	.byte	0x03, 0x1b
        /*007e*/ 	.short	0x00ff


	//----- nvinfo : EIATTR_NUM_BARRIERS
	.align		4
        /*0080*/ 	.byte	0x02, 0x4c
        /*0082*/ 	.byte	0x01
	.zero		1


	//----- nvinfo : EIATTR_MERCURY_ISA_VERSION
	.align		4
        /*0084*/ 	.byte	0x03, 0x5f
        /*0086*/ 	.short	0x0101


	//----- nvinfo : EIATTR_VRC_CTA_INIT_COUNT
	.align		4
        /*0088*/ 	.byte	0x02, 0x4a
	.zero		1
	.zero		1


	//----- nvinfo : EIATTR_EXIT_INSTR_OFFSETS
	.align		4
        /*008c*/ 	.byte	0x04, 0x1c
        /*008e*/ 	.short	(.L_399 - .L_398)


	//   ....[0]....
.L_398:
        /*0090*/ 	.word	0x000005e0


	//   ....[1]....
        /*0094*/ 	.word	0x00000680


	//----- nvinfo : EIATTR_CBANK_PARAM_SIZE
	.align		4
.L_399:
        /*0098*/ 	.byte	0x03, 0x19
        /*009a*/ 	.short	0x002c


	//----- nvinfo : EIATTR_PARAM_CBANK
	.align		4
        /*009c*/ 	.byte	0x04, 0x0a
        /*009e*/ 	.short	(.L_401 - .L_400)
	.align		4
.L_400:
        /*00a0*/ 	.word	index@(.nv.constant0._ZN3lfs5tetra4cuda36_GLOBAL__N__cc1b2ca6_4_k_cu_106fe93a27matmul_relu_rowmajor_kernelEPKfS4_S4_Pfiii)
        /*00a4*/ 	.short	0x0380
        /*00a6*/ 	.short	0x002c


	//----- nvinfo : EIATTR_SW_WAR
	.align		4
.L_401:
        /*00a8*/ 	.byte	0x04, 0x36
        /*00aa*/ 	.short	(.L_403 - .L_402)
.L_402:
        /*00ac*/ 	.word	0x00000008
.L_403:


//--------------------- .nv.info._ZN3lfs5tetra4cuda36_GLOBAL__N__cc1b2ca6_4_k_cu_106fe93a28matmul_sigmoid_simple_kernelEPKfS4_S4_Pfiii --------------------------
	.section	.nv.info._ZN3lfs5tetra4cuda36_GLOBAL__N__cc1b2ca6_4_k_cu_106fe93a28matmul_sigmoid_simple_kernelEPKfS4_S4_Pfiii,"",@"SHT_CUDA_INFO"
	.sectionflags	@""
	.align	4


	//----- nvinfo : EIATTR_CUDA_API_VERSION
	.align		4
        /*0000*/ 	.byte	0x04, 0x37
        /*0002*/ 	.short	(.L_405 - .L_404)
.L_404:
        /*0004*/ 	.word	0x00000082


	//----- nvinfo : EIATTR_KPARAM_INFO
	.align		4
.L_405:
        /*0008*/ 	.byte	0x04, 0x17
        /*000a*/ 	.short	(.L_407 - .L_406)
.L_406:
        /*000c*/ 	.word	0x00000000
        /*0010*/ 	.short	0x0006
        /*0012*/ 	.short	0x0028
        /*0014*/ 	.byte	0x00, 0xf0, 0x11, 0x00


	//----- nvinfo : EIATTR_KPARAM_INFO
	.align		4
.L_407:
        /*0018*/ 	.byte	0x04, 0x17
        /*001a*/ 	.short	(.L_409 - .L_408)
.L_408:
        /*001c*/ 	.word	0x00000000
        /*0020*/ 	.short	0x0005
        /*0022*/ 	.short	0x0024
        /*0024*/ 	.byte	0x00, 0xf0, 0x11, 0x00


	//----- nvinfo : EIATTR_KPARAM_INFO
	.align		4
.L_409:
        /*0028*/ 	.byte	0x04, 0x17
        /*002a*/ 	.short	(.L_411 - .L_410)
.L_410:
        /*002c*/ 	.word	0x00000000
        /*0030*/ 	.short	0x0004
        /*0032*/ 	.short	0x0020
        /*0034*/ 	.byte	0x00, 0xf0, 0x11, 0x00


	//----- nvinfo : EIATTR_KPARAM_INFO
	.align		4
.L_411:
        /*0038*/ 	.byte	0x04, 0x17
        /*003a*/ 	.short	(.L_413 - .L_412)
.L_412:
        /*003c*/ 	.word	0x00000000
        /*0040*/ 	.short	0x0003
        /*0042*/ 	.short	0x0018
        /*0044*/ 	.byte	0x00, 0xf5, 0x21, 0x00


	//----- nvinfo : EIATTR_KPARAM_INFO
	.align		4
.L_413:
        /*0048*/ 	.byte	0x04, 0x17
        /*004a*/ 	.short	(.L_415 - .L_414)
.L_414:
        /*004c*/ 	.word	0x00000000
        /*0050*/ 	.short	0x0002
        /*0052*/ 	.short	0x0010
        /*0054*/ 	.byte	0x00, 0xf5, 0x21, 0x00


	//----- nvinfo : EIATTR_KPARAM_INFO
	.align		4
.L_415:
        /*0058*/ 	.byte	0x04, 0x17
        /*005a*/ 	.short	(.L_417 - .L_416)
.L_416:
        /*005c*/ 	.word	0x00000000
        /*0060*/ 	.short	0x0001
        /*0062*/ 	.short	0x0008
        /*0064*/ 	.byte	0x00, 0xf5, 0x21, 0x00


	//----- nvinfo : EIATTR_KPARAM_INFO
	.align		4
.L_417:
        /*0068*/ 	.byte	0x04, 0x17
        /*006a*/ 	.short	(.L_419 - .L_418)
.L_418:
        /*006c*/ 	.word	0x00000000
        /*0070*/ 	.short	0x0000
        /*0072*/ 	.short	0x0000
        /*0074*/ 	.byte	0x00, 0xf5, 0x21, 0x00


	//----- nvinfo : EIATTR_SPARSE_MMA_MASK
	.align		4
.L_419:
        /*0078*/ 	.byte	0x03, 0x50
        /*007a*/ 	.short	0x0000


	//----- nvinfo : EIATTR_MAXREG_COUNT
	.align		4
        /*007c*/ 	.byte	0x03, 0x1b
        /*007e*/ 	.short	0x00ff


	//----- nvinfo : EIATTR_MERCURY_ISA_VERSION
	.align		4
        /*0080*/ 	.byte	0x03, 0x5f
        /*0082*/ 	.short	0x0101


	//----- nvinfo : EIATTR_VRC_CTA_INIT_COUNT
	.align		4
        /*0084*/ 	.byte	0x02, 0x4a
	.zero		1
	.zero		1


	//----- nvinfo : EIATTR_EXIT_INSTR_OFFSETS
	.align		4
        /*0088*/ 	.byte	0x04, 0x1c
        /*008a*/ 	.short	(.L_421 - .L_420)


	//   ....[0]....
.L_420:
        /*008c*/ 	.word	0x000000d0


	//   ....[1]....
        /*0090*/ 	.word	0x00000dd0


	//   ....[2]....
        /*0094*/ 	.word	0x00000fb0


	//----- nvinfo : EIATTR_CRS_STACK_SIZE
	.align		4
.L_421:
        /*0098*/ 	.byte	0x04, 0x1e
        /*009a*/ 	.short	(.L_423 - .L_422)
.L_422:
        /*009c*/ 	.word	0x00000000


	//----- nvinfo : EIATTR_CBANK_PARAM_SIZE
	.align		4
.L_423:
        /*00a0*/ 	.byte	0x03, 0x19
        /*00a2*/ 	.short	0x002c


	//----- nvinfo : EIATTR_PARAM_CBANK
	.align		4
        /*00a4*/ 	.byte	0x04, 0x0a
        /*00a6*/ 	.short	(.L_425 - .L_424)
	.align		4
.L_424:
        /*00a8*/ 	.word	index@(.nv.constant0._ZN3lfs5tetra4cuda36_GLOBAL__N__cc1b2ca6_4_k_cu_106fe93a28matmul_sigmoid_simple_kernelEPKfS4_S4_Pfiii)
        /*00ac*/ 	.short	0x0380
        /*00ae*/ 	.short	0x002c


	//----- nvinfo : EIATTR_SW_WAR
	.align		4
.L_425:
        /*00b0*/ 	.byte	0x04, 0x36
        /*00b2*/ 	.short	(.L_427 - .L_426)
.L_426:
        /*00b4*/ 	.word	0x00000008
.L_427:


//--------------------- .nv.info._ZN3lfs5tetra4cuda36_GLOBAL__N__cc1b2ca6_4_k_cu_106fe93a25matmul_relu_simple_kernelEPKfS4_S4_Pfiii --------------------------
	.section	.nv.info._ZN3lfs5tetra4cuda36_GLOBAL__N__cc1b2ca6_4_k_cu_106fe93a25matmul_relu_simple_kernelEPKfS4_S4_Pfiii,"",@"SHT_CUDA_INFO"
	.sectionflags	@""
	.align	4


	//----- nvinfo : EIATTR_CUDA_API_VERSION
	.align		4
        /*0000*/ 	.byte	0x04, 0x37
        /*0002*/ 	.short	(.L_429 - .L_428)
.L_428:
        /*0004*/ 	.word	0x00000082


	//----- nvinfo : EIATTR_KPARAM_INFO
	.align		4
.L_429:
        /*0008*/ 	.byte	0x04, 0x17
        /*000a*/ 	.short	(.L_431 - .L_430)
.L_430:
        /*000c*/ 	.word	0x00000000
        /*0010*/ 	.short	0x0006
        /*0012*/ 	.short	0x0028
        /*0014*/ 	.byte	0x00, 0xf0, 0x11, 0x00


	//----- nvinfo : EIATTR_KPARAM_INFO
	.align		4
.L_431:
        /*0018*/ 	.byte	0x04, 0x17
        /*001a*/ 	.short	(.L_433 - .L_432)
.L_432:
        /*001c*/ 	.word	0x00000000
        /*0020*/ 	.short	0x0005
        /*0022*/ 	.short	0x0024
        /*0024*/ 	.byte	0x00, 0xf0, 0x11, 0x00


	//----- nvinfo : EIATTR_KPARAM_INFO
	.align		4
.L_433:
        /*0028*/ 	.byte	0x04, 0x17
        /*002a*/ 	.short	(.L_435 - .L_434)
.L_434:
        /*002c*/ 	.word	0x00000000
        /*0030*/ 	.short	0x0004
        /*0032*/ 	.short	0x0020
        /*0034*/ 	.byte	0x00, 0xf0, 0x11, 0x00


	//----- nvinfo : EIATTR_KPARAM_INFO
	.align		4
.L_435:
        /*0038*/ 	.byte	0x04, 0x17
        /*003a*/ 	.short	(.L_437 - .L_436)
.L_436:
        /*003c*/ 	.word	0x00000000
        /*0040*/ 	.short	0x0003
        /*0042*/ 	.short	0x0018
        /*0044*/ 	.byte	0x00, 0xf5, 0x21, 0x00


	//----- nvinfo : EIATTR_KPARAM_INFO
	.align		4
.L_437:
        /*0048*/ 	.byte	0x04, 0x17
        /*004a*/ 	.short	(.L_439 - .L_438)
.L_438:
        /*004c*/ 	.word	0x00000000
        /*0050*/ 	.short	0x0002
        /*0052*/ 	.short	0x0010
        /*0054*/ 	.byte	0x00, 0xf5, 0x21, 0x00


	//----- nvinfo : EIATTR_KPARAM_INFO
	.align		4
.L_439:
        /*0058*/ 	.byte	0x04, 0x17
        /*005a*/ 	.short	(.L_441 - .L_440)
.L_440:
        /*005c*/ 	.word	0x00000000
        /*0060*/ 	.short	0x0001
        /*0062*/ 	.short	0x0008
        /*0064*/ 	.byte	0x00, 0xf5, 0x21, 0x00


	//----- nvinfo : EIATTR_KPARAM_INFO
	.align		4
.L_441:
        /*0068*/ 	.byte	0x04, 0x17
        /*006a*/ 	.short	(.L_443 - .L_442)
.L_442:
        /*006c*/ 	.word	0x00000000
        /*0070*/ 	.short	0x0000
        /*0072*/ 	.short	0x0000
        /*0074*/ 	.byte	0x00, 0xf5, 0x21, 0x00


	//----- nvinfo : EIATTR_SPARSE_MMA_MASK
	.align		4
.L_443:
        /*0078*/ 	.byte	0x03, 0x50
        /*007a*/ 	.short	0x0000


	//----- nvinfo : EIATTR_MAXREG_COUNT
	.align		4
        /*007c*/ 	.byte	0x03, 0x1b
        /*007e*/ 	.short	0x00ff


	//----- nvinfo : EIATTR_MERCURY_ISA_VERSION
	.align		4
        /*0080*/ 	.byte	0x03, 0x5f
        /*0082*/ 	.short	0x0101


	//----- nvinfo : EIATTR_VRC_CTA_INIT_COUNT
	.align		4
        /*0084*/ 	.byte	0x02, 0x4a
	.zero		1
	.zero		1


	//----- nvinfo : EIATTR_EXIT_INSTR_OFFSETS
	.align		4
        /*0088*/ 	.byte	0x04, 0x1c
        /*008a*/ 	.short	(.L_445 - .L_444)


	//   ....[0]....
.L_444:
        /*008c*/ 	.word	0x000000d0


	//   ....[1]....
        /*0090*/ 	.word	0x00000c30


	//----- nvinfo : EIATTR_CBANK_PARAM_SIZE
	.align		4
.L_445:
        /*0094*/ 	.byte	0x03, 0x19
        /*0096*/ 	.short	0x002c


	//----- nvinfo : EIATTR_PARAM_CBANK
	.align		4
        /*0098*/ 	.byte	0x04, 0x0a
        /*009a*/ 	.short	(.L_447 - .L_446)
	.align		4
.L_446:
        /*009c*/ 	.word	index@(.nv.constant0._ZN3lfs5tetra4cuda36_GLOBAL__N__cc1b2ca6_4_k_cu_106fe93a25matmul_relu_simple_kernelEPKfS4_S4_Pfiii)
        /*00a0*/ 	.short	0x0380
        /*00a2*/ 	.short	0x002c


	//----- nvinfo : EIATTR_SW_WAR
	.align		4
.L_447:
        /*00a4*/ 	.byte	0x04, 0x36
        /*00a6*/ 	.short	(.L_449 - .L_448)
.L_448:
        /*00a8*/ 	.word	0x00000008
.L_449:


//--------------------- .nv.info._ZN3lfs5tetra4cuda36_GLOBAL__N__cc1b2ca6_4_k_cu_106fe93a21matmul_sigmoid_kernelEPKfS4_S4_Pfiii --------------------------
	.section	.nv.info._ZN3lfs5tetra4cuda36_GLOBAL__N__cc1b2ca6_4_k_cu_106fe93a21matmul_sigmoid_kernelEPKfS4_S4_Pfiii,"",@"SHT_CUDA_INFO"
	.sectionflags	@""
	.align	4


	//----- nvinfo : EIATTR_CUDA_API_VERSION
	.align		4
        /*0000*/ 	.byte	0x04, 0x37
        /*0002*/ 	.short	(.L_451 - .L_450)
.L_450:
        /*0004*/ 	.word	0x00000082


	//----- nvinfo : EIATTR_KPARAM_INFO
	.align		4
.L_451:
        /*0008*/ 	.byte	0x04, 0x17
        /*000a*/ 	.short	(.L_453 - .L_452)
.L_452:
        /*000c*/ 	.word	0x00000000
        /*0010*/ 	.short	0x0006
        /*0012*/ 	.short	0x0028
        /*0014*/ 	.byte	0x00, 0xf0, 0x11, 0x00


	//----- nvinfo : EIATTR_KPARAM_INFO
	.align		4
.L_453:
        /*0018*/ 	.byte	0x04, 0x17
        /*001a*/ 	.short	(.L_455 - .L_454)
.L_454:
        /*001c*/ 	.word	0x00000000
        /*0020*/ 	.short	0x0005
        /*0022*/ 	.short	0x0024
        /*0024*/ 	.byte	0x00, 0xf0, 0x11, 0x00


	//----- nvinfo : EIATTR_KPARAM_INFO
	.align		4
.L_455:
        /*0028*/ 	.byte	0x04, 0x17
        /*002a*/ 	.short	(.L_457 - .L_456)
.L_456:
        /*002c*/ 	.word	0x00000000
        /*0030*/ 	.short	0x0004
        /*0032*/ 	.short	0x0020
        /*0034*/ 	.byte	0x00, 0xf0, 0x11, 0x00


	//----- nvinfo : EIATTR_KPARAM_INFO
	.align		4
.L_457:
        /*0038*/ 	.byte	0x04, 0x17
        /*003a*/ 	.short	(.L_459 - .L_458)
.L_458:
        /*003c*/ 	.word	0x00000000
        /*0040*/ 	.short	0x0003
        /*0042*/ 	.short	0x0018
        /*0044*/ 	.byte	0x00, 0xf5, 0x21, 0x00


	//----- nvinfo : EIATTR_KPARAM_INFO
	.align		4
.L_459:
        /*0048*/ 	.byte	0x04, 0x17
        /*004a*/ 	.short	(.L_461 - .L_460)
.L_460:
        /*004c*/ 	.word	0x00000000
        /*0050*/ 	.short	0x0002
        /*0052*/ 	.short	0x0010
        /*0054*/ 	.byte	0x00, 0xf5, 0x21, 0x00


	//----- nvinfo : EIATTR_KPARAM_INFO
	.align		4
.L_461:
        /*0058*/ 	.byte	0x04, 0x17
        /*005a*/ 	.short	(.L_463 - .L_462)
.L_462:
        /*005c*/ 	.word	0x00000000
        /*0060*/ 	.short	0x0001
        /*0062*/ 	.short	0x0008
        /*0064*/ 	.byte	0x00, 0xf5, 0x21, 0x00


	//----- nvinfo : EIATTR_KPARAM_INFO
	.align		4
.L_463:
        /*0068*/ 	.byte	0x04, 0x17
        /*006a*/ 	.short	(.L_465 - .L_464)
.L_464:
        /*006c*/ 	.word	0x00000000
        /*0070*/ 	.short	0x0000
        /*0072*/ 	.short	0x0000
        /*0074*/ 	.byte	0x00, 0xf5, 0x21, 0x00


	//----- nvinfo : EIATTR_SPARSE_MMA_MASK
	.align		4
.L_465:
        /*0078*/ 	.byte	0x03, 0x50
        /*007a*/ 	.short	0x0000


	//----- nvinfo : EIATTR_MAXREG_COUNT
	.align		4
        /*007c*/ 	.byte	0x03, 0x1b
        /*007e*/ 	.short	0x00ff


	//----- nvinfo : EIATTR_NUM_BARRIERS
	.align		4
        /*0080*/ 	.byte	0x02, 0x4c
        /*0082*/ 	.byte	0x01
	.zero		1


	//----- nvinfo : EIATTR_MERCURY_ISA_VERSION
	.align		4
        /*0084*/ 	.byte	0x03, 0x5f
        /*0086*/ 	.short	0x0101


	//----- nvinfo : EIATTR_VRC_CTA_INIT_COUNT
	.align		4
        /*0088*/ 	.byte	0x02, 0x4a
	.zero		1
	.zero		1


	//----- nvinfo : EIATTR_EXIT_INSTR_OFFSETS
	.align		4
        /*008c*/ 	.byte	0x04, 0x1c
        /*008e*/ 	.short	(.L_467 - .L_466)


	//   ....[0]....
.L_466:
        /*0090*/ 	.word	0x00000d20


	//   ....[1]....
        /*0094*/ 	.word	0x00000f60


	//   ....[2]....
        /*0098*/ 	.word	0x00001140


	//----- nvinfo : EIATTR_CRS_STACK_SIZE
	.align		4
.L_467:
        /*009c*/ 	.byte	0x04, 0x1e
        /*009e*/ 	.short	(.L_469 - .L_468)
.L_468:
        /*00a0*/ 	.word	0x00000000


	//----- nvinfo : EIATTR_CBANK_PARAM_SIZE
	.align		4
.L_469:
        /*00a4*/ 	.byte	0x03, 0x19
        /*00a6*/ 	.short	0x002c


	//----- nvinfo : EIATTR_PARAM_CBANK
	.align		4
        /*00a8*/ 	.byte	0x04, 0x0a
        /*00aa*/ 	.short	(.L_471 - .L_470)
	.align		4
.L_470:
        /*00ac*/ 	.word	index@(.nv.constant0._ZN3lfs5tetra4cuda36_GLOBAL__N__cc1b2ca6_4_k_cu_106fe93a21matmul_sigmoid_kernelEPKfS4_S4_Pfiii)
        /*00b0*/ 	.short	0x0380
        /*00b2*/ 	.short	0x002c


	//----- nvinfo : EIATTR_SW_WAR
	.align		4
.L_471:
        /*00b4*/ 	.byte	0x04, 0x36
        /*00b6*/ 	.short	(.L_473 - .L_472)
.L_472:
        /*00b8*/ 	.word	0x00000008
.L_473:


//--------------------- .nv.info._ZN3lfs5tetra4cuda36_GLOBAL__N__cc1b2ca6_4_k_cu_106fe93a18matmul_relu_kernelEPKfS4_S4_Pfiii --------------------------
	.section	.nv.info._ZN3lfs5tetra4cuda36_GLOBAL__N__cc1b2ca6_4_k_cu_106fe93a18matmul_relu_kernelEPKfS4_S4_Pfiii,"",@"SHT_CUDA_INFO"
	.sectionflags	@""
	.align	4


	//----- nvinfo : EIATTR_CUDA_API_VERSION
	.align		4
        /*0000*/ 	.byte	0x04, 0x37
        /*0002*/ 	.short	(.L_475 - .L_474)
.L_474:
        /*0004*/ 	.word	0x00000082


	//----- nvinfo : EIATTR_KPARAM_INFO
	.align		4
.L_475:
        /*0008*/ 	.byte	0x04, 0x17
        /*000a*/ 	.short	(.L_477 - .L_476)
.L_476:
        /*000c*/ 	.word	0x00000000
        /*0010*/ 	.short	0x0006
        /*0012*/ 	.short	0x0028
        /*0014*/ 	.byte	0x00, 0xf0, 0x11, 0x00


	//----- nvinfo : EIATTR_KPARAM_INFO
	.align		4
.L_477:
        /*0018*/ 	.byte	0x04, 0x17
        /*001a*/ 	.short	(.L_479 - .L_478)
.L_478:
        /*001c*/ 	.word	0x00000000
        /*0020*/ 	.short	0x0005
        /*0022*/ 	.short	0x0024
        /*0024*/ 	.byte	0x00, 0xf0, 0x11, 0x00


	//----- nvinfo : EIATTR_KPARAM_INFO
	.align		4
.L_479:
        /*0028*/ 	.byte	0x04, 0x17
        /*002a*/ 	.short	(.L_481 - .L_480)
.L_480:
        /*002c*/ 	.word	0x00000000
        /*0030*/ 	.short	0x0004
        /*0032*/ 	.short	0x0020
        /*0034*/ 	.byte	0x00, 0xf0, 0x11, 0x00


	//----- nvinfo : EIATTR_KPARAM_INFO
	.align		4
.L_481:
        /*0038*/ 	.byte	0x04, 0x17
        /*003a*/ 	.short	(.L_483 - .L_482)
.L_482:
        /*003c*/ 	.word	0x00000000
        /*0040*/ 	.short	0x0003
        /*0042*/ 	.short	0x0018
        /*0044*/ 	.byte	0x00, 0xf5, 0x21, 0x00


	//----- nvinfo : EIATTR_KPARAM_INFO
	.align		4
.L_483:
        /*0048*/ 	.byte	0x04, 0x17
        /*004a*/ 	.short	(.L_485 - .L_484)
.L_484:
        /*004c*/ 	.word	0x00000000
        /*0050*/ 	.short	0x0002
        /*0052*/ 	.short	0x0010
        /*0054*/ 	.byte	0x00, 0xf5, 0x21, 0x00


	//----- nvinfo : EIATTR_KPARAM_INFO
	.align		4
.L_485:
        /*0058*/ 	.byte	0x04, 0x17
        /*005a*/ 	.short	(.L_487 - .L_486)
.L_486:
        /*005c*/ 	.word	0x00000000
        /*0060*/ 	.short	0x0001
        /*0062*/ 	.short	0x0008
        /*0064*/ 	.byte	0x00, 0xf5, 0x21, 0x00


	//----- nvinfo : EIATTR_KPARAM_INFO
	.align		4
.L_487:
        /*0068*/ 	.byte	0x04, 0x17
        /*006a*/ 	.short	(.L_489 - .L_488)
.L_488:
        /*006c*/ 	.word	0x00000000
        /*0070*/ 	.short	0x0000
        /*0072*/ 	.short	0x0000
        /*0074*/ 	.byte	0x00, 0xf5, 0x21, 0x00


	//----- nvinfo : EIATTR_SPARSE_MMA_MASK
	.align		4
.L_489:
        /*0078*/ 	.byte	0x03, 0x50
        /*007a*/ 	.short	0x0000


	//----- nvinfo : EIATTR_MAXREG_COUNT
	.align		4
        /*007c*/ 	.byte	0x03, 0x1b
        /*007e*/ 	.short	0x00ff


	//----- nvinfo : EIATTR_NUM_BARRIERS
	.align		4
        /*0080*/ 	.byte	0x02, 0x4c
        /*0082*/ 	.byte	0x01
	.zero		1


	//----- nvinfo : EIATTR_MERCURY_ISA_VERSION
	.align		4
        /*0084*/ 	.byte	0x03, 0x5f
        /*0086*/ 	.short	0x0101


	//----- nvinfo : EIATTR_VRC_CTA_INIT_COUNT
	.align		4
        /*0088*/ 	.byte	0x02, 0x4a
	.zero		1
	.zero		1


	//----- nvinfo : EIATTR_EXIT_INSTR_OFFSETS
	.align		4
        /*008c*/ 	.byte	0x04, 0x1c
        /*008e*/ 	.short	(.L_491 - .L_490)


	//   ....[0]....
.L_490:
        /*0090*/ 	.word	0x00000d00


	//   ....[1]....
        /*0094*/ 	.word	0x00000da0


	//----- nvinfo : EIATTR_CBANK_PARAM_SIZE
	.align		4
.L_491:
        /*0098*/ 	.byte	0x03, 0x19
        /*009a*/ 	.short	0x002c


	//----- nvinfo : EIATTR_PARAM_CBANK
	.align		4
        /*009c*/ 	.byte	0x04, 0x0a
        /*009e*/ 	.short	(.L_493 - .L_492)
	.align		4
.L_492:
        /*00a0*/ 	.word	index@(.nv.constant0._ZN3lfs5tetra4cuda36_GLOBAL__N__cc1b2ca6_4_k_cu_106fe93a18matmul_relu_kernelEPKfS4_S4_Pfiii)
        /*00a4*/ 	.short	0x0380
        /*00a6*/ 	.short	0x002c


	//----- nvinfo : EIATTR_SW_WAR
	.align		4
.L_493:
        /*00a8*/ 	.byte	0x04, 0x36
        /*00aa*/ 	.short	(.L_495 - .L_494)
.L_494:
        /*00ac*/ 	.word	0x00000008
.L_495:


//--------------------- .nv.callgraph             --------------------------
	.section	.nv.callgraph,"",@"SHT_CUDA_CALLGRAPH"
	.align	4
	.sectionentsize	8
	.align		4
        /*0000*/ 	.word	0x00000000
	.align		4
        /*0004*/ 	.word	0xffffffff
	.align		4
        /*0008*/ 	.word	0x00000000
	.align		4
        /*000c*/ 	.word	0xfffffffe
	.align		4
        /*0010*/ 	.word	0x00000000
	.align		4
        /*0014*/ 	.word	0xfffffffd
	.align		4
        /*0018*/ 	.word	0x00000000
	.align		4
        /*001c*/ 	.word	0xfffffffc


//--------------------- .text._ZN3lfs5tetra4cuda36_GLOBAL__N__cc1b2ca6_4_k_cu_106fe93a25bias_grad_parallel_kernelEPKfPfii --------------------------
	.section	.text._ZN3lfs5tetra4cuda36_GLOBAL__N__cc1b2ca6_4_k_cu_106fe93a25bias_grad_parallel_kernelEPKfPfii,"ax",@progbits
	.align	128
.text._ZN3lfs5tetra4cuda36_GLOBAL__N__cc1b2ca6_4_k_cu_106fe93a25bias_grad_parallel_kernelEPKfPfii:
        .type           _ZN3lfs5tetra4cuda36_GLOBAL__N__cc1b2ca6_4_k_cu_106fe93a25bias_grad_parallel_kernelEPKfPfii,@function
        .size           _ZN3lfs5tetra4cuda36_GLOBAL__N__cc1b2ca6_4_k_cu_106fe93a25bias_grad_parallel_kernelEPKfPfii,(.L_x_146 - _ZN3lfs5tetra4cuda36_GLOBAL__N__cc1b2ca6_4_k_cu_106fe93a25bias_grad_parallel_kernelEPKfPfii)
        .other          _ZN3lfs5tetra4cuda36_GLOBAL__N__cc1b2ca6_4_k_cu_106fe93a25bias_grad_parallel_kernelEPKfPfii,@"STO_CUDA_ENTRY STV_DEFAULT"
_ZN3lfs5tetra4cuda36_GLOBAL__N__cc1b2ca6_4_k_cu_106fe93a25bias_grad_parallel_kernelEPKfPfii:
[----:B------:R-:W-:Y:S01]  /*0000*/  LDC R1, c[0x0][0x37c] ;  /* 0x0000df00ff017b82 */ /* 0x000fe20000000800 */
[----:B------:R-:W0:Y:S01]  /*0010*/  S2R R3, SR_TID.X ;  /* 0x0000000000037919 */ /* 0x000e220000002100 */
[----:B------:R-:W0:Y:S01]  /*0020*/  LDCU UR5, c[0x0][0x390] ;  /* 0x00007200ff0577ac */ /* 0x000e220008000800 */
[----:B------:R-:W-:Y:S01]  /*0030*/  BSSY.RECONVERGENT B0, `(.L_x_0) ;  /* 0x0000051000007945 */ /* 0x000fe20003800200 */
[----:B------:R-:W-:Y:S01]  /*0040*/  HFMA2 R6, -RZ, RZ, 0, 0 ;  /* 0x00000000ff067431 */ /* 0x000fe200000001ff */
[----:B------:R-:W1:Y:S01]  /*0050*/  S2R R0, SR_CTAID.X ;  /* 0x0000000000007919 */ /* 0x000e620000002500 */
[----:B------:R-:W2:Y:S01]  /*0060*/  LDCU UR4, c[0x0][0x360] ;  /* 0x00006c00ff0477ac */ /* 0x000ea20008000800 */
[----:B------:R-:W3:Y:S01]  /*0070*/  LDCU.64 UR6, c[0x0][0x358] ;  /* 0x00006b00ff0677ac */ /* 0x000ee20008000a00 */
[----:B------:R-:W4:Y:S01]  /*0080*/  LDCU UR8, c[0x0][0x394] ;  /* 0x00007280ff0877ac */ /* 0x000f220008000800 */
[----:B--2---:R-:W-:Y:S02]  /*0090*/  MOV R2, UR4 ;  /* 0x0000000400027c02 */ /* 0x004fe40008000f00 */
[----:B0-----:R-:W-:-:S13]  /*00a0*/  ISETP.GE.AND P0, PT, R3, UR5, PT ;  /* 0x0000000503007c0c */ /* 0x001fda000bf06270 */
[----:B-1-34-:R-:W-:Y:S05]  /*00b0*/  @P0 BRA `(.L_x_1) ;  /* 0x0000000400200947 */ /* 0x01afea0003800000 */
[----:B------:R-:W0:Y:S01]  /*00c0*/  I2F.U32.RP R9, R2 ;  /* 0x0000000200097306 */ /* 0x000e220000209000 */
[C---:B------:R-:W-:Y:S01]  /*00d0*/  IMAD.IADD R6, R2.reuse, 0x1, R3 ;  /* 0x0000000102067824 */ /* 0x040fe200078e0203 */
[----:B------:R-:W-:Y:S01]  /*00e0*/  IADD3 R11, PT, PT, RZ, -R2, RZ ;  /* 0x80000002ff0b7210 */ /* 0x000fe20007ffe0ff */
[----:B------:R-:W-:Y:S01]  /*00f0*/  BSSY.RECONVERGENT B1, `(.L_x_2) ;  /* 0x000002d000017945 */ /* 0x000fe20003800200 */
[----:B------:R-:W-:Y:S02]  /*0100*/  ISETP.NE.U32.AND P2, PT, R2, RZ, PT ;  /* 0x000000ff0200720c */ /* 0x000fe40003f45070 */
[C---:B------:R-:W-:Y:S02]  /*0110*/  ISETP.GE.U32.AND P0, PT, R6.reuse, UR5, PT ;  /* 0x0000000506007c0c */ /* 0x040fe4000bf06070 */
[----:B------:R-:W-:Y:S02]  /*0120*/  VIMNMX.U32 R7, PT, PT, R6, UR5, !PT ;  /* 0x0000000506077c48 */ /* 0x000fe4000ffe0000 */
[----:B------:R-:W-:-:S04]  /*0130*/  SEL R8, RZ, 0x1, P0 ;  /* 0x00000001ff087807 */ /* 0x000fc80000000000 */
[----:B------:R-:W-:Y:S01]  /*0140*/  IADD3 R7, PT, PT, R7, -R6, -R8 ;  /* 0x8000000607077210 */ /* 0x000fe20007ffe808 */
[----:B0-----:R-:W0:Y:S02]  /*0150*/  MUFU.RCP R9, R9 ;  /* 0x0000000900097308 */ /* 0x001e240000001000 */
[----:B0-----:R-:W-:-:S06]  /*0160*/  VIADD R4, R9, 0xffffffe ;  /* 0x0ffffffe09047836 */ /* 0x001fcc0000000000 */
[----:B------:R0:W1:Y:S02]  /*0170*/  F2I.FTZ.U32.TRUNC.NTZ R5, R4 ;  /* 0x0000000400057305 */ /* 0x000064000021f000 */
[----:B0-----:R-:W-:Y:S01]  /*0180*/  MOV R4, RZ ;  /* 0x000000ff00047202 */ /* 0x001fe20000000f00 */
[----:B-1----:R-:W-:-:S04]  /*0190*/  IMAD R11, R11, R5, RZ ;  /* 0x000000050b0b7224 */ /* 0x002fc800078e02ff */
[----:B------:R-:W-:-:S06]  /*01a0*/  IMAD.HI.U32 R10, R5, R11, R4 ;  /* 0x0000000b050a7227 */ /* 0x000fcc00078e0004 */
[----:B------:R-:W-:-:S04]  /*01b0*/  IMAD.HI.U32 R9, R10, R7, RZ ;  /* 0x000000070a097227 */ /* 0x000fc800078e00ff */
[----:B------:R-:W-:-:S04]  /*01c0*/  IMAD.MOV R4, RZ, RZ, -R9 ;  /* 0x000000ffff047224 */ /* 0x000fc800078e0a09 */
[----:B------:R-:W-:Y:S02]  /*01d0*/  IMAD R7, R2, R4, R7 ;  /* 0x0000000402077224 */ /* 0x000fe400078e0207 */
[----:B------:R-:W0:Y:S03]  /*01e0*/  LDC.64 R4, c[0x0][0x380] ;  /* 0x0000e000ff047b82 */ /* 0x000e260000000a00 */
[----:B------:R-:W-:-:S13]  /*01f0*/  ISETP.GE.U32.AND P0, PT, R7, R2, PT ;  /* 0x000000020700720c */ /* 0x000fda0003f06070 */
[----:B------:R-:W-:Y:S01]  /*0200*/  @P0 IADD3 R7, PT, PT, -R2, R7, RZ ;  /* 0x0000000702070210 */ /* 0x000fe20007ffe1ff */
[----:B------:R-:W-:-:S03]  /*0210*/  @P0 VIADD R9, R9, 0x1 ;  /* 0x0000000109090836 */ /* 0x000fc60000000000 */
[----:B------:R-:W-:Y:S01]  /*0220*/  ISETP.GE.U32.AND P1, PT, R7, R2, PT ;  /* 0x000000020700720c */ /* 0x000fe20003f26070 */
[----:B------:R-:W-:-:S12]  /*0230*/  IMAD.MOV.U32 R7, RZ, RZ, R3 ;  /* 0x000000ffff077224 */ /* 0x000fd800078e0003 */
[----:B------:R-:W-:Y:S02]  /*0240*/  @P1 IADD3 R9, PT, PT, R9, 0x1, RZ ;  /* 0x0000000109091810 */ /* 0x000fe40007ffe0ff */
[----:B------:R-:W-:-:S05]  /*0250*/  @!P2 LOP3.LUT R9, RZ, R2, RZ, 0x33, !PT ;  /* 0x00000002ff09a212 */ /* 0x000fca00078e33ff */
[----:B------:R-:W-:-:S05]  /*0260*/  IMAD.IADD R10, R8, 0x1, R9 ;  /* 0x00000001080a7824 */ /* 0x000fca00078e0209 */
[C---:B------:R-:W-:Y:S02]  /*0270*/  LOP3.LUT R6, R10.reuse, 0x3, RZ, 0xc0, !PT ;  /* 0x000000030a067812 */ /* 0x040fe400078ec0ff */
[----:B------:R-:W-:Y:S02]  /*0280*/  ISETP.GE.U32.AND P1, PT, R10, 0x3, PT ;  /* 0x000000030a00780c */ /* 0x000fe40003f26070 */
[----:B------:R-:W-:Y:S02]  /*0290*/  ISETP.NE.AND P0, PT, R6, 0x3, PT ;  /* 0x000000030600780c */ /* 0x000fe40003f05270 */
[----:B------:R-:W-:-:S11]  /*02a0*/  MOV R6, RZ ;  /* 0x000000ff00067202 */ /* 0x000fd60000000f00 */
[----:B0-----:R-:W-:Y:S05]  /*02b0*/  @!P0 BRA `(.L_x_3) ;  /* 0x0000000000408947 */ /* 0x001fea0003800000 */
[----:B------:R-:W0:Y:S01]  /*02c0*/  LDC R14, c[0x0][0x394] ;  /* 0x0000e500ff0e7b82 */ /* 0x000e220000000800 */
[----:B------:R-:W-:Y:S02]  /*02d0*/  IADD3 R6, PT, PT, R10, 0x1, RZ ;  /* 0x000000010a067810 */ /* 0x000fe40007ffe0ff */
[----:B------:R-:W-:Y:S02]  /*02e0*/  MOV R7, R3 ;  /* 0x0000000300077202 */ /* 0x000fe40000000f00 */
[----:B------:R-:W-:Y:S01]  /*02f0*/  LOP3.LUT R10, R6, 0x3, RZ, 0xc0, !PT ;  /* 0x00000003060a7812 */ /* 0x000fe200078ec0ff */
[----:B------:R-:W-:Y:S02]  /*0300*/  IMAD.MOV.U32 R6, RZ, RZ, RZ ;  /* 0x000000ffff067224 */ /* 0x000fe400078e00ff */
[----:B------:R-:W1:Y:S02]  /*0310*/  LDC.64 R8, c[0x0][0x380] ;  /* 0x0000e000ff087b82 */ /* 0x000e640000000a00 */
[----:B------:R-:W-:-:S02]  /*0320*/  IMAD.MOV R12, RZ, RZ, -R10 ;  /* 0x000000ffff0c7224 */ /* 0x000fc400078e0a0a */
[----:B0-----:R-:W-:-:S07]  /*0330*/  IMAD R13, R3, R14, R0 ;  /* 0x0000000e030d7224 */ /* 0x001fce00078e0200 */
.L_x_4:
[----:B-1----:R-:W-:-:S06]  /*0340*/  IMAD.WIDE R10, R13, 0x4, R8 ;  /* 0x000000040d0a7825 */ /* 0x002fcc00078e0208 */
[----:B------:R-:W2:Y:S01]  /*0350*/  LDG.E.CONSTANT R11, desc[UR6][R10.64] ;  /* 0x000000060a0b7981 */ /* 0x000ea2000c1e9900 */
[----:B------:R-:W-:Y:S01]  /*0360*/  IADD3 R12, PT, PT, R12, 0x1, RZ ;  /* 0x000000010c0c7810 */ /* 0x000fe20007ffe0ff */
[C---:B------:R-:W-:Y:S02]  /*0370*/  IMAD.IADD R7, R2.reuse, 0x1, R7 ;  /* 0x0000000102077824 */ /* 0x040fe400078e0207 */
[----:B------:R-:W-:Y:S01]  /*0380*/  IMAD R13, R2, R14, R13 ;  /* 0x0000000e020d7224 */ /* 0x000fe200078e020d */
[----:B------:R-:W-:Y:S01]  /*0390*/  ISETP.NE.AND P0, PT, R12, RZ, PT ;  /* 0x000000ff0c00720c */ /* 0x000fe20003f05270 */
[----:B--2---:R-:W-:-:S12]  /*03a0*/  FADD R6, R11, R6 ;  /* 0x000000060b067221 */ /* 0x004fd80000000000 */
[----:B------:R-:W-:Y:S05]  /*03b0*/  @P0 BRA `(.L_x_4) ;  /* 0xfffffffc00e00947 */ /* 0x000fea000383ffff */
.L_x_3:
[----:B------:R-:W-:Y:S05]  /*03c0*/  BSYNC.RECONVERGENT B1 ;  /* 0x0000000000017941 */ /* 0x000fea0003800200 */
.L_x_2:
[----:B------:R-:W-:Y:S05]  /*03d0*/  @!P1 BRA `(.L_x_1) ;  /* 0x0000000000589947 */ /* 0x000fea0003800000 */
.L_x_5:
[----:B------:R-:W-:Y:S01]  /*03e0*/  IADD3 R11, PT, PT, R2, R7, RZ ;  /* 0x00000007020b7210 */ /* 0x000fe20007ffe0ff */
[----:B------:R-:W-:-:S04]  /*03f0*/  IMAD R9, R7, UR8, R0 ;  /* 0x0000000807097c24 */ /* 0x000fc8000f8e0200 */
[----:B------:R-:W-:Y:S02]  /*0400*/  IMAD.IADD R7, R2, 0x1, R11 ;  /* 0x0000000102077824 */ /* 0x000fe400078e020b */
[----:B------:R-:W-:Y:S02]  /*0410*/  IMAD R11, R11, UR8, R0 ;  /* 0x000000080b0b7c24 */ /* 0x000fe4000f8e0200 */
[----:B------:R-:W-:-:S04]  /*0420*/  IMAD.WIDE R8, R9, 0x4, R4 ;  /* 0x0000000409087825 */ /* 0x000fc800078e0204 */
[----:B------:R-:W-:Y:S01]  /*0430*/  IMAD R13, R7, UR8, R0 ;  /* 0x00000008070d7c24 */ /* 0x000fe2000f8e0200 */
[----:B------:R-:W-:Y:S01]  /*0440*/  IADD3 R7, PT, PT, R2, R7, RZ ;  /* 0x0000000702077210 */ /* 0x000fe20007ffe0ff */
[--C-:B------:R-:W-:Y:S01]  /*0450*/  IMAD.WIDE R10, R11, 0x4, R4.reuse ;  /* 0x000000040b0a7825 */ /* 0x100fe200078e0204 */
[----:B------:R-:W2:Y:S03]  /*0460*/  LDG.E.CONSTANT R9, desc[UR6][R8.64] ;  /* 0x0000000608097981 */ /* 0x000ea6000c1e9900 */
[----:B------:R-:W-:Y:S02]  /*0470*/  IMAD.WIDE R12, R13, 0x4, R4 ;  /* 0x000000040d0c7825 */ /* 0x000fe400078e0204 */
[----:B------:R-:W3:Y:S02]  /*0480*/  LDG.E.CONSTANT R11, desc[UR6][R10.64] ;  /* 0x000000060a0b7981 */ /* 0x000ee4000c1e9900 */
[----:B------:R-:W-:-:S02]  /*0490*/  IMAD R15, R7, UR8, R0 ;  /* 0x00000008070f7c24 */ /* 0x000fc4000f8e0200 */
[----:B------:R-:W4:Y:S02]  /*04a0*/  LDG.E.CONSTANT R13, desc[UR6][R12.64] ;  /* 0x000000060c0d7981 */ /* 0x000f24000c1e9900 */
[----:B------:R-:W-:-:S06]  /*04b0*/  IMAD.WIDE R14, R15, 0x4, R4 ;  /* 0x000000040f0e7825 */ /* 0x000fcc00078e0204 */
[----:B------:R-:W5:Y:S01]  /*04c0*/  LDG.E.CONSTANT R15, desc[UR6][R14.64] ;  /* 0x000000060e0f7981 */ /* 0x000f62000c1e9900 */
[----:B------:R-:W-:-:S05]  /*04d0*/  IMAD.IADD R7, R2, 0x1, R7 ;  /* 0x0000000102077824 */ /* 0x000fca00078e0207 */
[----:B------:R-:W-:Y:S01]  /*04e0*/  ISETP.GE.AND P0, PT, R7, UR5, PT ;  /* 0x0000000507007c0c */ /* 0x000fe2000bf06270 */
[----:B--2---:R-:W-:-:S04]  /*04f0*/  FADD R6, R9, R6 ;  /* 0x0000000609067221 */ /* 0x004fc80000000000 */
[----:B---3--:R-:W-:-:S04]  /*0500*/  FADD R6, R6, R11 ;  /* 0x0000000b06067221 */ /* 0x008fc80000000000 */
[----:B----4-:R-:W-:-:S04]  /*0510*/  FADD R6, R6, R13 ;  /* 0x0000000d06067221 */ /* 0x010fc80000000000 */
[----:B-----5:R-:W-:Y:S01]  /*0520*/  FADD R6, R6, R15 ;  /* 0x0000000f06067221 */ /* 0x020fe20000000000 */
[----:B------:R-:W-:Y:S06]  /*0530*/  @!P0 BRA `(.L_x_5) ;  /* 0xfffffffc00a88947 */ /* 0x000fec000383ffff */
.L_x_1:
[----:B------:R-:W-:Y:S05]  /*0540*/  BSYNC.RECONVERGENT B0 ;  /* 0x0000000000007941 */ /* 0x000fea0003800200 */
.L_x_0:
[----:B------:R-:W0:Y:S01]  /*0550*/  S2UR UR5, SR_CgaCtaId ;  /* 0x00000000000579c3 */ /* 0x000e220000008800 */
[----:B------:R-:W-:Y:S01]  /*0560*/  UMOV UR4, 0x400 ;  /* 0x0000040000047882 */ /* 0x000fe20000000000 */
[----:B------:R-:W-:Y:S02]  /*0570*/  ISETP.GE.U32.AND P1, PT, R2, 0x2, PT ;  /* 0x000000020200780c */ /* 0x000fe40003f26070 */
[----:B------:R-:W-:Y:S01]  /*0580*/  ISETP.NE.AND P0, PT, R3, RZ, PT ;  /* 0x000000ff0300720c */ /* 0x000fe20003f05270 */
[----:B0-----:R-:W-:-:S06]  /*0590*/  ULEA UR4, UR5, UR4, 0x18 ;  /* 0x0000000405047291 */ /* 0x001fcc000f8ec0ff */
[----:B------:R-:W-:-:S05]  /*05a0*/  LEA R5, R3, UR4, 0x2 ;  /* 0x0000000403057c11 */ /* 0x000fca000f8e10ff */
[----:B------:R0:W-:Y:S01]  /*05b0*/  STS [R5], R6 ;  /* 0x0000000605007388 */ /* 0x0001e20000000800 */
[----:B------:R-:W-:Y:S06]  /*05c0*/  BAR.SYNC.DEFER_BLOCKING 0x0 ;  /* 0x0000000000007b1d */ /* 0x000fec0000010000 */
[----:B------:R-:W-:Y:S05]  /*05d0*/  @!P1 BRA `(.L_x_6) ;  /* 0x00000000002c9947 */ /* 0x000fea0003800000 */
.L_x_7:
[----:B------:R-:W-:-:S04]  /*05e0*/  SHF.R.U32.HI R8, RZ, 0x1, R2 ;  /* 0x00000001ff087819 */ /* 0x000fc80000011602 */
[----:B------:R-:W-:-:S13]  /*05f0*/  ISETP.GE.U32.AND P1, PT, R3, R8, PT ;  /* 0x000000080300720c */ /* 0x000fda0003f26070 */
[----:B------:R-:W-:Y:S01]  /*0600*/  @!P1 LEA R4, R8, R5, 0x2 ;  /* 0x0000000508049211 */ /* 0x000fe200078e10ff */
[----:B------:R-:W-:Y:S05]  /*0610*/  @!P1 LDS R7, [R5] ;  /* 0x0000000005079984 */ /* 0x000fea0000000800 */
[----:B------:R-:W0:Y:S02]  /*0620*/  @!P1 LDS R4, [R4] ;  /* 0x0000000004049984 */ /* 0x000e240000000800 */
[----:B0-----:R-:W-:-:S05]  /*0630*/  @!P1 FADD R6, R4, R7 ;  /* 0x0000000704069221 */ /* 0x001fca0000000000 */
[----:B------:R1:W-:Y:S01]  /*0640*/  @!P1 STS [R5], R6 ;  /* 0x0000000605009388 */ /* 0x0003e20000000800 */
[----:B------:R-:W-:Y:S01]  /*0650*/  BAR.SYNC.DEFER_BLOCKING 0x0 ;  /* 0x0000000000007b1d */ /* 0x000fe20000010000 */
[----:B------:R-:W-:Y:S01]  /*0660*/  ISETP.GT.U32.AND P1, PT, R2, 0x3, PT ;  /* 0x000000030200780c */ /* 0x000fe20003f24070 */
[----:B------:R-:W-:-:S12]  /*0670*/  IMAD.MOV.U32 R2, RZ, RZ, R8 ;  /* 0x000000ffff027224 */ /* 0x000fd800078e0008 */
[----:B-1----:R-:W-:Y:S05]  /*0680*/  @P1 BRA `(.L_x_7) ;  /* 0xfffffffc00d41947 */ /* 0x002fea000383ffff */
.L_x_6:
[----:B------:R-:W-:Y:S05]  /*0690*/  @P0 EXIT ;  /* 0x000000000000094d */ /* 0x000fea0003800000 */
[----:B------:R-:W1:Y:S01]  /*06a0*/  S2UR UR5, SR_CgaCtaId ;  /* 0x00000000000579c3 */ /* 0x000e620000008800 */
[----:B------:R-:W-:-:S07]  /*06b0*/  UMOV UR4, 0x400 ;  /* 0x0000040000047882 */ /* 0x000fce0000000000 */
[----:B------:R-:W2:Y:S01]  /*06c0*/  LDC.64 R2, c[0x0][0x388] ;  /* 0x0000e200ff027b82 */ /* 0x000ea20000000a00 */
[----:B-1----:R-:W-:Y:S01]  /*06d0*/  ULEA UR4, UR5, UR4, 0x18 ;  /* 0x0000000405047291 */ /* 0x002fe2000f8ec0ff */
[----:B--2---:R-:W-:-:S08]  /*06e0*/  IMAD.WIDE.U32 R2, R0, 0x4, R2 ;  /* 0x0000000400027825 */ /* 0x004fd000078e0002 */
[----:B0-----:R-:W0:Y:S04]  /*06f0*/  LDS R5, [UR4] ;  /* 0x00000004ff057984 */ /* 0x001e280008000800 */
[----:B0-----:R-:W-:Y:S01]  /*0700*/  STG.E desc[UR6][R2.64], R5 ;  /* 0x0000000502007986 */ /* 0x001fe2000c101906 */
[----:B------:R-:W-:Y:S05]  /*0710*/  EXIT ;  /* 0x000000000000794d */ /* 0x000fea0003800000 */
.L_x_8:
[----:B------:R-:W-:-:S00]  /*0720*/  BRA `(.L_x_8) ;  /* 0xfffffffc00fc7947 */ /* 0x000fc0000383ffff */
[----:B------:R-:W-:-:S00]  /*0730*/  NOP ;  /* 0x0000000000007918 */ /* 0x000fc00000000000 */
        /* <DEDUP_REMOVED lines=12> */
.L_x_146:


//--------------------- .text._ZN3lfs5tetra4cuda36_GLOBAL__N__cc1b2ca6_4_k_cu_106fe93a16bias_grad_kernelEPKfPfii --------------------------
	.section	.text._ZN3lfs5tetra4cuda36_GLOBAL__N__cc1b2ca6_4_k_cu_106fe93a16bias_grad_kernelEPKfPfii,"ax",@progbits
	.align	128
.text._ZN3lfs5tetra4cuda36_GLOBAL__N__cc1b2ca6_4_k_cu_106fe93a16bias_grad_kernelEPKfPfii:
        .type           _ZN3lfs5tetra4cuda36_GLOBAL__N__cc1b2ca6_4_k_cu_106fe93a16bias_grad_kernelEPKfPfii,@function
        .size           _ZN3lfs5tetra4cuda36_GLOBAL__N__cc1b2ca6_4_k_cu_106fe93a16bias_grad_kernelEPKfPfii,(.L_x_147 - _ZN3lfs5tetra4cuda36_GLOBAL__N__cc1b2ca6_4_k_cu_106fe93a16bias_grad_kernelEPKfPfii)
        .other          _ZN3lfs5tetra4cuda36_GLOBAL__N__cc1b2ca6_4_k_cu_106fe93a16bias_grad_kernelEPKfPfii,@"STO_CUDA_ENTRY STV_DEFAULT"
_ZN3lfs5tetra4cuda36_GLOBAL__N__cc1b2ca6_4_k_cu_106fe93a16bias_grad_kernelEPKfPfii:
[----:B------:R-:W-:Y:S01]  /*0000*/  LDC R1, c[0x0][0x37c] ;  /* 0x0000df00ff017b82 */ /* 0x000fe20000000800 */
[----:B------:R-:W0:Y:S07]  /*0010*/  S2R R3, SR_TID.X ;  /* 0x0000000000037919 */ /* 0x000e2e0000002100 */
[----:B------:R-:W0:Y:S08]  /*0020*/  S2UR UR4, SR_CTAID.X ;  /* 0x00000000000479c3 */ /* 0x000e300000002500 */
[----:B------:R-:W0:Y:S08]  /*0030*/  LDC R0, c[0x0][0x360] ;  /* 0x0000d800ff007b82 */ /* 0x000e300000000800 */
[----:B------:R-:W1:Y:S01]  /*0040*/  LDC R17, c[0x0][0x394] ;  /* 0x0000e500ff117b82 */ /* 0x000e620000000800 */
[----:B0-----:R-:W-:-:S05]  /*0050*/  IMAD R0, R0, UR4, R3 ;  /* 0x0000000400007c24 */ /* 0x001fca000f8e0203 */
[----:B-1----:R-:W-:-:S13]  /*0060*/  ISETP.GE.AND P0, PT, R0, R17, PT ;  /* 0x000000110000720c */ /* 0x002fda0003f06270 */
[----:B------:R-:W-:Y:S05]  /*0070*/  @P0 EXIT ;  /* 0x000000000000094d */ /* 0x000fea0003800000 */
[----:B------:R-:W0:Y:S01]  /*0080*/  LDCU UR5, c[0x0][0x390] ;  /* 0x00007200ff0577ac */ /* 0x000e220008000800 */
[----:B------:R-:W-:Y:S01]  /*0090*/  HFMA2 R16, -RZ, RZ, 0, 0 ;  /* 0x00000000ff107431 */ /* 0x000fe200000001ff */
[----:B------:R-:W1:Y:S01]  /*00a0*/  LDCU.64 UR8, c[0x0][0x358] ;  /* 0x00006b00ff0877ac */ /* 0x000e620008000a00 */
[----:B0-----:R-:W-:-:S09]  /*00b0*/  UISETP.GE.AND UP0, UPT, UR5, 0x1, UPT ;  /* 0x000000010500788c */ /* 0x001fd2000bf06270 */
[----:B-1----:R-:W-:Y:S05]  /*00c0*/  BRA.U !UP0, `(.L_x_9) ;  /* 0x0000000508f87547 */ /* 0x002fea000b800000 */
[----:B------:R-:W-:Y:S01]  /*00d0*/  UISETP.GE.U32.AND UP1, UPT, UR5, 0x10, UPT ;  /* 0x000000100500788c */ /* 0x000fe2000bf26070 */
[----:B------:R-:W-:Y:S01]  /*00e0*/  MOV R16, RZ ;  /* 0x000000ff00107202 */ /* 0x000fe20000000f00 */
[----:B------:R-:W-:Y:S01]  /*00f0*/  ULOP3.LUT UR6, UR5, 0xf, URZ, 0xc0, !UPT ;  /* 0x0000000f05067892 */ /* 0x000fe2000f8ec0ff */
[----:B------:R-:W-:-:S03]  /*0100*/  UMOV UR4, URZ ;  /* 0x000000ff00047c82 */ /* 0x000fc60008000000 */
[----:B------:R-:W-:-:S03]  /*0110*/  UISETP.NE.AND UP0, UPT, UR6, URZ, UPT ;  /* 0x000000ff0600728c */ /* 0x000fc6000bf05270 */
[----:B------:R-:W-:Y:S08]  /*0120*/  BRA.U !UP1, `(.L_x_10) ;  /* 0x0000000109e47547 */ /* 0x000ff0000b800000 */
[----:B------:R-:W-:Y:S01]  /*0130*/  ULOP3.LUT UR4, UR5, 0x7ffffff0, URZ, 0xc0, !UPT ;  /* 0x7ffffff005047892 */ /* 0x000fe2000f8ec0ff */
[----:B------:R-:W-:Y:S02]  /*0140*/  MOV R16, RZ ;  /* 0x000000ff00107202 */ /* 0x000fe40000000f00 */
[----:B------:R-:W-:Y:S01]  /*0150*/  MOV R18, R0 ;  /* 0x0000000000127202 */ /* 0x000fe20000000f00 */
[----:B------:R-:W-:-:S12]  /*0160*/  UIADD3 UR7, UPT, UPT, -UR4, URZ, URZ ;  /* 0x000000ff04077290 */ /* 0x000fd8000fffe1ff */
.L_x_11:
[----:B------:R-:W0:Y:S02]  /*0170*/  LDC.64 R4, c[0x0][0x380] ;  /* 0x0000e000ff047b82 */ /* 0x000e240000000a00 */
[----:B0-----:R-:W-:-:S05]  /*0180*/  IMAD.WIDE R4, R18, 0x4, R4 ;  /* 0x0000000412047825 */ /* 0x001fca00078e0204 */
[----:B------:R-:W2:Y:S01]  /*0190*/  LDG.E.CONSTANT R25, desc[UR8][R4.64] ;  /* 0x0000000804197981 */ /* 0x000ea2000c1e9900 */
[----:B------:R-:W-:-:S05]  /*01a0*/  IMAD.WIDE R6, R17, 0x4, R4 ;  /* 0x0000000411067825 */ /* 0x000fca00078e0204 */
[----:B------:R0:W3:Y:S01]  /*01b0*/  LDG.E.CONSTANT R23, desc[UR8][R6.64] ;  /* 0x0000000806177981 */ /* 0x0000e2000c1e9900 */
[----:B------:R-:W-:-:S05]  /*01c0*/  IMAD.WIDE R8, R17, 0x4, R6 ;  /* 0x0000000411087825 */ /* 0x000fca00078e0206 */
[----:B------:R1:W4:Y:S01]  /*01d0*/  LDG.E.CONSTANT R22, desc[UR8][R8.64] ;  /* 0x0000000808167981 */ /* 0x000322000c1e9900 */
[----:B------:R-:W-:-:S05]  /*01e0*/  IMAD.WIDE R12, R17, 0x4, R8 ;  /* 0x00000004110c7825 */ /* 0x000fca00078e0208 */
[----:B------:R-:W5:Y:S01]  /*01f0*/  LDG.E.CONSTANT R21, desc[UR8][R12.64] ;  /* 0x000000080c157981 */ /* 0x000f62000c1e9900 */
[----:B------:R-:W-:-:S05]  /*0200*/  IMAD.WIDE R14, R17, 0x4, R12 ;  /* 0x00000004110e7825 */ /* 0x000fca00078e020c */
[----:B------:R-:W5:Y:S01]  /*0210*/  LDG.E.CONSTANT R20, desc[UR8][R14.64] ;  /* 0x000000080e147981 */ /* 0x000f62000c1e9900 */
[----:B------:R-:W-:-:S05]  /*0220*/  IMAD.WIDE R2, R17, 0x4, R14 ;  /* 0x0000000411027825 */ /* 0x000fca00078e020e */
[----:B------:R1:W5:Y:S01]  /*0230*/  LDG.E.CONSTANT R19, desc[UR8][R2.64] ;  /* 0x0000000802137981 */ /* 0x000362000c1e9900 */
[----:B------:R-:W-:-:S05]  /*0240*/  IMAD.WIDE R26, R17, 0x4, R2 ;  /* 0x00000004111a7825 */ /* 0x000fca00078e0202 */
[----:B------:R1:W5:Y:S01]  /*0250*/  LDG.E.CONSTANT R24, desc[UR8][R26.64] ;  /* 0x000000081a187981 */ /* 0x000362000c1e9900 */
[----:B------:R-:W-:-:S05]  /*0260*/  IMAD.WIDE R10, R17, 0x4, R26 ;  /* 0x00000004110a7825 */ /* 0x000fca00078e021a */
[----:B------:R1:W5:Y:S01]  /*0270*/  LDG.E.CONSTANT R28, desc[UR8][R10.64] ;  /* 0x000000080a1c7981 */ /* 0x000362000c1e9900 */
[----:B0-----:R-:W-:-:S04]  /*0280*/  IMAD.WIDE R6, R17, 0x4, R10 ;  /* 0x0000000411067825 */ /* 0x001fc800078e020a */
[C---:B-1----:R-:W-:Y:S02]  /*0290*/  IMAD.WIDE R8, R17.reuse, 0x4, R6 ;  /* 0x0000000411087825 */ /* 0x042fe400078e0206 */
[----:B------:R-:W5:Y:S02]  /*02a0*/  LDG.E.CONSTANT R6, desc[UR8][R6.64] ;  /* 0x0000000806067981 */ /* 0x000f64000c1e9900 */
[C---:B------:R-:W-:Y:S02]  /*02b0*/  IMAD.WIDE R2, R17.reuse, 0x4, R8 ;  /* 0x0000000411027825 */ /* 0x040fe400078e0208 */
[----:B------:R-:W5:Y:S02]  /*02c0*/  LDG.E.CONSTANT R8, desc[UR8][R8.64] ;  /* 0x0000000808087981 */ /* 0x000f64000c1e9900 */
[C---:B------:R-:W-:Y:S02]  /*02d0*/  IMAD.WIDE R4, R17.reuse, 0x4, R2 ;  /* 0x0000000411047825 */ /* 0x040fe400078e0202 */
[----:B------:R-:W5:Y:S02]  /*02e0*/  LDG.E.CONSTANT R29, desc[UR8][R2.64] ;  /* 0x00000008021d7981 */ /* 0x000f64000c1e9900 */
[----:B------:R-:W-:-:S02]  /*02f0*/  IMAD.WIDE R12, R17, 0x4, R4 ;  /* 0x00000004110c7825 */ /* 0x000fc400078e0204 */
[----:B------:R-:W5:Y:S02]  /*0300*/  LDG.E.CONSTANT R4, desc[UR8][R4.64] ;  /* 0x0000000804047981 */ /* 0x000f64000c1e9900 */
[C---:B------:R-:W-:Y:S02]  /*0310*/  IMAD.WIDE R14, R17.reuse, 0x4, R12 ;  /* 0x00000004110e7825 */ /* 0x040fe400078e020c */
[----:B------:R-:W5:Y:S02]  /*0320*/  LDG.E.CONSTANT R12, desc[UR8][R12.64] ;  /* 0x000000080c0c7981 */ /* 0x000f64000c1e9900 */
[C---:B------:R-:W-:Y:S02]  /*0330*/  IMAD.WIDE R26, R17.reuse, 0x4, R14 ;  /* 0x00000004111a7825 */ /* 0x040fe400078e020e */
[----:B------:R-:W5:Y:S02]  /*0340*/  LDG.E.CONSTANT R14, desc[UR8][R14.64] ;  /* 0x000000080e0e7981 */ /* 0x000f64000c1e9900 */
[----:B------:R-:W-:-:S02]  /*0350*/  IMAD.WIDE R10, R17, 0x4, R26 ;  /* 0x00000004110a7825 */ /* 0x000fc400078e021a */
[----:B------:R-:W5:Y:S04]  /*0360*/  LDG.E.CONSTANT R26, desc[UR8][R26.64] ;  /* 0x000000081a1a7981 */ /* 0x000f68000c1e9900 */
[----:B------:R-:W5:Y:S01]  /*0370*/  LDG.E.CONSTANT R10, desc[UR8][R10.64] ;  /* 0x000000080a0a7981 */ /* 0x000f62000c1e9900 */
[----:B------:R-:W-:-:S04]  /*0380*/  UIADD3 UR7, UPT, UPT, UR7, 0x10, URZ ;  /* 0x0000001007077890 */ /* 0x000fc8000fffe0ff */
[----:B------:R-:W-:Y:S01]  /*0390*/  UISETP.NE.AND UP1, UPT, UR7, URZ, UPT ;  /* 0x000000ff0700728c */ /* 0x000fe2000bf25270 */
[----:B------:R-:W-:Y:S01]  /*03a0*/  LEA R18, R17, R18, 0x4 ;  /* 0x0000001211127211 */ /* 0x000fe200078e20ff */
[----:B--2---:R-:W-:-:S04]  /*03b0*/  FADD R16, R25, R16 ;  /* 0x0000001019107221 */ /* 0x004fc80000000000 */
[----:B---3--:R-:W-:-:S04]  /*03c0*/  FADD R23, R16, R23 ;  /* 0x0000001710177221 */ /* 0x008fc80000000000 */
[----:B----4-:R-:W-:-:S04]  /*03d0*/  FADD R22, R23, R22 ;  /* 0x0000001617167221 */ /* 0x010fc80000000000 */
[----:B-----5:R-:W-:-:S04]  /*03e0*/  FADD R21, R22, R21 ;  /* 0x0000001516157221 */ /* 0x020fc80000000000 */
[----:B------:R-:W-:-:S04]  /*03f0*/  FADD R20, R21, R20 ;  /* 0x0000001415147221 */ /* 0x000fc80000000000 */
        /* <DEDUP_REMOVED lines=10> */
[----:B------:R-:W-:Y:S01]  /*04a0*/  FADD R16, R29, R10 ;  /* 0x0000000a1d107221 */ /* 0x000fe20000000000 */
[----:B------:R-:W-:Y:S06]  /*04b0*/  BRA.U UP1, `(.L_x_11) ;  /* 0xfffffffd012c7547 */ /* 0x000fec000b83ffff */
.L_x_10:
[----:B------:R-:W-:Y:S05]  /*04c0*/  BRA.U !UP0, `(.L_x_9) ;  /* 0x0000000108f87547 */ /* 0x000fea000b800000 */
[----:B------:R-:W-:Y:S02]  /*04d0*/  UISETP.GE.U32.AND UP0, UPT, UR6, 0x8, UPT ;  /* 0x000000080600788c */ /* 0x000fe4000bf06070 */
[----:B------:R-:W-:-:S04]  /*04e0*/  ULOP3.LUT UR7, UR5, 0x7, URZ, 0xc0, !UPT ;  /* 0x0000000705077892 */ /* 0x000fc8000f8ec0ff */
[----:B------:R-:W-:-:S03]  /*04f0*/  UISETP.NE.AND UP1, UPT, UR7, URZ, UPT ;  /* 0x000000ff0700728c */ /* 0x000fc6000bf25270 */
[----:B------:R-:W-:Y:S08]  /*0500*/  BRA.U !UP0, `(.L_x_12) ;  /* 0x00000001086c7547 */ /* 0x000ff0000b800000 */
[----:B------:R-:W0:Y:S01]  /*0510*/  LDC.64 R2, c[0x0][0x380] ;  /* 0x0000e000ff027b82 */ /* 0x000e220000000a00 */
[----:B------:R-:W-:-:S04]  /*0520*/  IMAD R5, R17, UR4, R0 ;  /* 0x0000000411057c24 */ /* 0x000fc8000f8e0200 */
[----:B0-----:R-:W-:-:S04]  /*0530*/  IMAD.WIDE R2, R5, 0x4, R2 ;  /* 0x0000000405027825 */ /* 0x001fc800078e0202 */
[C---:B------:R-:W-:Y:S02]  /*0540*/  IMAD.WIDE R4, R17.reuse, 0x4, R2 ;  /* 0x0000000411047825 */ /* 0x040fe400078e0202 */
[----:B------:R-:W2:Y:S02]  /*0550*/  LDG.E.CONSTANT R3, desc[UR8][R2.64] ;  /* 0x0000000802037981 */ /* 0x000ea4000c1e9900 */
[C---:B------:R-:W-:Y:S02]  /*0560*/  IMAD.WIDE R6, R17.reuse, 0x4, R4 ;  /* 0x0000000411067825 */ /* 0x040fe400078e0204 */
[----:B------:R-:W3:Y:S02]  /*0570*/  LDG.E.CONSTANT R4, desc[UR8][R4.64] ;  /* 0x0000000804047981 */ /* 0x000ee4000c1e9900 */
[C---:B------:R-:W-:Y:S02]  /*0580*/  IMAD.WIDE R8, R17.reuse, 0x4, R6 ;  /* 0x0000000411087825 */ /* 0x040fe400078e0206 */
[----:B------:R-:W4:Y:S02]  /*0590*/  LDG.E.CONSTANT R6, desc[UR8][R6.64] ;  /* 0x0000000806067981 */ /* 0x000f24000c1e9900 */
        /* <DEDUP_REMOVED lines=9> */
[----:B------:R-:W-:Y:S01]  /*0630*/  UIADD3 UR4, UPT, UPT, UR4, 0x8, URZ ;  /* 0x0000000804047890 */ /* 0x000fe2000fffe0ff */
[----:B--2---:R-:W-:-:S04]  /*0640*/  FADD R3, R16, R3 ;  /* 0x0000000310037221 */ /* 0x004fc80000000000 */
[----:B---3--:R-:W-:-:S04]  /*0650*/  FADD R3, R3, R4 ;  /* 0x0000000403037221 */ /* 0x008fc80000000000 */
[----:B----4-:R-:W-:-:S04]  /*0660*/  FADD R3, R3, R6 ;  /* 0x0000000603037221 */ /* 0x010fc80000000000 */
[----:B-----5:R-:W-:-:S04]  /*0670*/  FADD R3, R3, R8 ;  /* 0x0000000803037221 */ /* 0x020fc80000000000 */
[----:B------:R-:W-:-:S04]  /*0680*/  FADD R3, R3, R10 ;  /* 0x0000000a03037221 */ /* 0x000fc80000000000 */
[----:B------:R-:W-:-:S04]  /*0690*/  FADD R3, R3, R12 ;  /* 0x0000000c03037221 */ /* 0x000fc80000000000 */
[----:B------:R-:W-:-:S04]  /*06a0*/  FADD R3, R3, R14 ;  /* 0x0000000e03037221 */ /* 0x000fc80000000000 */
[----:B------:R-:W-:-:S07]  /*06b0*/  FADD R16, R3, R18 ;  /* 0x0000001203107221 */ /* 0x000fce0000000000 */
.L_x_12:
        /* <DEDUP_REMOVED lines=12> */
[----:B------:R-:W-:Y:S02]  /*0780*/  IMAD.WIDE R8, R17, 0x4, R6 ;  /* 0x0000000411087825 */ /* 0x000fe400078e0206 */
[----:B------:R-:W4:Y:S04]  /*0790*/  LDG.E.CONSTANT R7, desc[UR8][R6.64] ;  /* 0x0000000806077981 */ /* 0x000f28000c1e9900 */
[----:B------:R-:W5:Y:S01]  /*07a0*/  LDG.E.CONSTANT R9, desc[UR8][R8.64] ;  /* 0x0000000808097981 */ /* 0x000f62000c1e9900 */
[----:B------:R-:W-:Y:S01]  /*07b0*/  UIADD3 UR4, UPT, UPT, UR4, 0x4, URZ ;  /* 0x0000000404047890 */ /* 0x000fe2000fffe0ff */
[----:B--2---:R-:W-:-:S04]  /*07c0*/  FADD R16, R16, R3 ;  /* 0x0000000310107221 */ /* 0x004fc80000000000 */
[----:B---3--:R-:W-:-:S04]  /*07d0*/  FADD R16, R16, R5 ;  /* 0x0000000510107221 */ /* 0x008fc80000000000 */
[----:B----4-:R-:W-:-:S04]  /*07e0*/  FADD R16, R16, R7 ;  /* 0x0000000710107221 */ /* 0x010fc80000000000 */
[----:B-----5:R-:W-:-:S07]  /*07f0*/  FADD R16, R16, R9 ;  /* 0x0000000910107221 */ /* 0x020fce0000000000 */
.L_x_13:
[----:B------:R-:W-:Y:S05]  /*0800*/  BRA.U !UP1, `(.L_x_9) ;  /* 0x0000000109287547 */ /* 0x000fea000b800000 */
[----:B------:R-:W0:Y:S01]  /*0810*/  LDC.64 R4, c[0x0][0x380] ;  /* 0x0000e000ff047b82 */ /* 0x000e220000000a00 */
[----:B------:R-:W-:Y:S01]  /*0820*/  IMAD R6, R17, UR4, R0 ;  /* 0x0000000411067c24 */ /* 0x000fe2000f8e0200 */
[----:B------:R-:W-:-:S12]  /*0830*/  UIADD3 UR5, UPT, UPT, -UR5, URZ, URZ ;  /* 0x000000ff05057290 */ /* 0x000fd8000fffe1ff */
.L_x_14:
[----:B0-----:R-:W-:-:S06]  /*0840*/  IMAD.WIDE R2, R6, 0x4, R4 ;  /* 0x0000000406027825 */ /* 0x001fcc00078e0204 */
[----:B------:R-:W2:Y:S01]  /*0850*/  LDG.E.CONSTANT R3, desc[UR8][R2.64] ;  /* 0x0000000802037981 */ /* 0x000ea2000c1e9900 */
[----:B------:R-:W-:Y:S01]  /*0860*/  UIADD3 UR5, UPT, UPT, UR5, 0x1, URZ ;  /* 0x0000000105057890 */ /* 0x000fe2000fffe0ff */
[----:B------:R-:W-:-:S03]  /*0870*/  IADD3 R6, PT, PT, R6, R17, RZ ;  /* 0x0000001106067210 */ /* 0x000fc60007ffe0ff */
[----:B------:R-:W-:Y:S01]  /*0880*/  UISETP.NE.AND UP0, UPT, UR5, URZ, UPT ;  /* 0x000000ff0500728c */ /* 0x000fe2000bf05270 */
[----:B--2---:R-:W-:-:S08]  /*0890*/  FADD R16, R3, R16 ;  /* 0x0000001003107221 */ /* 0x004fd00000000000 */
[----:B------:R-:W-:Y:S05]  /*08a0*/  BRA.U UP0, `(.L_x_14) ;  /* 0xfffffffd00e47547 */ /* 0x000fea000b83ffff */
.L_x_9:
[----:B------:R-:W0:Y:S02]  /*08b0*/  LDC.64 R2, c[0x0][0x388] ;  /* 0x0000e200ff027b82 */ /* 0x000e240000000a00 */
[----:B0-----:R-:W-:-:S05]  /*08c0*/  IMAD.WIDE R2, R0, 0x4, R2 ;  /* 0x0000000400027825 */ /* 0x001fca00078e0202 */
[----:B------:R-:W-:Y:S01]  /*08d0*/  STG.E desc[UR8][R2.64], R16 ;  /* 0x0000001002007986 */ /* 0x000fe2000c101908 */
[----:B------:R-:W-:Y:S05]  /*08e0*/  EXIT ;  /* 0x000000000000794d */ /* 0x000fea0003800000 */
.L_x_15:
        /* <DEDUP_REMOVED lines=9> */
.L_x_147:


//--------------------- .text._ZN3lfs5tetra4cuda36_GLOBAL__N__cc1b2ca6_4_k_cu_106fe93a25weight_grad_simple_kernelEPKfS4_Pfiii --------------------------
	.section	.text._ZN3lfs5tetra4cuda36_GLOBAL__N__cc1b2ca6_4_k_cu_106fe93a25weight_grad_simple_kernelEPKfS4_Pfiii,"ax",@progbits
	.align	128
.text._ZN3lfs5tetra4cuda36_GLOBAL__N__cc1b2ca6_4_k_cu_106fe93a25weight_grad_simple_kernelEPKfS4_Pfiii:
        .type           _ZN3lfs5tetra4cuda36_GLOBAL__N__cc1b2ca6_4_k_cu_106fe93a25weight_grad_simple_kernelEPKfS4_Pfiii,@function
        .size           _ZN3lfs5tetra4cuda36_GLOBAL__N__cc1b2ca6_4_k_cu_106fe93a25weight_grad_simple_kernelEPKfS4_Pfiii,(.L_x_148 - _ZN3lfs5tetra4cuda36_GLOBAL__N__cc1b2ca6_4_k_cu_106fe93a25weight_grad_simple_kernelEPKfS4_Pfiii)
        .other          _ZN3lfs5tetra4cuda36_GLOBAL__N__cc1b2ca6_4_k_cu_106fe93a25weight_grad_simple_kernelEPKfS4_Pfiii,@"STO_CUDA_ENTRY STV_DEFAULT"
_ZN3lfs5tetra4cuda36_GLOBAL__N__cc1b2ca6_4_k_cu_106fe93a25weight_grad_simple_kernelEPKfS4_Pfiii:
[----:B------:R-:W-:Y:S01]  /*0000*/  LDC R1, c[0x0][0x37c] ;  /* 0x0000df00ff017b82 */ /* 0x000fe20000000800 */
[----:B------:R-:W0:Y:S07]  /*0010*/  S2R R6, SR_TID.X ;  /* 0x0000000000067919 */ /* 0x000e2e0000002100 */
[----:B------:R-:W1:Y:S01]  /*0020*/  LDC R5, c[0x0][0x364] ;  /* 0x0000d900ff057b82 */ /* 0x000e620000000800 */
[----:B------:R-:W1:Y:S07]  /*0030*/  S2R R4, SR_TID.Y ;  /* 0x0000000000047919 */ /* 0x000e6e0000002200 */
[----:B------:R-:W0:Y:S08]  /*0040*/  S2UR UR5, SR_CTAID.X ;  /* 0x00000000000579c3 */ /* 0x000e300000002500 */
[----:B------:R-:W0:Y:S08]  /*0050*/  LDC R3, c[0x0][0x360] ;  /* 0x0000d800ff037b82 */ /* 0x000e300000000800 */
[----:B------:R-:W1:Y:S08]  /*0060*/  S2UR UR4, SR_CTAID.Y ;  /* 0x00000000000479c3 */ /* 0x000e700000002600 */
[----:B------:R-:W2:Y:S08]  /*0070*/  LDC R0, c[0x0][0x3a0] ;  /* 0x0000e800ff007b82 */ /* 0x000eb00000000800 */
[----:B------:R-:W3:Y:S01]  /*0080*/  LDC R2, c[0x0][0x39c] ;  /* 0x0000e700ff027b82 */ /* 0x000ee20000000800 */
[----:B0-----:R-:W-:-:S02]  /*0090*/  IMAD R3, R3, UR5, R6 ;  /* 0x0000000503037c24 */ /* 0x001fc4000f8e0206 */
[----:B-1----:R-:W-:-:S03]  /*00a0*/  IMAD R5, R5, UR4, R4 ;  /* 0x0000000405057c24 */ /* 0x002fc6000f8e0204 */
[----:B--2---:R-:W-:-:S04]  /*00b0*/  ISETP.GE.AND P0, PT, R3, R0, PT ;  /* 0x000000000300720c */ /* 0x004fc80003f06270 */
[----:B---3--:R-:W-:-:S13]  /*00c0*/  ISETP.GE.OR P0, PT, R5, R2, P0 ;  /* 0x000000020500720c */ /* 0x008fda0000706670 */
[----:B------:R-:W-:Y:S05]  /*00d0*/  @P0 EXIT ;  /* 0x000000000000094d */ /* 0x000fea0003800000 */
[----:B------:R-:W0:Y:S01]  /*00e0*/  LDC R4, c[0x0][0x398] ;  /* 0x0000e600ff047b82 */ /* 0x000e220000000800 */
[----:B------:R-:W1:Y:S01]  /*00f0*/  LDCU.64 UR4, c[0x0][0x358] ;  /* 0x00006b00ff0477ac */ /* 0x000e620008000a00 */
[----:B------:R-:W-:Y:S01]  /*0100*/  HFMA2 R29, -RZ, RZ, 0, 0 ;  /* 0x00000000ff1d7431 */ /* 0x000fe200000001ff */
[----:B0-----:R-:W-:-:S13]  /*0110*/  ISETP.GE.AND P0, PT, R4, 0x1, PT ;  /* 0x000000010400780c */ /* 0x001fda0003f06270 */
[----:B-1----:R-:W-:Y:S05]  /*0120*/  @!P0 BRA `(.L_x_16) ;  /* 0x0000000400d08947 */ /* 0x002fea0003800000 */
[C---:B------:R-:W-:Y:S02]  /*0130*/  ISETP.GE.U32.AND P1, PT, R4.reuse, 0x8, PT ;  /* 0x000000080400780c */ /* 0x040fe40003f26070 */
[----:B------:R-:W-:Y:S02]  /*0140*/  LOP3.LUT R6, R4, 0x7, RZ, 0xc0, !PT ;  /* 0x0000000704067812 */ /* 0x000fe400078ec0ff */
[----:B------:R-:W-:Y:S02]  /*0150*/  MOV R29, RZ ;  /* 0x000000ff001d7202 */ /* 0x000fe40000000f00 */
[----:B------:R-:W-:Y:S02]  /*0160*/  ISETP.NE.AND P0, PT, R6, RZ, PT ;  /* 0x000000ff0600720c */ /* 0x000fe40003f05270 */
[----:B------:R-:W-:-:S05]  /*0170*/  MOV R8, RZ ;  /* 0x000000ff00087202 */ /* 0x000fca0000000f00 */
[----:B------:R-:W-:Y:S06]  /*0180*/  @!P1 BRA `(.L_x_17) ;  /* 0x0000000000d09947 */ /* 0x000fec0003800000 */
[----:B------:R-:W-:Y:S02]  /*0190*/  LOP3.LUT R8, R4, 0x7ffffff8, RZ, 0xc0, !PT ;  /* 0x7ffffff804087812 */ /* 0x000fe400078ec0ff */
[----:B------:R-:W-:Y:S02]  /*01a0*/  MOV R29, RZ ;  /* 0x000000ff001d7202 */ /* 0x000fe40000000f00 */
[----:B------:R-:W-:Y:S02]  /*01b0*/  MOV R9, R5 ;  /* 0x0000000500097202 */ /* 0x000fe40000000f00 */
[----:B------:R-:W-:Y:S02]  /*01c0*/  MOV R7, R3 ;  /* 0x0000000300077202 */ /* 0x000fe40000000f00 */
[----:B------:R-:W-:-:S07]  /*01d0*/  IADD3 R10, PT, PT, -R8, RZ, RZ ;  /* 0x000000ff080a7210 */ /* 0x000fce0007ffe1ff */
.L_x_18:
[----:B------:R-:W0:Y:S08]  /*01e0*/  LDC.64 R14, c[0x0][0x380] ;  /* 0x0000e000ff0e7b82 */ /* 0x000e300000000a00 */
[----:B------:R-:W1:Y:S01]  /*01f0*/  LDC.64 R26, c[0x0][0x388] ;  /* 0x0000e200ff1a7b82 */ /* 0x000e620000000a00 */
[----:B0-----:R-:W-:-:S05]  /*0200*/  IMAD.WIDE R14, R9, 0x4, R14 ;  /* 0x00000004090e7825 */ /* 0x001fca00078e020e */
[----:B------:R0:W2:Y:S01]  /*0210*/  LDG.E.CONSTANT R22, desc[UR4][R14.64] ;  /* 0x000000040e167981 */ /* 0x0000a2000c1e9900 */
[----:B-1----:R-:W-:-:S05]  /*0220*/  IMAD.WIDE R26, R7, 0x4, R26 ;  /* 0x00000004071a7825 */ /* 0x002fca00078e021a */
[----:B------:R-:W2:Y:S01]  /*0230*/  LDG.E.CONSTANT R11, desc[UR4][R26.64] ;  /* 0x000000041a0b7981 */ /* 0x000ea2000c1e9900 */
[----:B0-----:R-:W-:-:S04]  /*0240*/  IMAD.WIDE R14, R2, 0x4, R14 ;  /* 0x00000004020e7825 */ /* 0x001fc800078e020e */
[----:B------:R-:W-:Y:S01]  /*0250*/  IMAD.WIDE R20, R0, 0x4, R26 ;  /* 0x0000000400147825 */ /* 0x000fe200078e021a */
[----:B------:R-:W3:Y:S03]  /*0260*/  LDG.E.CONSTANT R28, desc[UR4][R14.64] ;  /* 0x000000040e1c7981 */ /* 0x000ee6000c1e9900 */
[----:B------:R-:W-:Y:S01]  /*0270*/  IMAD.WIDE R24, R2, 0x4, R14 ;  /* 0x0000000402187825 */ /* 0x000fe200078e020e */
[----:B------:R-:W3:Y:S03]  /*0280*/  LDG.E.CONSTANT R27, desc[UR4][R20.64] ;  /* 0x00000004141b7981 */ /* 0x000ee6000c1e9900 */
[----:B------:R-:W-:-:S04]  /*0290*/  IMAD.WIDE R12, R0, 0x4, R20 ;  /* 0x00000004000c7825 */ /* 0x000fc800078e0214 */
[C---:B------:R-:W-:Y:S01]  /*02a0*/  IMAD.WIDE R16, R2.reuse, 0x4, R24 ;  /* 0x0000000402107825 */ /* 0x040fe200078e0218 */
[----:B------:R-:W4:Y:S04]  /*02b0*/  LDG.E.CONSTANT R26, desc[UR4][R12.64] ;  /* 0x000000040c1a7981 */ /* 0x000f28000c1e9900 */
[----:B------:R0:W5:Y:S01]  /*02c0*/  LDG.E.CONSTANT R23, desc[UR4][R16.64] ;  /* 0x0000000410177981 */ /* 0x000162000c1e9900 */
[----:B------:R-:W-:-:S03]  /*02d0*/  IMAD.WIDE R18, R2, 0x4, R16 ;  /* 0x0000000402127825 */ /* 0x000fc600078e0210 */
[----:B------:R-:W4:Y:S01]  /*02e0*/  LDG.E.CONSTANT R25, desc[UR4][R24.64] ;  /* 0x0000000418197981 */ /* 0x000f22000c1e9900 */
[----:B0-----:R-:W-:-:S03]  /*02f0*/  IMAD.WIDE R16, R0, 0x4, R12 ;  /* 0x0000000400107825 */ /* 0x001fc600078e020c */
[----:B------:R0:W5:Y:S01]  /*0300*/  LDG.E.CONSTANT R21, desc[UR4][R18.64] ;  /* 0x0000000412157981 */ /* 0x000162000c1e9900 */
[----:B------:R-:W-:-:S03]  /*0310*/  IMAD.WIDE R14, R2, 0x4, R18 ;  /* 0x00000004020e7825 */ /* 0x000fc600078e0212 */
[----:B------:R1:W5:Y:S04]  /*0320*/  LDG.E.CONSTANT R24, desc[UR4][R16.64] ;  /* 0x0000000410187981 */ /* 0x000368000c1e9900 */
[----:B------:R1:W5:Y:S01]  /*0330*/  LDG.E.CONSTANT R13, desc[UR4][R14.64] ;  /* 0x000000040e0d7981 */ /* 0x000362000c1e9900 */
[----:B0-----:R-:W-:-:S04]  /*0340*/  IMAD.WIDE R18, R0, 0x4, R16 ;  /* 0x0000000400127825 */ /* 0x001fc800078e0210 */
[----:B-1----:R-:W-:-:S04]  /*0350*/  IMAD.WIDE R16, R0, 0x4, R18 ;  /* 0x0000000400107825 */ /* 0x002fc800078e0212 */
[C---:B------:R-:W-:Y:S01]  /*0360*/  IMAD.WIDE R14, R2.reuse, 0x4, R14 ;  /* 0x00000004020e7825 */ /* 0x040fe200078e020e */
[----:B------:R-:W5:Y:S04]  /*0370*/  LDG.E.CONSTANT R20, desc[UR4][R16.64] ;  /* 0x0000000410147981 */ /* 0x000f68000c1e9900 */
[----:B------:R0:W5:Y:S02]  /*0380*/  LDG.E.CONSTANT R12, desc[UR4][R14.64] ;  /* 0x000000040e0c7981 */ /* 0x000164000c1e9900 */
[----:B0-----:R-:W-:-:S04]  /*0390*/  IMAD.WIDE R14, R2, 0x4, R14 ;  /* 0x00000004020e7825 */ /* 0x001fc800078e020e */
[----:B--2---:R-:W-:Y:S02]  /*03a0*/  FFMA R11, R22, R11, R29 ;  /* 0x0000000b160b7223 */ /* 0x004fe4000000001d */
[----:B------:R0:W2:Y:S04]  /*03b0*/  LDG.E.CONSTANT R22, desc[UR4][R18.64] ;  /* 0x0000000412167981 */ /* 0x0000a8000c1e9900 */
[----:B------:R-:W2:Y:S01]  /*03c0*/  LDG.E.CONSTANT R29, desc[UR4][R14.64] ;  /* 0x000000040e1d7981 */ /* 0x000ea2000c1e9900 */
[----:B0-----:R-:W-:-:S05]  /*03d0*/  IMAD.WIDE R18, R0, 0x4, R16 ;  /* 0x0000000400127825 */ /* 0x001fca00078e0210 */
[----:B------:R0:W2:Y:S02]  /*03e0*/  LDG.E.CONSTANT R17, desc[UR4][R18.64] ;  /* 0x0000000412117981 */ /* 0x0000a4000c1e9900 */
[----:B0-----:R-:W-:-:S06]  /*03f0*/  IMAD.WIDE R18, R0, 0x4, R18 ;  /* 0x0000000400127825 */ /* 0x001fcc00078e0212 */
[----:B------:R-:W2:Y:S01]  /*0400*/  LDG.E.CONSTANT R18, desc[UR4][R18.64] ;  /* 0x0000000412127981 */ /* 0x000ea2000c1e9900 */
[----:B---3--:R-:W-:Y:S01]  /*0410*/  FFMA R28, R28, R27, R11 ;  /* 0x0000001b1c1c7223 */ /* 0x008fe2000000000b */
[----:B------:R-:W-:-:S03]  /*0420*/  IADD3 R10, PT, PT, R10, 0x8, RZ ;  /* 0x000000080a0a7810 */ /* 0x000fc60007ffe0ff */
[----:B----4-:R-:W-:Y:S01]  /*0430*/  FFMA R26, R25, R26, R28 ;  /* 0x0000001a191a7223 */ /* 0x010fe2000000001c */
[----:B------:R-:W-:-:S03]  /*0440*/  ISETP.NE.AND P1, PT, R10, RZ, PT ;  /* 0x000000ff0a00720c */ /* 0x000fc60003f25270 */
[----:B-----5:R-:W-:Y:S01]  /*0450*/  FFMA R24, R23, R24, R26 ;  /* 0x0000001817187223 */ /* 0x020fe2000000001a */
[----:B------:R-:W-:Y:S02]  /*0460*/  LEA R9, R2, R9, 0x3 ;  /* 0x0000000902097211 */ /* 0x000fe400078e18ff */
[----:B------:R-:W-:Y:S01]  /*0470*/  LEA R7, R0, R7, 0x3 ;  /* 0x0000000700077211 */ /* 0x000fe200078e18ff */
[----:B--2---:R-:W-:-:S04]  /*0480*/  FFMA R22, R21, R22, R24 ;  /* 0x0000001615167223 */ /* 0x004fc80000000018 */
[----:B------:R-:W-:-:S04]  /*0490*/  FFMA R13, R13, R20, R22 ;  /* 0x000000140d0d7223 */ /* 0x000fc80000000016 */
[----:B------:R-:W-:-:S04]  /*04a0*/  FFMA R12, R12, R17, R13 ;  /* 0x000000110c0c7223 */ /* 0x000fc8000000000d */
[----:B------:R-:W-:Y:S01]  /*04b0*/  FFMA R29, R29, R18, R12 ;  /* 0x000000121d1d7223 */ /* 0x000fe2000000000c */
[----:B------:R-:W-:Y:S06]  /*04c0*/  @P1 BRA `(.L_x_18) ;  /* 0xfffffffc00441947 */ /* 0x000fec000383ffff */
.L_x_17:
[----:B------:R-:W-:Y:S05]  /*04d0*/  @!P0 BRA `(.L_x_16) ;  /* 0x0000000000e48947 */ /* 0x000fea0003800000 */
[----:B------:R-:W-:Y:S02]  /*04e0*/  ISETP.GE.U32.AND P0, PT, R6, 0x4, PT ;  /* 0x000000040600780c */ /* 0x000fe40003f06070 */
[----:B------:R-:W-:-:S04]  /*04f0*/  LOP3.LUT R9, R4, 0x3, RZ, 0xc0, !PT ;  /* 0x0000000304097812 */ /* 0x000fc800078ec0ff */
[----:B------:R-:W-:-:S07]  /*0500*/  ISETP.NE.AND P1, PT, R9, RZ, PT ;  /* 0x000000ff0900720c */ /* 0x000fce0003f25270 */
[----:B------:R-:W-:Y:S06]  /*0510*/  @!P0 BRA `(.L_x_19) ;  /* 0x0000000000648947 */ /* 0x000fec0003800000 */
[----:B------:R-:W0:Y:S01]  /*0520*/  LDC.64 R20, c[0x0][0x380] ;  /* 0x0000e000ff147b82 */ /* 0x000e220000000a00 */
[C---:B------:R-:W-:Y:S02]  /*0530*/  IMAD R7, R8.reuse, R2, R5 ;  /* 0x0000000208077224 */ /* 0x040fe400078e0205 */
[----:B------:R-:W-:-:S05]  /*0540*/  IMAD R11, R8, R0, R3 ;  /* 0x00000000080b7224 */ /* 0x000fca00078e0203 */
[----:B------:R-:W1:Y:S01]  /*0550*/  LDC.64 R22, c[0x0][0x388] ;  /* 0x0000e200ff167b82 */ /* 0x000e620000000a00 */
[----:B0-----:R-:W-:-:S04]  /*0560*/  IMAD.WIDE R20, R7, 0x4, R20 ;  /* 0x0000000407147825 */ /* 0x001fc800078e0214 */
[----:B-1----:R-:W-:-:S04]  /*0570*/  IMAD.WIDE R22, R11, 0x4, R22 ;  /* 0x000000040b167825 */ /* 0x002fc800078e0216 */
[----:B------:R-:W-:Y:S02]  /*0580*/  IMAD.WIDE R10, R2, 0x4, R20 ;  /* 0x00000004020a7825 */ /* 0x000fe400078e0214 */
[----:B------:R-:W2:Y:S02]  /*0590*/  LDG.E.CONSTANT R20, desc[UR4][R20.64] ;  /* 0x0000000414147981 */ /* 0x000ea4000c1e9900 */
[----:B------:R-:W-:Y:S02]  /*05a0*/  IMAD.WIDE R12, R0, 0x4, R22 ;  /* 0x00000004000c7825 */ /* 0x000fe400078e0216 */
[----:B------:R-:W2:Y:S02]  /*05b0*/  LDG.E.CONSTANT R22, desc[UR4][R22.64] ;  /* 0x0000000416167981 */ /* 0x000ea4000c1e9900 */
[----:B------:R-:W-:Y:S02]  /*05c0*/  IMAD.WIDE R14, R2, 0x4, R10 ;  /* 0x00000004020e7825 */ /* 0x000fe400078e020a */
[----:B------:R-:W3:Y:S02]  /*05d0*/  LDG.E.CONSTANT R11, desc[UR4][R10.64] ;  /* 0x000000040a0b7981 */ /* 0x000ee4000c1e9900 */
[----:B------:R-:W-:-:S02]  /*05e0*/  IMAD.WIDE R6, R0, 0x4, R12 ;  /* 0x0000000400067825 */ /* 0x000fc400078e020c */
[----:B------:R-:W3:Y:S02]  /*05f0*/  LDG.E.CONSTANT R12, desc[UR4][R12.64] ;  /* 0x000000040c0c7981 */ /* 0x000ee4000c1e9900 */
[----:B------:R-:W-:Y:S02]  /*0600*/  IMAD.WIDE R16, R2, 0x4, R14 ;  /* 0x0000000402107825 */ /* 0x000fe400078e020e */
[----:B------:R-:W4:Y:S02]  /*0610*/  LDG.E.CONSTANT R25, desc[UR4][R14.64] ;  /* 0x000000040e197981 */ /* 0x000f24000c1e9900 */
[----:B------:R-:W-:Y:S02]  /*0620*/  IMAD.WIDE R18, R0, 0x4, R6 ;  /* 0x0000000400127825 */ /* 0x000fe400078e0206 */
[----:B------:R-:W4:Y:S04]  /*0630*/  LDG.E.CONSTANT R6, desc[UR4][R6.64] ;  /* 0x0000000406067981 */ /* 0x000f28000c1e9900 */
[----:B------:R-:W5:Y:S04]  /*0640*/  LDG.E.CONSTANT R17, desc[UR4][R16.64] ;  /* 0x0000000410117981 */ /* 0x000f68000c1e9900 */
[----:B------:R-:W5:Y:S01]  /*0650*/  LDG.E.CONSTANT R18, desc[UR4][R18.64] ;  /* 0x0000000412127981 */ /* 0x000f62000c1e9900 */
[----:B------:R-:W-:Y:S01]  /*0660*/  IADD3 R8, PT, PT, R8, 0x4, RZ ;  /* 0x0000000408087810 */ /* 0x000fe20007ffe0ff */
[----:B--2---:R-:W-:-:S04]  /*0670*/  FFMA R20, R20, R22, R29 ;  /* 0x0000001614147223 */ /* 0x004fc8000000001d */
[----:B---3--:R-:W-:-:S04]  /*0680*/  FFMA R20, R11, R12, R20 ;  /* 0x0000000c0b147223 */ /* 0x008fc80000000014 */
[----:B----4-:R-:W-:-:S04]  /*0690*/  FFMA R20, R25, R6, R20 ;  /* 0x0000000619147223 */ /* 0x010fc80000000014 */
[----:B-----5:R-:W-:-:S07]  /*06a0*/  FFMA R29, R17, R18, R20 ;  /* 0x00000012111d7223 */ /* 0x020fce0000000014 */
.L_x_19:
[----:B------:R-:W-:Y:S05]  /*06b0*/  @!P1 BRA `(.L_x_16) ;  /* 0x00000000006c9947 */ /* 0x000fea0003800000 */
[----:B------:R-:W0:Y:S01]  /*06c0*/  LDC.64 R14, c[0x0][0x380] ;  /* 0x0000e000ff0e7b82 */ /* 0x000e220000000a00 */
[----:B------:R-:W-:Y:S02]  /*06d0*/  ISETP.NE.AND P0, PT, R9, 0x1, PT ;  /* 0x000000010900780c */ /* 0x000fe40003f05270 */
[----:B------:R-:W-:-:S04]  /*06e0*/  LOP3.LUT R4, R4, 0x1, RZ, 0xc0, !PT ;  /* 0x0000000104047812 */ /* 0x000fc800078ec0ff */
[----:B------:R-:W-:Y:S01]  /*06f0*/  ISETP.NE.U32.AND P1, PT, R4, 0x1, PT ;  /* 0x000000010400780c */ /* 0x000fe20003f25070 */
[----:B------:R-:W1:Y:S06]  /*0700*/  LDC.64 R12, c[0x0][0x388] ;  /* 0x0000e200ff0c7b82 */ /* 0x000e6c0000000a00 */
[C---:B------:R-:W-:Y:S02]  /*0710*/  @P0 IMAD R17, R8.reuse, R2, R5 ;  /* 0x0000000208110224 */ /* 0x040fe400078e0205 */
[----:B------:R-:W2:Y:S01]  /*0720*/  LDC.64 R6, c[0x0][0x380] ;  /* 0x0000e000ff067b82 */ /* 0x000ea20000000a00 */
[C---:B------:R-:W-:Y:S01]  /*0730*/  @P0 IMAD R9, R8.reuse, R0, R3 ;  /* 0x0000000008090224 */ /* 0x040fe200078e0203 */
[----:B------:R-:W-:-:S06]  /*0740*/  @P0 IADD3 R8, PT, PT, R8, 0x2, RZ ;  /* 0x0000000208080810 */ /* 0x000fcc0007ffe0ff */
[----:B------:R-:W3:Y:S01]  /*0750*/  LDC.64 R10, c[0x0][0x388] ;  /* 0x0000e200ff0a7b82 */ /* 0x000ee20000000a00 */
[----:B0-----:R-:W-:-:S04]  /*0760*/  @P0 IMAD.WIDE R16, R17, 0x4, R14 ;  /* 0x0000000411100825 */ /* 0x001fc800078e020e */
[----:B-1----:R-:W-:Y:S01]  /*0770*/  @P0 IMAD.WIDE R12, R9, 0x4, R12 ;  /* 0x00000004090c0825 */ /* 0x002fe200078e020c */
[----:B------:R-:W4:Y:S03]  /*0780*/  @P0 LDG.E.CONSTANT R4, desc[UR4][R16.64] ;  /* 0x0000000410040981 */ /* 0x000f26000c1e9900 */
[C---:B------:R-:W-:Y:S02]  /*0790*/  @!P1 IMAD R19, R8.reuse, R2, R5 ;  /* 0x0000000208139224 */ /* 0x040fe400078e0205 */
[----:B------:R-:W-:Y:S02]  /*07a0*/  @!P1 IMAD R21, R8, R0, R3 ;  /* 0x0000000008159224 */ /* 0x000fe400078e0203 */
[----:B------:R-:W-:-:S04]  /*07b0*/  @P0 IMAD.WIDE R14, R2, 0x4, R16 ;  /* 0x00000004020e0825 */ /* 0x000fc800078e0210 */
[----:B------:R-:W-:Y:S02]  /*07c0*/  @P0 IMAD.WIDE R8, R0, 0x4, R12 ;  /* 0x0000000400080825 */ /* 0x000fe400078e020c */
[----:B------:R-:W4:Y:S02]  /*07d0*/  @P0 LDG.E.CONSTANT R12, desc[UR4][R12.64] ;  /* 0x000000040c0c0981 */ /* 0x000f24000c1e9900 */
[----:B--2---:R-:W-:Y:S02]  /*07e0*/  @!P1 IMAD.WIDE R6, R19, 0x4, R6 ;  /* 0x0000000413069825 */ /* 0x004fe400078e0206 */
[----:B------:R-:W2:Y:S02]  /*07f0*/  @P0 LDG.E.CONSTANT R15, desc[UR4][R14.64] ;  /* 0x000000040e0f0981 */ /* 0x000ea4000c1e9900 */
[----:B---3--:R-:W-:Y:S02]  /*0800*/  @!P1 IMAD.WIDE R10, R21, 0x4, R10 ;  /* 0x00000004150a9825 */ /* 0x008fe400078e020a */
[----:B------:R-:W2:Y:S04]  /*0810*/  @P0 LDG.E.CONSTANT R8, desc[UR4][R8.64] ;  /* 0x0000000408080981 */ /* 0x000ea8000c1e9900 */
[----:B------:R-:W3:Y:S04]  /*0820*/  @!P1 LDG.E.CONSTANT R6, desc[UR4][R6.64] ;  /* 0x0000000406069981 */ /* 0x000ee8000c1e9900 */
[----:B------:R-:W3:Y:S01]  /*0830*/  @!P1 LDG.E.CONSTANT R10, desc[UR4][R10.64] ;  /* 0x000000040a0a9981 */ /* 0x000ee2000c1e9900 */
[----:B----4-:R-:W-:-:S04]  /*0840*/  @P0 FFMA R4, R4, R12, R29 ;  /* 0x0000000c04040223 */ /* 0x010fc8000000001d */
[----:B--2---:R-:W-:-:S04]  /*0850*/  @P0 FFMA R29, R15, R8, R4 ;  /* 0x000000080f1d0223 */ /* 0x004fc80000000004 */
[----:B---3--:R-:W-:-:S07]  /*0860*/  @!P1 FFMA R29, R6, R10, R29 ;  /* 0x0000000a061d9223 */ /* 0x008fce000000001d */
.L_x_16:
[----:B------:R-:W0:Y:S01]  /*0870*/  LDC.64 R6, c[0x0][0x390] ;  /* 0x0000e400ff067b82 */ /* 0x000e220000000a00 */
[----:B------:R-:W-:-:S04]  /*0880*/  IMAD R3, R5, R0, R3 ;  /* 0x0000000005037224 */ /* 0x000fc800078e0203 */
[----:B0-----:R-:W-:-:S05]  /*0890*/  IMAD.WIDE R2, R3, 0x4, R6 ;  /* 0x0000000403027825 */ /* 0x001fca00078e0206 */
[----:B------:R-:W-:Y:S01]  /*08a0*/  STG.E desc[UR4][R2.64], R29 ;  /* 0x0000001d02007986 */ /* 0x000fe2000c101904 */
[----:B------:R-:W-:Y:S05]  /*08b0*/  EXIT ;  /* 0x000000000000794d */ /* 0x000fea0003800000 */
.L_x_20:
        /* <DEDUP_REMOVED lines=12> */
.L_x_148:


//--------------------- .text._ZN3lfs5tetra4cuda36_GLOBAL__N__cc1b2ca6_4_k_cu_106fe93a18weight_grad_kernelEPKfS4_Pfiii --------------------------
	.section	.text._ZN3lfs5tetra4cuda36_GLOBAL__N__cc1b2ca6_4_k_cu_106fe93a18weight_grad_kernelEPKfS4_Pfiii,"ax",@progbits
	.align	128
.text._ZN3lfs5tetra4cuda36_GLOBAL__N__cc1b2ca6_4_k_cu_106fe93a18weight_grad_kernelEPKfS4_Pfiii:
        .type           _ZN3lfs5tetra4cuda36_GLOBAL__N__cc1b2ca6_4_k_cu_106fe93a18weight_grad_kernelEPKfS4_Pfiii,@function
        .size           _ZN3lfs5tetra4cuda36_GLOBAL__N__cc1b2ca6_4_k_cu_106fe93a18weight_grad_kernelEPKfS4_Pfiii,(.L_x_149 - _ZN3lfs5tetra4cuda36_GLOBAL__N__cc1b2ca6_4_k_cu_106fe93a18weight_grad_kernelEPKfS4_Pfiii)
        .other          _ZN3lfs5tetra4cuda36_GLOBAL__N__cc1b2ca6_4_k_cu_106fe93a18weight_grad_kernelEPKfS4_Pfiii,@"STO_CUDA_ENTRY STV_DEFAULT"
_ZN3lfs5tetra4cuda36_GLOBAL__N__cc1b2ca6_4_k_cu_106fe93a18weight_grad_kernelEPKfS4_Pfiii:
[----:B------:R-:W-:Y:S01]  /*0000*/  LDC R1, c[0x0][0x37c] ;  /* 0x0000df00ff017b82 */ /* 0x000fe20000000800 */
[----:B------:R-:W0:Y:S01]  /*0010*/  S2R R5, SR_CTAID.Y ;  /* 0x0000000000057919 */ /* 0x000e220000002600 */
[----:B------:R-:W1:Y:S01]  /*0020*/  LDCU UR4, c[0x0][0x398] ;  /* 0x00007300ff0477ac */ /* 0x000e620008000800 */
[----:B------:R-:W-:Y:S01]  /*0030*/  HFMA2 R21, -RZ, RZ, 0, 0 ;  /* 0x00000000ff157431 */ /* 0x000fe200000001ff */
[----:B------:R-:W0:Y:S01]  /*0040*/  S2R R0, SR_TID.Y ;  /* 0x0000000000007919 */ /* 0x000e220000002200 */
[----:B------:R-:W2:Y:S01]  /*0050*/  LDCU UR13, c[0x0][0x3a0] ;  /* 0x00007400ff0d77ac */ /* 0x000ea20008000800 */
[----:B------:R-:W3:Y:S01]  /*0060*/  S2R R4, SR_CTAID.X ;  /* 0x0000000000047919 */ /* 0x000ee20000002500 */
[----:B------:R-:W4:Y:S01]  /*0070*/  LDCU.64 UR8, c[0x0][0x358] ;  /* 0x00006b00ff0877ac */ /* 0x000f220008000a00 */
[----:B------:R-:W3:Y:S01]  /*0080*/  S2R R13, SR_TID.X ;  /* 0x00000000000d7919 */ /* 0x000ee20000002100 */
[----:B-1----:R-:W-:Y:S01]  /*0090*/  UISETP.GE.AND UP0, UPT, UR4, 0x1, UPT ;  /* 0x000000010400788c */ /* 0x002fe2000bf06270 */
[----:B0-----:R-:W-:-:S02]  /*00a0*/  LEA R2, R5, R0, 0x4 ;  /* 0x0000000005027211 */ /* 0x001fc400078e20ff */
[----:B---3--:R-:W-:-:S06]  /*00b0*/  LEA R3, R4, R13, 0x4 ;  /* 0x0000000d04037211 */ /* 0x008fcc00078e20ff */
[----:B--2-4-:R-:W-:Y:S05]  /*00c0*/  BRA.U !UP0, `(.L_x_21) ;  /* 0x0000000508447547 */ /* 0x014fea000b800000 */
[----:B------:R-:W0:Y:S01]  /*00d0*/  S2UR UR7, SR_CgaCtaId ;  /* 0x00000000000779c3 */ /* 0x000e220000008800 */
[----:B------:R-:W1:Y:S01]  /*00e0*/  LDCU UR10, c[0x0][0x3a0] ;  /* 0x00007400ff0a77ac */ /* 0x000e620008000800 */
[----:B------:R-:W-:Y:S01]  /*00f0*/  MOV R21, RZ ;  /* 0x000000ff00157202 */ /* 0x000fe20000000f00 */
[----:B------:R-:W2:Y:S05]  /*0100*/  LDCU UR11, c[0x0][0x39c] ;  /* 0x00007380ff0b77ac */ /* 0x000eaa0008000800 */
[----:B------:R-:W3:Y:S01]  /*0110*/  LDC R14, c[0x0][0x3a0] ;  /* 0x0000e800ff0e7b82 */ /* 0x000ee20000000800 */
[----:B------:R-:W-:Y:S01]  /*0120*/  UMOV UR5, 0x400 ;  /* 0x0000040000057882 */ /* 0x000fe20000000000 */
[----:B------:R-:W-:-:S02]  /*0130*/  UIADD3 UR4, UPT, UPT, UR4, 0xf, URZ ;  /* 0x0000000f04047890 */ /* 0x000fc4000fffe0ff */
[----:B------:R-:W-:Y:S02]  /*0140*/  UIADD3 UR6, UPT, UPT, UR5, 0x400, URZ ;  /* 0x0000040005067890 */ /* 0x000fe4000fffe0ff */
[----:B------:R-:W-:Y:S02]  /*0150*/  USHF.R.U32.HI UR4, URZ, 0x4, UR4 ;  /* 0x00000004ff047899 */ /* 0x000fe40008011604 */
[----:B------:R-:W4:Y:S01]  /*0160*/  LDC R15, c[0x0][0x39c] ;  /* 0x0000e700ff0f7b82 */ /* 0x000f220000000800 */
[----:B------:R-:W3:Y:S01]  /*0170*/  LDCU UR12, c[0x0][0x398] ;  /* 0x00007300ff0c77ac */ /* 0x000ee20008000800 */
[----:B-1----:R-:W-:Y:S01]  /*0180*/  IMAD R19, R0, UR10, R13 ;  /* 0x0000000a00137c24 */ /* 0x002fe2000f8e020d */
[----:B------:R-:W-:Y:S01]  /*0190*/  UIADD3 UR4, UPT, UPT, -UR4, URZ, URZ ;  /* 0x000000ff04047290 */ /* 0x000fe2000fffe1ff */
[----:B--2---:R-:W-:Y:S01]  /*01a0*/  IMAD R12, R13, UR11, R0 ;  /* 0x0000000b0d0c7c24 */ /* 0x004fe2000f8e0200 */
[----:B0-----:R-:W-:Y:S02]  /*01b0*/  ULEA UR5, UR7, UR5, 0x18 ;  /* 0x0000000507057291 */ /* 0x001fe4000f8ec0ff */
[----:B------:R-:W-:Y:S01]  /*01c0*/  LEA R19, R4, R19, 0x4 ;  /* 0x0000001304137211 */ /* 0x000fe200078e20ff */
[----:B------:R-:W-:Y:S01]  /*01d0*/  ULEA UR6, UR7, UR6, 0x18 ;  /* 0x0000000607067291 */ /* 0x000fe2000f8ec0ff */
[----:B------:R-:W-:-:S02]  /*01e0*/  ISETP.GE.AND P1, PT, R2, UR11, PT ;  /* 0x0000000b02007c0c */ /* 0x000fc4000bf26270 */
[----:B------:R-:W-:Y:S02]  /*01f0*/  LEA R12, R5, R12, 0x4 ;  /* 0x0000000c050c7211 */ /* 0x000fe400078e20ff */
[C---:B------:R-:W-:Y:S02]  /*0200*/  LEA R18, R0.reuse, UR5, 0x6 ;  /* 0x0000000500127c11 */ /* 0x040fe4000f8e30ff */
[C---:B------:R-:W-:Y:S02]  /*0210*/  LEA R17, R13.reuse, UR6, 0x2 ;  /* 0x000000060d117c11 */ /* 0x040fe4000f8e10ff */
[----:B------:R-:W-:Y:S02]  /*0220*/  LEA R20, R13, R18, 0x2 ;  /* 0x000000120d147211 */ /* 0x000fe400078e10ff */
[----:B------:R-:W-:-:S07]  /*0230*/  LEA R16, R0, R17, 0x6 ;  /* 0x0000001100107211 */ /* 0x000fce00078e30ff */
.L_x_22:
[----:B---3--:R-:W-:Y:S01]  /*0240*/  ISETP.GE.AND P0, PT, R0, UR12, PT ;  /* 0x0000000c00007c0c */ /* 0x008fe2000bf06270 */
[----:B------:R-:W-:Y:S01]  /*0250*/  HFMA2 R26, -RZ, RZ, 0, 0 ;  /* 0x00000000ff1a7431 */ /* 0x000fe200000001ff */
[----:B------:R-:W-:Y:S02]  /*0260*/  ISETP.GE.OR P2, PT, R13, UR12, P1 ;  /* 0x0000000c0d007c0c */ /* 0x000fe40008f46670 */
[----:B------:R-:W-:Y:S02]  /*0270*/  ISETP.GE.OR P0, PT, R3, R14, P0 ;  /* 0x0000000e0300720c */ /* 0x000fe40000706670 */
[----:B------:R-:W-:-:S09]  /*0280*/  MOV R29, RZ ;  /* 0x000000ff001d7202 */ /* 0x000fd20000000f00 */
[----:B------:R-:W0:Y:S08]  /*0290*/  @!P2 LDC.64 R6, c[0x0][0x380] ;  /* 0x0000e000ff06ab82 */ /* 0x000e300000000a00 */
[----:B------:R-:W1:Y:S01]  /*02a0*/  @!P0 LDC.64 R4, c[0x0][0x388] ;  /* 0x0000e200ff048b82 */ /* 0x000e620000000a00 */
[----:B0-----:R-:W-:-:S05]  /*02b0*/  @!P2 IMAD.WIDE R6, R12, 0x4, R6 ;  /* 0x000000040c06a825 */ /* 0x001fca00078e0206 */
[----:B------:R-:W2:Y:S01]  /*02c0*/  @!P2 LDG.E.CONSTANT R29, desc[UR8][R6.64] ;  /* 0x00000008061da981 */ /* 0x000ea2000c1e9900 */
[----:B-1----:R-:W-:-:S05]  /*02d0*/  @!P0 IMAD.WIDE R22, R19, 0x4, R4 ;  /* 0x0000000413168825 */ /* 0x002fca00078e0204 */
[----:B------:R-:W3:Y:S01]  /*02e0*/  @!P0 LDG.E.CONSTANT R26, desc[UR8][R22.64] ;  /* 0x00000008161a8981 */ /* 0x000ee2000c1e9900 */
[----:B------:R-:W-:-:S04]  /*02f0*/  UIADD3 UR4, UPT, UPT, UR4, 0x1, URZ ;  /* 0x0000000104047890 */ /* 0x000fc8000fffe0ff */
[----:B------:R-:W-:Y:S01]  /*0300*/  UISETP.NE.AND UP0, UPT, UR4, URZ, UPT ;  /* 0x000000ff0400728c */ /* 0x000fe2000bf05270 */
[----:B------:R-:W-:Y:S02]  /*0310*/  IADD3 R0, PT, PT, R0, 0x10, RZ ;  /* 0x0000001000007810 */ /* 0x000fe40007ffe0ff */
[----:B------:R-:W-:Y:S02]  /*0320*/  IADD3 R13, PT, PT, R13, 0x10, RZ ;  /* 0x000000100d0d7810 */ /* 0x000fe40007ffe0ff */
[----:B----4-:R-:W-:Y:S02]  /*0330*/  LEA R12, R15, R12, 0x4 ;  /* 0x0000000c0f0c7211 */ /* 0x010fe400078e20ff */
[----:B------:R-:W-:Y:S01]  /*0340*/  LEA R19, R14, R19, 0x4 ;  /* 0x000000130e137211 */ /* 0x000fe200078e20ff */
[----:B--2---:R-:W-:Y:S04]  /*0350*/  STS [R20], R29 ;  /* 0x0000001d14007388 */ /* 0x004fe80000000800 */
[----:B---3--:R-:W-:Y:S01]  /*0360*/  STS [R16], R26 ;  /* 0x0000001a10007388 */ /* 0x008fe20000000800 */
[----:B------:R-:W-:Y:S06]  /*0370*/  BAR.SYNC.DEFER_BLOCKING 0x0 ;  /* 0x0000000000007b1d */ /* 0x000fec0000010000 */
[----:B------:R-:W-:Y:S04]  /*0380*/  LDS R28, [R17] ;  /* 0x00000000111c7984 */ /* 0x000fe80000000800 */
[----:B------:R-:W0:Y:S04]  /*0390*/  LDS.128 R8, [R18] ;  /* 0x0000000012087984 */ /* 0x000e280000000c00 */
[----:B------:R-:W1:Y:S04]  /*03a0*/  LDS R23, [R17+0x40] ;  /* 0x0000400011177984 */ /* 0x000e680000000800 */
[----:B------:R-:W2:Y:S04]  /*03b0*/  LDS R27, [R17+0x80] ;  /* 0x00008000111b7984 */ /* 0x000ea80000000800 */
[----:B------:R-:W3:Y:S04]  /*03c0*/  LDS R24, [R17+0xc0] ;  /* 0x0000c00011187984 */ /* 0x000ee80000000800 */
[----:B------:R-:W-:Y:S04]  /*03d0*/  LDS R25, [R17+0x100] ;  /* 0x0001000011197984 */ /* 0x000fe80000000800 */
[----:B------:R-:W4:Y:S04]  /*03e0*/  LDS.128 R4, [R18+0x10] ;  /* 0x0000100012047984 */ /* 0x000f280000000c00 */
[----:B------:R-:W5:Y:S04]  /*03f0*/  LDS R22, [R17+0x140] ;  /* 0x0001400011167984 */ /* 0x000f680000000800 */
[----:B------:R-:W-:Y:S01]  /*0400*/  LDS R26, [R17+0x1c0] ;  /* 0x0001c000111a7984 */ /* 0x000fe20000000800 */
[----:B0-----:R-:W-:-:S03]  /*0410*/  FFMA R8, R8, R28, R21 ;  /* 0x0000001c08087223 */ /* 0x001fc60000000015 */
[----:B------:R-:W-:Y:S01]  /*0420*/  LDS R21, [R17+0x200] ;  /* 0x0002000011157984 */ /* 0x000fe20000000800 */
[----:B-1----:R-:W-:-:S03]  /*0430*/  FFMA R8, R23, R9, R8 ;  /* 0x0000000917087223 */ /* 0x002fc60000000008 */
[----:B------:R-:W0:Y:S01]  /*0440*/  LDS R23, [R17+0x180] ;  /* 0x0001800011177984 */ /* 0x000e220000000800 */
[----:B--2---:R-:W-:-:S03]  /*0450*/  FFMA R27, R27, R10, R8 ;  /* 0x0000000a1b1b7223 */ /* 0x004fc60000000008 */
[----:B------:R-:W-:Y:S01]  /*0460*/  LDS R28, [R17+0x380] ;  /* 0x00038000111c7984 */ /* 0x000fe20000000800 */
[----:B---3--:R-:W-:-:S03]  /*0470*/  FFMA R27, R24, R11, R27 ;  /* 0x0000000b181b7223 */ /* 0x008fc6000000001b */
[----:B------:R-:W1:Y:S04]  /*0480*/  LDS.128 R8, [R18+0x20] ;  /* 0x0000200012087984 */ /* 0x000e680000000c00 */
[----:B------:R-:W2:Y:S01]  /*0490*/  LDS R24, [R17+0x240] ;  /* 0x0002400011187984 */ /* 0x000ea20000000800 */
[----:B----4-:R-:W-:-:S04]  /*04a0*/  FFMA R25, R4, R25, R27 ;  /* 0x0000001904197223 */ /* 0x010fc8000000001b */
[----:B-----5:R-:W-:Y:S02]  /*04b0*/  FFMA R22, R22, R5, R25 ;  /* 0x0000000516167223 */ /* 0x020fe40000000019 */
[----:B------:R-:W3:Y:S02]  /*04c0*/  LDS R25, [R17+0x280] ;  /* 0x0002800011197984 */ /* 0x000ee40000000800 */
[----:B0-----:R-:W-:Y:S02]  /*04d0*/  FFMA R23, R23, R6, R22 ;  /* 0x0000000617177223 */ /* 0x001fe40000000016 */
[----:B------:R-:W0:Y:S02]  /*04e0*/  LDS R22, [R17+0x2c0] ;  /* 0x0002c00011167984 */ /* 0x000e240000000800 */
[----:B------:R-:W-:Y:S02]  /*04f0*/  FFMA R27, R26, R7, R23 ;  /* 0x000000071a1b7223 */ /* 0x000fe40000000017 */
[----:B------:R-:W-:Y:S04]  /*0500*/  LDS R23, [R17+0x300] ;  /* 0x0003000011177984 */ /* 0x000fe80000000800 */
[----:B------:R-:W4:Y:S01]  /*0510*/  LDS.128 R4, [R18+0x30] ;  /* 0x0000300012047984 */ /* 0x000f220000000c00 */
[----:B-1----:R-:W-:-:S03]  /*0520*/  FFMA R21, R8, R21, R27 ;  /* 0x0000001508157223 */ /* 0x002fc6000000001b */
[----:B------:R-:W1:Y:S01]  /*0530*/  LDS R8, [R17+0x340] ;  /* 0x0003400011087984 */ /* 0x000e620000000800 */
[----:B--2---:R-:W-:-:S03]  /*0540*/  FFMA R26, R24, R9, R21 ;  /* 0x00000009181a7223 */ /* 0x004fc60000000015 */
[----:B------:R-:W2:Y:S01]  /*0550*/  LDS R24, [R17+0x3c0] ;  /* 0x0003c00011187984 */ /* 0x000ea20000000800 */
[----:B---3--:R-:W-:-:S04]  /*0560*/  FFMA R25, R25, R10, R26 ;  /* 0x0000000a19197223 */ /* 0x008fc8000000001a */
[----:B0-----:R-:W-:-:S04]  /*0570*/  FFMA R11, R22, R11, R25 ;  /* 0x0000000b160b7223 */ /* 0x001fc80000000019 */
[----:B----4-:R-:W-:-:S04]  /*0580*/  FFMA R11, R4, R23, R11 ;  /* 0x00000017040b7223 */ /* 0x010fc8000000000b */
[----:B-1----:R-:W-:-:S04]  /*0590*/  FFMA R5, R8, R5, R11 ;  /* 0x0000000508057223 */ /* 0x002fc8000000000b */
[----:B------:R-:W-:-:S04]  /*05a0*/  FFMA R5, R28, R6, R5 ;  /* 0x000000061c057223 */ /* 0x000fc80000000005 */
[----:B--2---:R-:W-:Y:S01]  /*05b0*/  FFMA R21, R24, R7, R5 ;  /* 0x0000000718157223 */ /* 0x004fe20000000005 */
[----:B------:R-:W-:Y:S06]  /*05c0*/  BAR.SYNC.DEFER_BLOCKING 0x0 ;  /* 0x0000000000007b1d */ /* 0x000fec0000010000 */
[----:B------:R-:W-:Y:S05]  /*05d0*/  BRA.U UP0, `(.L_x_22) ;  /* 0xfffffffd00187547 */ /* 0x000fea000b83ffff */
.L_x_21:
[----:B------:R-:W0:Y:S01]  /*05e0*/  LDCU UR4, c[0x0][0x39c] ;  /* 0x00007380ff0477ac */ /* 0x000e220008000800 */
[----:B------:R-:W-:-:S04]  /*05f0*/  ISETP.GE.AND P0, PT, R3, UR13, PT ;  /* 0x0000000d03007c0c */ /* 0x000fc8000bf06270 */
[----:B0-----:R-:W-:-:S13]  /*0600*/  ISETP.GE.OR P0, PT, R2, UR4, P0 ;  /* 0x0000000402007c0c */ /* 0x001fda0008706670 */
[----:B------:R-:W-:Y:S05]  /*0610*/  @P0 EXIT ;  /* 0x000000000000094d */ /* 0x000fea0003800000 */
[----:B------:R-:W0:Y:S01]  /*0620*/  LDC.64 R4, c[0x0][0x390] ;  /* 0x0000e400ff047b82 */ /* 0x000e220000000a00 */
[----:B------:R-:W-:-:S04]  /*0630*/  IMAD R3, R2, UR13, R3 ;  /* 0x0000000d02037c24 */ /* 0x000fc8000f8e0203 */
[----:B0-----:R-:W-:-:S05]  /*0640*/  IMAD.WIDE R2, R3, 0x4, R4 ;  /* 0x0000000403027825 */ /* 0x001fca00078e0204 */
[----:B------:R-:W-:Y:S01]  /*0650*/  STG.E desc[UR8][R2.64], R21 ;  /* 0x0000001502007986 */ /* 0x000fe2000c101908 */
[----:B------:R-:W-:Y:S05]  /*0660*/  EXIT ;  /* 0x000000000000794d */ /* 0x000fea0003800000 */
.L_x_23:
        /* <DEDUP_REMOVED lines=9> */
.L_x_149:


//--------------------- .text._ZN3lfs5tetra4cuda36_GLOBAL__N__cc1b2ca6_4_k_cu_106fe93a20relu_backward_kernelEPKfS4_Pfm --------------------------
	.section	.text._ZN3lfs5tetra4cuda36_GLOBAL__N__cc1b2ca6_4_k_cu_106fe93a20relu_backward_kernelEPKfS4_Pfm,"ax",@progbits
	.align	128
.text._ZN3lfs5tetra4cuda36_GLOBAL__N__cc1b2ca6_4_k_cu_106fe93a20relu_backward_kernelEPKfS4_Pfm:
        .type           _ZN3lfs5tetra4cuda36_GLOBAL__N__cc1b2ca6_4_k_cu_106fe93a20relu_backward_kernelEPKfS4_Pfm,@function
        .size           _ZN3lfs5tetra4cuda36_GLOBAL__N__cc1b2ca6_4_k_cu_106fe93a20relu_backward_kernelEPKfS4_Pfm,(.L_x_150 - _ZN3lfs5tetra4cuda36_GLOBAL__N__cc1b2ca6_4_k_cu_106fe93a20relu_backward_kernelEPKfS4_Pfm)
        .other          _ZN3lfs5tetra4cuda36_GLOBAL__N__cc1b2ca6_4_k_cu_106fe93a20relu_backward_kernelEPKfS4_Pfm,@"STO_CUDA_ENTRY STV_DEFAULT"
_ZN3lfs5tetra4cuda36_GLOBAL__N__cc1b2ca6_4_k_cu_106fe93a20relu_backward_kernelEPKfS4_Pfm:
[----:B------:R-:W-:Y:S01]  /*0000*/  LDC R1, c[0x0][0x37c] ;  /* 0x0000df00ff017b82 */ /* 0x000fe20000000800 */
[----:B------:R-:W0:Y:S07]  /*0010*/  S2R R3, SR_TID.X ;  /* 0x0000000000037919 */ /* 0x000e2e0000002100 */
[----:B------:R-:W0:Y:S01]  /*0020*/  S2UR UR4, SR_CTAID.X ;  /* 0x00000000000479c3 */ /* 0x000e220000002500 */
[----:B------:R-:W1:Y:S07]  /*0030*/  LDCU.64 UR6, c[0x0][0x398] ;  /* 0x00007300ff0677ac */ /* 0x000e6e0008000a00 */
[----:B------:R-:W0:Y:S02]  /*0040*/  LDC R0, c[0x0][0x360] ;  /* 0x0000d800ff007b82 */ /* 0x000e240000000800 */
[----:B0-----:R-:W-:-:S05]  /*0050*/  IMAD R0, R0, UR4, R3 ;  /* 0x0000000400007c24 */ /* 0x001fca000f8e0203 */
[----:B-1----:R-:W-:-:S04]  /*0060*/  ISETP.GE.U32.AND P0, PT, R0, UR6, PT ;  /* 0x0000000600007c0c */ /* 0x002fc8000bf06070 */
[----:B------:R-:W-:-:S13]  /*0070*/  ISETP.GE.U32.AND.EX P0, PT, RZ, UR7, PT, P0 ;  /* 0x00000007ff007c0c */ /* 0x000fda000bf06100 */
[----:B------:R-:W-:Y:S05]  /*0080*/  @P0 EXIT ;  /* 0x000000000000094d */ /* 0x000fea0003800000 */
[----:B------:R-:W0:Y:S01]  /*0090*/  LDCU.64 UR6, c[0x0][0x388] ;  /* 0x00007100ff0677ac */ /* 0x000e220008000a00 */
[----:B------:R-:W-:Y:S01]  /*00a0*/  IMAD.SHL.U32 R7, R0, 0x4, RZ ;  /* 0x0000000400077824 */ /* 0x000fe200078e00ff */
[----:B------:R-:W-:Y:S01]  /*00b0*/  SHF.R.U32.HI R0, RZ, 0x1e, R0 ;  /* 0x0000001eff007819 */ /* 0x000fe20000011600 */
[----:B------:R-:W1:Y:S03]  /*00c0*/  LDCU.64 UR4, c[0x0][0x358] ;  /* 0x00006b00ff0477ac */ /* 0x000e660008000a00 */
[----:B0-----:R-:W-:-:S04]  /*00d0*/  IADD3 R2, P0, PT, R7, UR6, RZ ;  /* 0x0000000607027c10 */ /* 0x001fc8000ff1e0ff */
[----:B------:R-:W-:Y:S01]  /*00e0*/  IADD3.X R3, PT, PT, R0, UR7, RZ, P0, !PT ;  /* 0x0000000700037c10 */ /* 0x000fe200087fe4ff */
[----:B------:R-:W-:Y:S01]  /*00f0*/  IMAD.MOV.U32 R9, RZ, RZ, RZ ;  /* 0x000000ffff097224 */ /* 0x000fe200078e00ff */
[----:B------:R-:W0:Y:S03]  /*0100*/  LDCU.64 UR6, c[0x0][0x390] ;  /* 0x00007200ff0677ac */ /* 0x000e260008000a00 */
[----:B-1----:R-:W2:Y:S02]  /*0110*/  LDG.E.CONSTANT R2, desc[UR4][R2.64] ;  /* 0x0000000402027981 */ /* 0x002ea4000c1e9900 */
[----:B--2---:R-:W-:-:S13]  /*0120*/  FSETP.GT.AND P0, PT, R2, RZ, PT ;  /* 0x000000ff0200720b */ /* 0x004fda0003f04000 */
[----:B------:R-:W1:Y:S02]  /*0130*/  @P0 LDC.64 R4, c[0x0][0x380] ;  /* 0x0000e000ff040b82 */ /* 0x000e640000000a00 */
[----:B-1----:R-:W-:-:S05]  /*0140*/  @P0 IADD3 R4, P1, PT, R7, R4, RZ ;  /* 0x0000000407040210 */ /* 0x002fca0007f3e0ff */
[----:B------:R-:W-:-:S05]  /*0150*/  @P0 IMAD.X R5, R0, 0x1, R5, P1 ;  /* 0x0000000100050824 */ /* 0x000fca00008e0605 */
[----:B------:R-:W2:Y:S01]  /*0160*/  @P0 LDG.E.CONSTANT R9, desc[UR4][R4.64] ;  /* 0x0000000404090981 */ /* 0x000ea2000c1e9900 */
[----:B0-----:R-:W-:-:S04]  /*0170*/  IADD3 R6, P0, PT, R7, UR6, RZ ;  /* 0x0000000607067c10 */ /* 0x001fc8000ff1e0ff */
[----:B------:R-:W-:-:S05]  /*0180*/  IADD3.X R7, PT, PT, R0, UR7, RZ, P0, !PT ;  /* 0x0000000700077c10 */ /* 0x000fca00087fe4ff */
[----:B--2---:R-:W-:Y:S01]  /*0190*/  STG.E desc[UR4][R6.64], R9 ;  /* 0x0000000906007986 */ /* 0x004fe2000c101904 */
[----:B------:R-:W-:Y:S05]  /*01a0*/  EXIT ;  /* 0x000000000000794d */ /* 0x000fea0003800000 */
.L_x_24:
        /* <DEDUP_REMOVED lines=13> */
.L_x_150:


//--------------------- .text._ZN3lfs5tetra4cuda36_GLOBAL__N__cc1b2ca6_4_k_cu_106fe93a31matmul_relu_cache_simple_kernelEPKfS4_S4_PfS5_iii --------------------------
	.section	.text._ZN3lfs5tetra4cuda36_GLOBAL__N__cc1b2ca6_4_k_cu_106fe93a31matmul_relu_cache_simple_kernelEPKfS4_S4_PfS5_iii,"ax",@progbits
	.align	128
.text._ZN3lfs5tetra4cuda36_GLOBAL__N__cc1b2ca6_4_k_cu_106fe93a31matmul_relu_cache_simple_kernelEPKfS4_S4_PfS5_iii:
        .type           _ZN3lfs5tetra4cuda36_GLOBAL__N__cc1b2ca6_4_k_cu_106fe93a31matmul_relu_cache_simple_kernelEPKfS4_S4_PfS5_iii,@function
        .size           _ZN3lfs5tetra4cuda36_GLOBAL__N__cc1b2ca6_4_k_cu_106fe93a31matmul_relu_cache_simple_kernelEPKfS4_S4_PfS5_iii,(.L_x_151 - _ZN3lfs5tetra4cuda36_GLOBAL__N__cc1b2ca6_4_k_cu_106fe93a31matmul_relu_cache_simple_kernelEPKfS4_S4_PfS5_iii)
        .other          _ZN3lfs5tetra4cuda36_GLOBAL__N__cc1b2ca6_4_k_cu_106fe93a31matmul_relu_cache_simple_kernelEPKfS4_S4_PfS5_iii,@"STO_CUDA_ENTRY STV_DEFAULT"
_ZN3lfs5tetra4cuda36_GLOBAL__N__cc1b2ca6_4_k_cu_106fe93a31matmul_relu_cache_simple_kernelEPKfS4_S4_PfS5_iii:
[----:B------:R-:W-:Y:S01]  /*0000*/  LDC R1, c[0x0][0x37c] ;  /* 0x0000df00ff017b82 */ /* 0x000fe20000000800 */
[----:B------:R-:W0:Y:S07]  /*0010*/  S2R R5, SR_TID.X ;  /* 0x0000000000057919 */ /* 0x000e2e0000002100 */
[----:B------:R-:W1:Y:S01]  /*0020*/  LDC R16, c[0x0][0x364] ;  /* 0x0000d900ff107b82 */ /* 0x000e620000000800 */
[----:B------:R-:W2:Y:S01]  /*0030*/  LDCU UR6, c[0x0][0x3a8] ;  /* 0x00007500ff0677ac */ /* 0x000ea20008000800 */
[----:B------:R-:W1:Y:S06]  /*0040*/  S2R R3, SR_TID.Y ;  /* 0x0000000000037919 */ /* 0x000e6c0000002200 */
[----:B------:R-:W0:Y:S08]  /*0050*/  S2UR UR5, SR_CTAID.X ;  /* 0x00000000000579c3 */ /* 0x000e300000002500 */
[----:B------:R-:W0:Y:S08]  /*0060*/  LDC R0, c[0x0][0x360] ;  /* 0x0000d800ff007b82 */ /* 0x000e300000000800 */
[----:B------:R-:W1:Y:S08]  /*0070*/  S2UR UR4, SR_CTAID.Y ;  /* 0x00000000000479c3 */ /* 0x000e700000002600 */
[----:B------:R-:W3:Y:S01]  /*0080*/  LDC R17, c[0x0][0x3b0] ;  /* 0x0000ec00ff117b82 */ /* 0x000ee20000000800 */
[----:B0-----:R-:W-:-:S02]  /*0090*/  IMAD R0, R0, UR5, R5 ;  /* 0x0000000500007c24 */ /* 0x001fc4000f8e0205 */
[----:B-1----:R-:W-:-:S03]  /*00a0*/  IMAD R16, R16, UR4, R3 ;  /* 0x0000000410107c24 */ /* 0x002fc6000f8e0203 */
[----:B---3--:R-:W-:-:S04]  /*00b0*/  ISETP.GE.AND P0, PT, R0, R17, PT ;  /* 0x000000110000720c */ /* 0x008fc80003f06270 */
[----:B--2---:R-:W-:-:S13]  /*00c0*/  ISETP.GE.OR P0, PT, R16, UR6, P0 ;  /* 0x0000000610007c0c */ /* 0x004fda0008706670 */
[----:B------:R-:W-:Y:S05]  /*00d0*/  @P0 EXIT ;  /* 0x000000000000094d */ /* 0x000fea0003800000 */
[----:B------:R-:W0:Y:S01]  /*00e0*/  LDC R19, c[0x0][0x3ac] ;  /* 0x0000eb00ff137b82 */ /* 0x000e220000000800 */
[----:B------:R-:W1:Y:S01]  /*00f0*/  LDCU.64 UR4, c[0x0][0x358] ;  /* 0x00006b00ff0477ac */ /* 0x000e620008000a00 */
[----:B------:R-:W-:Y:S01]  /*0100*/  HFMA2 R24, -RZ, RZ, 0, 0 ;  /* 0x00000000ff187431 */ /* 0x000fe200000001ff */
[----:B0-----:R-:W-:-:S13]  /*0110*/  ISETP.GE.AND P0, PT, R19, 0x1, PT ;  /* 0x000000011300780c */ /* 0x001fda0003f06270 */
[----:B-1----:R-:W-:Y:S05]  /*0120*/  @!P0 BRA `(.L_x_25) ;  /* 0x0000000400e08947 */ /* 0x002fea0003800000 */
[C---:B------:R-:W-:Y:S01]  /*0130*/  ISETP.GE.U32.AND P1, PT, R19.reuse, 0x8, PT ;  /* 0x000000081300780c */ /* 0x040fe20003f26070 */
[----:B------:R-:W-:Y:S01]  /*0140*/  IMAD R20, R16, R19, RZ ;  /* 0x0000001310147224 */ /* 0x000fe200078e02ff */
[----:B------:R-:W-:Y:S02]  /*0150*/  LOP3.LUT R27, R19, 0x7, RZ, 0xc0, !PT ;  /* 0x00000007131b7812 */ /* 0x000fe400078ec0ff */
[----:B------:R-:W-:Y:S02]  /*0160*/  MOV R24, RZ ;  /* 0x000000ff00187202 */ /* 0x000fe40000000f00 */
[----:B------:R-:W-:Y:S02]  /*0170*/  ISETP.NE.AND P0, PT, R27, RZ, PT ;  /* 0x000000ff1b00720c */ /* 0x000fe40003f05270 */
[----:B------:R-:W-:-:S05]  /*0180*/  MOV R21, RZ ;  /* 0x000000ff00157202 */ /* 0x000fca0000000f00 */
[----:B------:R-:W-:Y:S06]  /*0190*/  @!P1 BRA `(.L_x_26) ;  /* 0x0000000000c49947 */ /* 0x000fec0003800000 */
[----:B------:R-:W0:Y:S01]  /*01a0*/  LDC.64 R2, c[0x0][0x380] ;  /* 0x0000e000ff027b82 */ /* 0x000e220000000a00 */
[----:B------:R-:W-:Y:S02]  /*01b0*/  LOP3.LUT R21, R19, 0x7ffffff8, RZ, 0xc0, !PT ;  /* 0x7ffffff813157812 */ /* 0x000fe400078ec0ff */
[----:B------:R-:W-:Y:S02]  /*01c0*/  MOV R24, RZ ;  /* 0x000000ff00187202 */ /* 0x000fe40000000f00 */
[----:B------:R-:W-:Y:S02]  /*01d0*/  MOV R18, R0 ;  /* 0x0000000000127202 */ /* 0x000fe40000000f00 */
[----:B------:R-:W-:Y:S01]  /*01e0*/  IADD3 R22, PT, PT, -R21, RZ, RZ ;  /* 0x000000ff15167210 */ /* 0x000fe20007ffe1ff */
[----:B0-----:R-:W-:-:S03]  /*01f0*/  IMAD.WIDE.U32 R2, R20, 0x4, R2 ;  /* 0x0000000414027825 */ /* 0x001fc600078e0002 */
[----:B------:R-:W-:-:S04]  /*0200*/  IADD3 R4, P1, PT, R2, 0x10, RZ ;  /* 0x0000001002047810 */ /* 0x000fc80007f3e0ff */
[----:B------:R-:W-:-:S09]  /*0210*/  IADD3.X R5, PT, PT, RZ, R3, RZ, P1, !PT ;  /* 0x00000003ff057210 */ /* 0x000fd20000ffe4ff */
.L_x_27:
[----:B------:R-:W0:Y:S01]  /*0220*/  LDC.64 R14, c[0x0][0x388] ;  /* 0x0000e200ff0e7b82 */ /* 0x000e220000000a00 */
[----:B------:R-:W-:Y:S02]  /*0230*/  MOV R2, R4 ;  /* 0x0000000400027202 */ /* 0x000fe40000000f00 */
[----:B------:R-:W-:-:S05]  /*0240*/  MOV R3, R5 ;  /* 0x0000000500037202 */ /* 0x000fca0000000f00 */
[----:B------:R-:W2:Y:S04]  /*0250*/  LDG.E.CONSTANT R25, desc[UR4][R2.64+-0x10] ;  /* 0xfffff00402197981 */ /* 0x000ea8000c1e9900 */
[----:B------:R-:W3:Y:S04]  /*0260*/  LDG.E.CONSTANT R23, desc[UR4][R2.64+-0xc] ;  /* 0xfffff40402177981 */ /* 0x000ee8000c1e9900 */
[----:B------:R-:W4:Y:S04]  /*0270*/  LDG.E.CONSTANT R29, desc[UR4][R2.64+-0x8] ;  /* 0xfffff804021d7981 */ /* 0x000f28000c1e9900 */
[----:B------:R-:W5:Y:S01]  /*0280*/  LDG.E.CONSTANT R28, desc[UR4][R2.64+-0x4] ;  /* 0xfffffc04021c7981 */ /* 0x000f62000c1e9900 */
[----:B0-----:R-:W-:-:S05]  /*0290*/  IMAD.WIDE R14, R18, 0x4, R14 ;  /* 0x00000004120e7825 */ /* 0x001fca00078e020e */
[----:B------:R0:W2:Y:S01]  /*02a0*/  LDG.E.CONSTANT R26, desc[UR4][R14.64] ;  /* 0x000000040e1a7981 */ /* 0x0000a2000c1e9900 */
[----:B------:R-:W-:-:S04]  /*02b0*/  IMAD.WIDE R12, R17, 0x4, R14 ;  /* 0x00000004110c7825 */ /* 0x000fc800078e020e */
[C---:B------:R-:W-:Y:S02]  /*02c0*/  IMAD.WIDE R4, R17.reuse, 0x4, R12 ;  /* 0x0000000411047825 */ /* 0x040fe400078e020c */
[----:B------:R-:W3:Y:S02]  /*02d0*/  LDG.E.CONSTANT R12, desc[UR4][R12.64] ;  /* 0x000000040c0c7981 */ /* 0x000ee4000c1e9900 */
[C---:B------:R-:W-:Y:S02]  /*02e0*/  IMAD.WIDE R8, R17.reuse, 0x4, R4 ;  /* 0x0000000411087825 */ /* 0x040fe400078e0204 */
[----:B------:R-:W4:Y:S02]  /*02f0*/  LDG.E.CONSTANT R4, desc[UR4][R4.64] ;  /* 0x0000000404047981 */ /* 0x000f24000c1e9900 */
[C---:B------:R-:W-:Y:S02]  /*0300*/  IMAD.WIDE R6, R17.reuse, 0x4, R8 ;  /* 0x0000000411067825 */ /* 0x040fe400078e0208 */
[----:B------:R-:W5:Y:S02]  /*0310*/  LDG.E.CONSTANT R8, desc[UR4][R8.64] ;  /* 0x0000000408087981 */ /* 0x000f64000c1e9900 */
[----:B------:R-:W-:-:S02]  /*0320*/  IMAD.WIDE R10, R17, 0x4, R6 ;  /* 0x00000004110a7825 */ /* 0x000fc400078e0206 */
[----:B------:R-:W5:Y:S04]  /*0330*/  LDG.E.CONSTANT R5, desc[UR4][R2.64] ;  /* 0x0000000402057981 */ /* 0x000f68000c1e9900 */
[----:B------:R-:W5:Y:S01]  /*0340*/  LDG.E.CONSTANT R6, desc[UR4][R6.64] ;  /* 0x0000000406067981 */ /* 0x000f62000c1e9900 */
[----:B0-----:R-:W-:-:S03]  /*0350*/  IMAD.WIDE R14, R17, 0x4, R10 ;  /* 0x00000004110e7825 */ /* 0x001fc600078e020a */
[----:B------:R-:W5:Y:S04]  /*0360*/  LDG.E.CONSTANT R10, desc[UR4][R10.64] ;  /* 0x000000040a0a7981 */ /* 0x000f68000c1e9900 */
[----:B------:R-:W5:Y:S04]  /*0370*/  LDG.E.CONSTANT R13, desc[UR4][R14.64] ;  /* 0x000000040e0d7981 */ /* 0x000f68000c1e9900 */
[----:B------:R-:W5:Y:S04]  /*0380*/  LDG.E.CONSTANT R7, desc[UR4][R2.64+0x4] ;  /* 0x0000040402077981 */ /* 0x000f68000c1e9900 */
[----:B------:R-:W5:Y:S01]  /*0390*/  LDG.E.CONSTANT R9, desc[UR4][R2.64+0xc] ;  /* 0x00000c0402097981 */ /* 0x000f62000c1e9900 */
[----:B--2---:R-:W-:Y:S01]  /*03a0*/  FFMA R26, R25, R26, R24 ;  /* 0x0000001a191a7223 */ /* 0x004fe20000000018 */
[----:B------:R-:W-:-:S02]  /*03b0*/  IMAD.WIDE R24, R17, 0x4, R14 ;  /* 0x0000000411187825 */ /* 0x000fc400078e020e */
[----:B------:R-:W2:Y:S04]  /*03c0*/  LDG.E.CONSTANT R14, desc[UR4][R2.64+0x8] ;  /* 0x00000804020e7981 */ /* 0x000ea8000c1e9900 */
[----:B------:R-:W2:Y:S01]  /*03d0*/  LDG.E.CONSTANT R24, desc[UR4][R24.64] ;  /* 0x0000000418187981 */ /* 0x000ea2000c1e9900 */
[----:B---3--:R-:W-:Y:S01]  /*03e0*/  FFMA R12, R23, R12, R26 ;  /* 0x0000000c170c7223 */ /* 0x008fe2000000001a */
[----:B------:R-:W-:-:S03]  /*03f0*/  IADD3 R22, PT, PT, R22, 0x8, RZ ;  /* 0x0000000816167810 */ /* 0x000fc60007ffe0ff */
[----:B----4-:R-:W-:Y:S01]  /*0400*/  FFMA R29, R29, R4, R12 ;  /* 0x000000041d1d7223 */ /* 0x010fe2000000000c */
[----:B------:R-:W-:-:S03]  /*0410*/  ISETP.NE.AND P1, PT, R22, RZ, PT ;  /* 0x000000ff1600720c */ /* 0x000fc60003f25270 */
[----:B-----5:R-:W-:Y:S01]  /*0420*/  FFMA R8, R28, R8, R29 ;  /* 0x000000081c087223 */ /* 0x020fe2000000001d */
[----:B------:R-:W-:-:S03]  /*0430*/  IADD3 R4, P2, PT, R2, 0x20, RZ ;  /* 0x0000002002047810 */ /* 0x000fc60007f5e0ff */
[----:B------:R-:W-:Y:S01]  /*0440*/  FFMA R6, R5, R6, R8 ;  /* 0x0000000605067223 */ /* 0x000fe20000000008 */
[----:B------:R-:W-:Y:S02]  /*0450*/  IADD3.X R5, PT, PT, RZ, R3, RZ, P2, !PT ;  /* 0x00000003ff057210 */ /* 0x000fe400017fe4ff */
[----:B------:R-:W-:Y:S01]  /*0460*/  LEA R18, R17, R18, 0x3 ;  /* 0x0000001211127211 */ /* 0x000fe200078e18ff */
[----:B------:R-:W-:-:S04]  /*0470*/  FFMA R7, R7, R10, R6 ;  /* 0x0000000a07077223 */ /* 0x000fc80000000006 */
[----:B--2---:R-:W-:-:S04]  /*0480*/  FFMA R14, R14, R13, R7 ;  /* 0x0000000d0e0e7223 */ /* 0x004fc80000000007 */
[----:B------:R-:W-:Y:S01]  /*0490*/  FFMA R24, R9, R24, R14 ;  /* 0x0000001809187223 */ /* 0x000fe2000000000e */
[----:B------:R-:W-:Y:S06]  /*04a0*/  @P1 BRA `(.L_x_27) ;  /* 0xfffffffc005c1947 */ /* 0x000fec000383ffff */
.L_x_26:
[----:B------:R-:W-:Y:S05]  /*04b0*/  @!P0 BRA `(.L_x_25) ;  /* 0x0000000000fc8947 */ /* 0x000fea0003800000 */
[----:B------:R-:W-:Y:S02]  /*04c0*/  ISETP.GE.U32.AND P1, PT, R27, 0x4, PT ;  /* 0x000000041b00780c */ /* 0x000fe40003f26070 */
[----:B------:R-:W-:-:S04]  /*04d0*/  LOP3.LUT R14, R19, 0x3, RZ, 0xc0, !PT ;  /* 0x00000003130e7812 */ /* 0x000fc800078ec0ff */
[----:B------:R-:W-:-:S07]  /*04e0*/  ISETP.NE.AND P0, PT, R14, RZ, PT ;  /* 0x000000ff0e00720c */ /* 0x000fce0003f05270 */
[----:B------:R-:W-:Y:S06]  /*04f0*/  @!P1 BRA `(.L_x_28) ;  /* 0x00000000006c9947 */ /* 0x000fec0003800000 */
[----:B------:R-:W0:Y:S01]  /*0500*/  LDC.64 R4, c[0x0][0x388] ;  /* 0x0000e200ff047b82 */ /* 0x000e220000000a00 */
[----:B------:R-:W1:Y:S01]  /*0510*/  LDCU.64 UR6, c[0x0][0x380] ;  /* 0x00007000ff0677ac */ /* 0x000e620008000a00 */
[----:B------:R-:W-:Y:S01]  /*0520*/  IMAD R7, R21, R17, R0 ;  /* 0x0000001115077224 */ /* 0x000fe200078e0200 */
[CC--:B------:R-:W-:Y:S02]  /*0530*/  IADD3 R3, PT, PT, R20.reuse, R21.reuse, RZ ;  /* 0x0000001514037210 */ /* 0x0c0fe40007ffe0ff */
[----:B------:R-:W-:-:S03]  /*0540*/  IADD3 R8, P1, PT, R20, R21, RZ ;  /* 0x0000001514087210 */ /* 0x000fc60007f3e0ff */
[----:B------:R-:W2:Y:S01]  /*0550*/  LDC.64 R12, c[0x0][0x380] ;  /* 0x0000e000ff0c7b82 */ /* 0x000ea20000000a00 */
[----:B0-----:R-:W-:-:S04]  /*0560*/  IMAD.WIDE R4, R7, 0x4, R4 ;  /* 0x0000000407047825 */ /* 0x001fc800078e0204 */
[----:B------:R-:W-:Y:S02]  /*0570*/  IMAD.WIDE R6, R17, 0x4, R4 ;  /* 0x0000000411067825 */ /* 0x000fe400078e0204 */
[----:B------:R-:W3:Y:S02]  /*0580*/  LDG.E.CONSTANT R4, desc[UR4][R4.64] ;  /* 0x0000000404047981 */ /* 0x000ee4000c1e9900 */
[----:B--2---:R-:W-:Y:S01]  /*0590*/  IMAD.WIDE.U32 R12, R3, 0x4, R12 ;  /* 0x00000004030c7825 */ /* 0x004fe200078e000c */
[----:B------:R-:W-:Y:S02]  /*05a0*/  IADD3.X R3, PT, PT, RZ, RZ, RZ, P1, !PT ;  /* 0x000000ffff037210 */ /* 0x000fe40000ffe4ff */
[----:B-1----:R-:W-:-:S03]  /*05b0*/  LEA R2, P1, R8, UR6, 0x2 ;  /* 0x0000000608027c11 */ /* 0x002fc6000f8210ff */
[----:B------:R-:W3:Y:S01]  /*05c0*/  LDG.E.CONSTANT R13, desc[UR4][R12.64] ;  /* 0x000000040c0d7981 */ /* 0x000ee2000c1e9900 */
[----:B------:R-:W-:Y:S01]  /*05d0*/  LEA.HI.X R3, R8, UR7, R3, 0x2, P1 ;  /* 0x0000000708037c11 */ /* 0x000fe200088f1403 */
[C---:B------:R-:W-:Y:S02]  /*05e0*/  IMAD.WIDE R8, R17.reuse, 0x4, R6 ;  /* 0x0000000411087825 */ /* 0x040fe400078e0206 */
[----:B------:R-:W2:Y:S04]  /*05f0*/  LDG.E.CONSTANT R6, desc[UR4][R6.64] ;  /* 0x0000000406067981 */ /* 0x000ea8000c1e9900 */
[----:B------:R-:W2:Y:S01]  /*0600*/  LDG.E.CONSTANT R15, desc[UR4][R2.64+0x4] ;  /* 0x00000404020f7981 */ /* 0x000ea2000c1e9900 */
[----:B------:R-:W-:-:S03]  /*0610*/  IMAD.WIDE R10, R17, 0x4, R8 ;  /* 0x00000004110a7825 */ /* 0x000fc600078e0208 */
[----:B------:R-:W4:Y:S04]  /*0620*/  LDG.E.CONSTANT R22, desc[UR4][R8.64] ;  /* 0x0000000408167981 */ /* 0x000f28000c1e9900 */
[----:B------:R-:W4:Y:S04]  /*0630*/  LDG.E.CONSTANT R18, desc[UR4][R2.64+0x8] ;  /* 0x0000080402127981 */ /* 0x000f28000c1e9900 */
[----:B------:R-:W5:Y:S04]  /*0640*/  LDG.E.CONSTANT R26, desc[UR4][R2.64+0xc] ;  /* 0x00000c04021a7981 */ /* 0x000f68000c1e9900 */
[----:B------:R-:W5:Y:S01]  /*0650*/  LDG.E.CONSTANT R10, desc[UR4][R10.64] ;  /* 0x000000040a0a7981 */ /* 0x000f62000c1e9900 */
[----:B------:R-:W-:Y:S01]  /*0660*/  IADD3 R21, PT, PT, R21, 0x4, RZ ;  /* 0x0000000415157810 */ /* 0x000fe20007ffe0ff */
[----:B---3--:R-:W-:-:S04]  /*0670*/  FFMA R24, R13, R4, R24 ;  /* 0x000000040d187223 */ /* 0x008fc80000000018 */
[----:B--2---:R-:W-:-:S04]  /*0680*/  FFMA R15, R15, R6, R24 ;  /* 0x000000060f0f7223 */ /* 0x004fc80000000018 */
[----:B----4-:R-:W-:-:S04]  /*0690*/  FFMA R15, R18, R22, R15 ;  /* 0x00000016120f7223 */ /* 0x010fc8000000000f */
[----:B-----5:R-:W-:-:S07]  /*06a0*/  FFMA R24, R26, R10, R15 ;  /* 0x0000000a1a187223 */ /* 0x020fce000000000f */
.L_x_28:
[----:B------:R-:W-:Y:S05]  /*06b0*/  @!P0 BRA `(.L_x_25) ;  /* 0x00000000007c8947 */ /* 0x000fea0003800000 */
[----:B------:R-:W-:Y:S01]  /*06c0*/  ISETP.NE.AND P1, PT, R14, 0x1, PT ;  /* 0x000000010e00780c */ /* 0x000fe20003f25270 */
[----:B------:R-:W0:Y:S01]  /*06d0*/  LDC.64 R10, c[0x0][0x380] ;  /* 0x0000e000ff0a7b82 */ /* 0x000e220000000a00 */
[----:B------:R-:W-:-:S04]  /*06e0*/  LOP3.LUT R19, R19, 0x1, RZ, 0xc0, !PT ;  /* 0x0000000113137812 */ /* 0x000fc800078ec0ff */
[----:B------:R-:W-:-:S03]  /*06f0*/  ISETP.NE.U32.AND P0, PT, R19, 0x1, PT ;  /* 0x000000011300780c */ /* 0x000fc60003f05070 */
[----:B------:R-:W1:Y:S04]  /*0700*/  LDC.64 R8, c[0x0][0x388] ;  /* 0x0000e200ff087b82 */ /* 0x000e680000000a00 */
[CC--:B------:R-:W-:Y:S02]  /*0710*/  @P1 IADD3 R13, PT, PT, R20.reuse, R21.reuse, RZ ;  /* 0x00000015140d1210 */ /* 0x0c0fe40007ffe0ff */
[----:B------:R-:W-:Y:S02]  /*0720*/  @P1 IADD3 R12, P2, PT, R20, R21, RZ ;  /* 0x00000015140c1210 */ /* 0x000fe40007f5e0ff */
[----:B------:R-:W2:Y:S02]  /*0730*/  @P1 LDC.64 R2, c[0x0][0x380] ;  /* 0x0000e000ff021b82 */ /* 0x000ea40000000a00 */
[----:B------:R-:W-:-:S06]  /*0740*/  @P1 IADD3.X R14, PT, PT, RZ, RZ, RZ, P2, !PT ;  /* 0x000000ffff0e1210 */ /* 0x000fcc00017fe4ff */
[----:B------:R-:W3:Y:S01]  /*0750*/  LDC.64 R4, c[0x0][0x380] ;  /* 0x0000e000ff047b82 */ /* 0x000ee20000000a00 */
[----:B0-----:R-:W-:-:S04]  /*0760*/  @P1 IMAD.WIDE.U32 R10, R13, 0x4, R10 ;  /* 0x000000040d0a1825 */ /* 0x001fc800078e000a */
[C---:B------:R-:W-:Y:S01]  /*0770*/  @P1 IMAD R13, R21.reuse, R17, R0 ;  /* 0x00000011150d1224 */ /* 0x040fe200078e0200 */
[----:B------:R-:W-:Y:S01]  /*0780*/  @P1 IADD3 R21, PT, PT, R21, 0x2, RZ ;  /* 0x0000000215151810 */ /* 0x000fe20007ffe0ff */
[----:B------:R-:W4:Y:S01]  /*0790*/  @P1 LDG.E.CONSTANT R11, desc[UR4][R10.64] ;  /* 0x000000040a0b1981 */ /* 0x000f22000c1e9900 */
[----:B------:R-:W0:Y:S01]  /*07a0*/  LDC.64 R6, c[0x0][0x388] ;  /* 0x0000e200ff067b82 */ /* 0x000e220000000a00 */
[----:B-1----:R-:W-:Y:S01]  /*07b0*/  @P1 IMAD.WIDE R8, R13, 0x4, R8 ;  /* 0x000000040d081825 */ /* 0x002fe200078e0208 */
[----:B------:R-:W-:Y:S02]  /*07c0*/  @!P0 IADD3 R15, PT, PT, R20, R21, RZ ;  /* 0x00000015140f8210 */ /* 0x000fe40007ffe0ff */
[----:B--2---:R-:W-:Y:S01]  /*07d0*/  @P1 LEA R2, P2, R12, R2, 0x2 ;  /* 0x000000020c021211 */ /* 0x004fe200078410ff */
[----:B------:R-:W-:-:S03]  /*07e0*/  @!P0 IMAD R21, R21, R17, R0 ;  /* 0x0000001115158224 */ /* 0x000fc600078e0200 */
[----:B------:R-:W-:Y:S01]  /*07f0*/  @P1 LEA.HI.X R3, R12, R3, R14, 0x2, P2 ;  /* 0x000000030c031211 */ /* 0x000fe200010f140e */
[----:B------:R-:W-:Y:S01]  /*0800*/  @P1 IMAD.WIDE R12, R17, 0x4, R8 ;  /* 0x00000004110c1825 */ /* 0x000fe200078e0208 */
[----:B------:R-:W4:Y:S03]  /*0810*/  @P1 LDG.E.CONSTANT R14, desc[UR4][R8.64] ;  /* 0x00000004080e1981 */ /* 0x000f26000c1e9900 */
[----:B---3--:R-:W-:Y:S01]  /*0820*/  @!P0 IMAD.WIDE.U32 R4, R15, 0x4, R4 ;  /* 0x000000040f048825 */ /* 0x008fe200078e0004 */
[----:B------:R-:W2:Y:S04]  /*0830*/  @P1 LDG.E.CONSTANT R2, desc[UR4][R2.64+0x4] ;  /* 0x0000040402021981 */ /* 0x000ea8000c1e9900 */
[----:B------:R-:W2:Y:S01]  /*0840*/  @P1 LDG.E.CONSTANT R12, desc[UR4][R12.64] ;  /* 0x000000040c0c1981 */ /* 0x000ea2000c1e9900 */
[----:B0-----:R-:W-:-:S03]  /*0850*/  @!P0 IMAD.WIDE R6, R21, 0x4, R6 ;  /* 0x0000000415068825 */ /* 0x001fc600078e0206 */
[----:B------:R-:W3:Y:S04]  /*0860*/  @!P0 LDG.E.CONSTANT R5, desc[UR4][R4.64] ;  /* 0x0000000404058981 */ /* 0x000ee8000c1e9900 */
[----:B------:R-:W3:Y:S01]  /*0870*/  @!P0 LDG.E.CONSTANT R6, desc[UR4][R6.64] ;  /* 0x0000000406068981 */ /* 0x000ee2000c1e9900 */
[----:B----4-:R-:W-:-:S04]  /*0880*/  @P1 FFMA R11, R11, R14, R24 ;  /* 0x0000000e0b0b1223 */ /* 0x010fc80000000018 */
[----:B--2---:R-:W-:-:S04]  /*0890*/  @P1 FFMA R24, R2, R12, R11 ;  /* 0x0000000c02181223 */ /* 0x004fc8000000000b */
[----:B---3--:R-:W-:-:S07]  /*08a0*/  @!P0 FFMA R24, R5, R6, R24 ;  /* 0x0000000605188223 */ /* 0x008fce0000000018 */
.L_x_25:
[----:B------:R-:W0:Y:S08]  /*08b0*/  LDC.64 R2, c[0x0][0x390] ;  /* 0x0000e400ff027b82 */ /* 0x000e300000000a00 */
[----:B------:R-:W1:Y:S08]  /*08c0*/  LDC.64 R4, c[0x0][0x3a0] ;  /* 0x0000e800ff047b82 */ /* 0x000e700000000a00 */
[----:B------:R-:W2:Y:S01]  /*08d0*/  LDC.64 R6, c[0x0][0x398] ;  /* 0x0000e600ff067b82 */ /* 0x000ea20000000a00 */
[----:B0-----:R-:W-:-:S06]  /*08e0*/  IMAD.WIDE R2, R0, 0x4, R2 ;  /* 0x0000000400027825 */ /* 0x001fcc00078e0202 */
[----:B------:R-:W3:Y:S01]  /*08f0*/  LDG.E.CONSTANT R3, desc[UR4][R2.64] ;  /* 0x0000000402037981 */ /* 0x000ee2000c1e9900 */
[----:B------:R-:W-:-:S04]  /*0900*/  IMAD R17, R16, R17, R0 ;  /* 0x0000001110117224 */ /* 0x000fc800078e0200 */
[----:B-1----:R-:W-:-:S04]  /*0910*/  IMAD.WIDE R4, R17, 0x4, R4 ;  /* 0x0000000411047825 */ /* 0x002fc800078e0204 */
[----:B--2---:R-:W-:-:S04]  /*0920*/  IMAD.WIDE R6, R17, 0x4, R6 ;  /* 0x0000000411067825 */ /* 0x004fc800078e0206 */
[----:B---3--:R-:W-:-:S05]  /*0930*/  FADD R9, R3, R24 ;  /* 0x0000001803097221 */ /* 0x008fca0000000000 */
[----:B------:R-:W-:Y:S01]  /*0940*/  FMNMX R11, RZ, R9, !PT ;  /* 0x00000009ff0b7209 */ /* 0x000fe20007800000 */
[----:B------:R-:W-:Y:S04]  /*0950*/  STG.E desc[UR4][R4.64], R9 ;  /* 0x0000000904007986 */ /* 0x000fe8000c101904 */
[----:B------:R-:W-:Y:S01]  /*0960*/  STG.E desc[UR4][R6.64], R11 ;  /* 0x0000000b06007986 */ /* 0x000fe2000c101904 */
[----:B------:R-:W-:Y:S05]  /*0970*/  EXIT ;  /* 0x000000000000794d */ /* 0x000fea0003800000 */
.L_x_29:
        /* <DEDUP_REMOVED lines=16> */
.L_x_151:


//--------------------- .text._ZN3lfs5tetra4cuda36_GLOBAL__N__cc1b2ca6_4_k_cu_106fe93a24matmul_relu_cache_kernelEPKfS4_S4_PfS5_iii --------------------------
	.section	.text._ZN3lfs5tetra4cuda36_GLOBAL__N__cc1b2ca6_4_k_cu_106fe93a24matmul_relu_cache_kernelEPKfS4_S4_PfS5_iii,"ax",@progbits
	.align	128
.text._ZN3lfs5tetra4cuda36_GLOBAL__N__cc1b2ca6_4_k_cu_106fe93a24matmul_relu_cache_kernelEPKfS4_S4_PfS5_iii:
        .type           _ZN3lfs5tetra4cuda36_GLOBAL__N__cc1b2ca6_4_k_cu_106fe93a24matmul_relu_cache_kernelEPKfS4_S4_PfS5_iii,@function
        .size           _ZN3lfs5tetra4cuda36_GLOBAL__N__cc1b2ca6_4_k_cu_106fe93a24matmul_relu_cache_kernelEPKfS4_S4_PfS5_iii,(.L_x_152 - _ZN3lfs5tetra4cuda36_GLOBAL__N__cc1b2ca6_4_k_cu_106fe93a24matmul_relu_cache_kernelEPKfS4_S4_PfS5_iii)
        .other          _ZN3lfs5tetra4cuda36_GLOBAL__N__cc1b2ca6_4_k_cu_106fe93a24matmul_relu_cache_kernelEPKfS4_S4_PfS5_iii,@"STO_CUDA_ENTRY STV_DEFAULT"
_ZN3lfs5tetra4cuda36_GLOBAL__N__cc1b2ca6_4_k_cu_106fe93a24matmul_relu_cache_kernelEPKfS4_S4_PfS5_iii:
        /* <DEDUP_REMOVED lines=16> */
[----:B------:R-:W-:Y:S01]  /*0100*/  IMAD R15, R12, UR10, R21 ;  /* 0x0000000a0c0f7c24 */ /* 0x000fe2000f8e0215 */
[----:B------:R-:W-:Y:S01]  /*0110*/  UMOV UR5, 0x400 ;  /* 0x0000040000057882 */ /* 0x000fe20000000000 */
[----:B------:R-:W-:-:S03]  /*0120*/  UIADD3 UR4, UPT, UPT, UR10, 0xf, URZ ;  /* 0x0000000f0a047890 */ /* 0x000fc6000fffe0ff */
[----:B------:R-:W2:Y:S01]  /*0130*/  LDC R16, c[0x0][0x3b0] ;  /* 0x0000ec00ff107b82 */ /* 0x000ea20000000800 */
[----:B------:R-:W-:Y:S02]  /*0140*/  UIADD3 UR6, UPT, UPT, UR5, 0x400, URZ ;  /* 0x0000040005067890 */ /* 0x000fe4000fffe0ff */
[----:B------:R-:W-:Y:S01]  /*0150*/  USHF.R.U32.HI UR4, URZ, 0x4, UR4 ;  /* 0x00000004ff047899 */ /* 0x000fe20008011604 */
[----:B------:R-:W3:Y:S04]  /*0160*/  LDCU.64 UR12, c[0x0][0x3a8] ;  /* 0x00007500ff0c77ac */ /* 0x000ee80008000a00 */
[----:B------:R-:W4:Y:S01]  /*0170*/  LDC.64 R2, c[0x0][0x380] ;  /* 0x0000e000ff027b82 */ /* 0x000f220000000a00 */
[----:B------:R-:W-:Y:S01]  /*0180*/  UIADD3 UR4, UPT, UPT, -UR4, URZ, URZ ;  /* 0x000000ff04047290 */ /* 0x000fe2000fffe1ff */
[----:B-1----:R-:W-:Y:S01]  /*0190*/  IMAD R14, R0, UR11, R21 ;  /* 0x0000000b000e7c24 */ /* 0x002fe2000f8e0215 */
[----:B0-----:R-:W-:-:S04]  /*01a0*/  ULEA UR5, UR7, UR5, 0x18 ;  /* 0x0000000507057291 */ /* 0x001fc8000f8ec0ff */
[----:B------:R-:W-:Y:S01]  /*01b0*/  LEA R14, R5, R14, 0x4 ;  /* 0x0000000e050e7211 */ /* 0x000fe200078e20ff */
[----:B------:R-:W-:Y:S01]  /*01c0*/  ULEA UR6, UR7, UR6, 0x18 ;  /* 0x0000000607067291 */ /* 0x000fe2000f8ec0ff */
[----:B------:R-:W-:-:S05]  /*01d0*/  LEA R18, R0, UR5, 0x6 ;  /* 0x0000000500127c11 */ /* 0x000fca000f8e30ff */
[C---:B------:R-:W-:Y:S02]  /*01e0*/  LEA R19, R21.reuse, UR6, 0x2 ;  /* 0x0000000615137c11 */ /* 0x040fe4000f8e10ff */
[----:B------:R-:W-:Y:S02]  /*01f0*/  LEA R20, R21, R18, 0x2 ;  /* 0x0000001215147211 */ /* 0x000fe400078e10ff */
[----:B---3--:R-:W-:-:S07]  /*0200*/  LEA R17, R0, R19, 0x6 ;  /* 0x0000001300117211 */ /* 0x008fce00078e30ff */
.L_x_31:
[----:B------:R-:W-:Y:S01]  /*0210*/  ISETP.GE.AND P0, PT, R0, UR13, PT ;  /* 0x0000000d00007c0c */ /* 0x000fe2000bf06270 */
[----:B------:R-:W-:Y:S01]  /*0220*/  HFMA2 R22, -RZ, RZ, 0, 0 ;  /* 0x00000000ff167431 */ /* 0x000fe200000001ff */
[----:B------:R-:W-:Y:S01]  /*0230*/  ISETP.GE.AND P1, PT, R21, UR13, PT ;  /* 0x0000000d15007c0c */ /* 0x000fe2000bf26270 */
[----:B----4-:R-:W-:Y:S01]  /*0240*/  IMAD.WIDE R4, R15, 0x4, R2 ;  /* 0x000000040f047825 */ /* 0x010fe200078e0202 */
[----:B--2---:R-:W-:Y:S02]  /*0250*/  ISETP.GE.OR P0, PT, R13, R16, P0 ;  /* 0x000000100d00720c */ /* 0x004fe40000706670 */
[----:B------:R-:W-:Y:S02]  /*0260*/  ISETP.GE.OR P1, PT, R12, UR12, P1 ;  /* 0x0000000c0c007c0c */ /* 0x000fe40008f26670 */
[----:B------:R-:W-:-:S09]  /*0270*/  MOV R27, RZ ;  /* 0x000000ff001b7202 */ /* 0x000fd20000000f00 */
[----:B------:R-:W0:Y:S02]  /*0280*/  @!P0 LDC.64 R6, c[0x0][0x388] ;  /* 0x0000e200ff068b82 */ /* 0x000e240000000a00 */
[----:B------:R-:W2:Y:S01]  /*0290*/  @!P1 LDG.E.CONSTANT R27, desc[UR8][R4.64] ;  /* 0x00000008041b9981 */ /* 0x000ea2000c1e9900 */
[----:B0-----:R-:W-:-:S05]  /*02a0*/  @!P0 IMAD.WIDE R6, R14, 0x4, R6 ;  /* 0x000000040e068825 */ /* 0x001fca00078e0206 */
[----:B------:R-:W3:Y:S01]  /*02b0*/  @!P0 LDG.E.CONSTANT R22, desc[UR8][R6.64] ;  /* 0x0000000806168981 */ /* 0x000ee2000c1e9900 */
[----:B------:R-:W-:-:S04]  /*02c0*/  UIADD3 UR4, UPT, UPT, UR4, 0x1, URZ ;  /* 0x0000000104047890 */ /* 0x000fc8000fffe0ff */
[----:B------:R-:W-:Y:S01]  /*02d0*/  UISETP.NE.AND UP0, UPT, UR4, URZ, UPT ;  /* 0x000000ff0400728c */ /* 0x000fe2000bf05270 */
[----:B------:R-:W-:Y:S02]  /*02e0*/  IADD3 R0, PT, PT, R0, 0x10, RZ ;  /* 0x0000001000007810 */ /* 0x000fe40007ffe0ff */
[----:B------:R-:W-:Y:S02]  /*02f0*/  IADD3 R15, PT, PT, R15, 0x10, RZ ;  /* 0x000000100f0f7810 */ /* 0x000fe40007ffe0ff */
[----:B------:R-:W-:Y:S02]  /*0300*/  IADD3 R21, PT, PT, R21, 0x10, RZ ;  /* 0x0000001015157810 */ /* 0x000fe40007ffe0ff */
        /* <DEDUP_REMOVED lines=9> */
[----:B------:R-:W-:Y:S04]  /*03a0*/  LDS.128 R4, [R18+0x10] ;  /* 0x0000100012047984 */ /* 0x000fe80000000c00 */
[----:B------:R-:W-:Y:S04]  /*03b0*/  LDS R22, [R19+0x140] ;  /* 0x0001400013167984 */ /* 0x000fe80000000800 */
[----:B------:R-:W-:Y:S01]  /*03c0*/  LDS R27, [R19+0x200] ;  /* 0x00020000131b7984 */ /* 0x000fe20000000800 */
[----:B0-----:R-:W-:-:S03]  /*03d0*/  FFMA R8, R8, R26, R23 ;  /* 0x0000001a08087223 */ /* 0x001fc60000000017 */
[----:B------:R-:W0:Y:S01]  /*03e0*/  LDS R23, [R19+0x100] ;  /* 0x0001000013177984 */ /* 0x000e220000000800 */
[----:B-1----:R-:W-:-:S03]  /*03f0*/  FFMA R8, R29, R9, R8 ;  /* 0x000000091d087223 */ /* 0x002fc60000000008 */
[----:B------:R-:W-:Y:S01]  /*0400*/  LDS R26, [R19+0x1c0] ;  /* 0x0001c000131a7984 */ /* 0x000fe20000000800 */
[----:B--2---:R-:W-:-:S03]  /*0410*/  FFMA R9, R25, R10, R8 ;  /* 0x0000000a19097223 */ /* 0x004fc60000000008 */
[----:B------:R-:W1:Y:S01]  /*0420*/  LDS R25, [R19+0x180] ;  /* 0x0001800013197984 */ /* 0x000e620000000800 */
[----:B---3--:R-:W-:-:S03]  /*0430*/  FFMA R9, R24, R11, R9 ;  /* 0x0000000b18097223 */ /* 0x008fc60000000009 */
[----:B------:R-:W-:Y:S01]  /*0440*/  LDS R24, [R19+0x240] ;  /* 0x0002400013187984 */ /* 0x000fe20000000800 */
[----:B0-----:R-:W-:-:S03]  /*0450*/  FFMA R23, R4, R23, R9 ;  /* 0x0000001704177223 */ /* 0x001fc60000000009 */
[----:B------:R-:W0:Y:S01]  /*0460*/  LDS.128 R8, [R18+0x20] ;  /* 0x0000200012087984 */ /* 0x000e220000000c00 */
[----:B------:R-:W-:-:S03]  /*0470*/  FFMA R22, R22, R5, R23 ;  /* 0x0000000516167223 */ /* 0x000fc60000000017 */
[----:B------:R-:W2:Y:S01]  /*0480*/  LDS R23, [R19+0x280] ;  /* 0x0002800013177984 */ /* 0x000ea20000000800 */
[----:B-1----:R-:W-:-:S03]  /*0490*/  FFMA R25, R25, R6, R22 ;  /* 0x0000000619197223 */ /* 0x002fc60000000016 */
[----:B------:R-:W1:Y:S01]  /*04a0*/  LDS R22, [R19+0x2c0] ;  /* 0x0002c00013167984 */ /* 0x000e620000000800 */
[----:B------:R-:W-:-:S03]  /*04b0*/  FFMA R7, R26, R7, R25 ;  /* 0x000000071a077223 */ /* 0x000fc60000000019 */
[----:B------:R-:W-:Y:S01]  /*04c0*/  LDS R25, [R19+0x300] ;  /* 0x0003000013197984 */ /* 0x000fe20000000800 */
[----:B0-----:R-:W-:-:S03]  /*04d0*/  FFMA R27, R8, R27, R7 ;  /* 0x0000001b081b7223 */ /* 0x001fc60000000007 */
[----:B------:R-:W0:Y:S01]  /*04e0*/  LDS.128 R4, [R18+0x30] ;  /* 0x0000300012047984 */ /* 0x000e220000000c00 */
[----:B------:R-:W-:-:S03]  /*04f0*/  FFMA R24, R24, R9, R27 ;  /* 0x0000000918187223 */ /* 0x000fc6000000001b */
[----:B------:R-:W3:Y:S04]  /*0500*/  LDS R27, [R19+0x340] ;  /* 0x00034000131b7984 */ /* 0x000ee80000000800 */
[----:B------:R-:W4:Y:S04]  /*0510*/  LDS R9, [R19+0x380] ;  /* 0x0003800013097984 */ /* 0x000f280000000800 */
[----:B------:R-:W5:Y:S01]  /*0520*/  LDS R8, [R19+0x3c0] ;  /* 0x0003c00013087984 */ /* 0x000f620000000800 */
[----:B--2---:R-:W-:-:S04]  /*0530*/  FFMA R23, R23, R10, R24 ;  /* 0x0000000a17177223 */ /* 0x004fc80000000018 */
[----:B-1----:R-:W-:-:S04]  /*0540*/  FFMA R11, R22, R11, R23 ;  /* 0x0000000b160b7223 */ /* 0x002fc80000000017 */
[----:B0-----:R-:W-:-:S04]  /*0550*/  FFMA R4, R4, R25, R11 ;  /* 0x0000001904047223 */ /* 0x001fc8000000000b */
[----:B---3--:R-:W-:-:S04]  /*0560*/  FFMA R4, R27, R5, R4 ;  /* 0x000000051b047223 */ /* 0x008fc80000000004 */
[----:B----4-:R-:W-:-:S04]  /*0570*/  FFMA R9, R9, R6, R4 ;  /* 0x0000000609097223 */ /* 0x010fc80000000004 */
[----:B-----5:R-:W-:Y:S01]  /*0580*/  FFMA R23, R8, R7, R9 ;  /* 0x0000000708177223 */ /* 0x020fe20000000009 */
[----:B------:R-:W-:Y:S06]  /*0590*/  BAR.SYNC.DEFER_BLOCKING 0x0 ;  /* 0x0000000000007b1d */ /* 0x000fec0000010000 */
[----:B------:R-:W-:Y:S05]  /*05a0*/  BRA.U UP0, `(.L_x_31) ;  /* 0xfffffffd00187547 */ /* 0x000fea000b83ffff */
.L_x_30:
[----:B------:R-:W0:Y:S01]  /*05b0*/  LDCU UR4, c[0x0][0x3a8] ;  /* 0x00007500ff0477ac */ /* 0x000e220008000800 */
[----:B------:R-:W-:-:S04]  /*05c0*/  ISETP.GE.AND P0, PT, R13, UR14, PT ;  /* 0x0000000e0d007c0c */ /* 0x000fc8000bf06270 */
[----:B0-----:R-:W-:-:S13]  /*05d0*/  ISETP.GE.OR P0, PT, R12, UR4, P0 ;  /* 0x000000040c007c0c */ /* 0x001fda0008706670 */
[----:B------:R-:W-:Y:S05]  /*05e0*/  @P0 EXIT ;  /* 0x000000000000094d */ /* 0x000fea0003800000 */
[----:B------:R-:W0:Y:S08]  /*05f0*/  LDC.64 R2, c[0x0][0x390] ;  /* 0x0000e400ff027b82 */ /* 0x000e300000000a00 */
[----:B------:R-:W1:Y:S08]  /*0600*/  LDC.64 R4, c[0x0][0x3a0] ;  /* 0x0000e800ff047b82 */ /* 0x000e700000000a00 */
[----:B------:R-:W2:Y:S01]  /*0610*/  LDC.64 R6, c[0x0][0x398] ;  /* 0x0000e600ff067b82 */ /* 0x000ea20000000a00 */
[----:B0-----:R-:W-:-:S06]  /*0620*/  IMAD.WIDE R2, R13, 0x4, R2 ;  /* 0x000000040d027825 */ /* 0x001fcc00078e0202 */
[----:B------:R-:W3:Y:S01]  /*0630*/  LDG.E.CONSTANT R2, desc[UR8][R2.64] ;  /* 0x0000000802027981 */ /* 0x000ee2000c1e9900 */
[----:B------:R-:W-:-:S04]  /*0640*/  IMAD R13, R12, UR14, R13 ;  /* 0x0000000e0c0d7c24 */ /* 0x000fc8000f8e020d */
[----:B-1----:R-:W-:-:S04]  /*0650*/  IMAD.WIDE R4, R13, 0x4, R4 ;  /* 0x000000040d047825 */ /* 0x002fc800078e0204 */
[----:B--2---:R-:W-:-:S04]  /*0660*/  IMAD.WIDE R6, R13, 0x4, R6 ;  /* 0x000000040d067825 */ /* 0x004fc800078e0206 */
[----:B---3--:R-:W-:-:S05]  /*0670*/  FADD R23, R2, R23 ;  /* 0x0000001702177221 */ /* 0x008fca0000000000 */
[----:B------:R-:W-:Y:S01]  /*0680*/  FMNMX R9, RZ, R23, !PT ;  /* 0x00000017ff097209 */ /* 0x000fe20007800000 */
[----:B------:R-:W-:Y:S04]  /*0690*/  STG.E desc[UR8][R4.64], R23 ;  /* 0x0000001704007986 */ /* 0x000fe8000c101908 */
[----:B------:R-:W-:Y:S01]  /*06a0*/  STG.E desc[UR8][R6.64], R9 ;  /* 0x0000000906007986 */ /* 0x000fe2000c101908 */
[----:B------:R-:W-:Y:S05]  /*06b0*/  EXIT ;  /* 0x000000000000794d */ /* 0x000fea0003800000 */
.L_x_32:
        /* <DEDUP_REMOVED lines=12> */
.L_x_152:


//--------------------- .text._ZN3lfs5tetra4cuda36_GLOBAL__N__cc1b2ca6_4_k_cu_106fe93a26extract_rgb_sigmoid_kernelEPKfPfii --------------------------
	.section	.text._ZN3lfs5tetra4cuda36_GLOBAL__N__cc1b2ca6_4_k_cu_106fe93a26extract_rgb_sigmoid_kernelEPKfPfii,"ax",@progbits
	.align	128
.text._ZN3lfs5tetra4cuda36_GLOBAL__N__cc1b2ca6_4_k_cu_106fe93a26extract_rgb_sigmoid_kernelEPKfPfii:
        .type           _ZN3lfs5tetra4cuda36_GLOBAL__N__cc1b2ca6_4_k_cu_106fe93a26extract_rgb_sigmoid_kernelEPKfPfii,@function
        .size           _ZN3lfs5tetra4cuda36_GLOBAL__N__cc1b2ca6_4_k_cu_106fe93a26extract_rgb_sigmoid_kernelEPKfPfii,(.L_x_153 - _ZN3lfs5tetra4cuda36_GLOBAL__N__cc1b2ca6_4_k_cu_106fe93a26extract_rgb_sigmoid_kernelEPKfPfii)
        .other          _ZN3lfs5tetra4cuda36_GLOBAL__N__cc1b2ca6_4_k_cu_106fe93a26extract_rgb_sigmoid_kernelEPKfPfii,@"STO_CUDA_ENTRY STV_DEFAULT"
_ZN3lfs5tetra4cuda36_GLOBAL__N__cc1b2ca6_4_k_cu_106fe93a26extract_rgb_sigmoid_kernelEPKfPfii:
[----:B------:R-:W-:Y:S01]  /*0000*/  LDC R1, c[0x0][0x37c] ;  /* 0x0000df00ff017b82 */ /* 0x000fe20000000800 */
[----:B------:R-:W0:Y:S07]  /*0010*/  S2R R3, SR_TID.X ;  /* 0x0000000000037919 */ /* 0x000e2e0000002100 */
[----:B------:R-:W0:Y:S01]  /*0020*/  S2UR UR5, SR_CTAID.X ;  /* 0x00000000000579c3 */ /* 0x000e220000002500 */
[----:B------:R-:W1:Y:S07]  /*0030*/  LDCU UR4, c[0x0][0x390] ;  /* 0x00007200ff0477ac */ /* 0x000e6e0008000800 */
[----:B------:R-:W0:Y:S01]  /*0040*/  LDC R4, c[0x0][0x360] ;  /* 0x0000d800ff047b82 */ /* 0x000e220000000800 */
[----:B-1----:R-:W-:Y:S01]  /*0050*/  UIMAD UR4, UR4, 0x3, URZ ;  /* 0x00000003040478a4 */ /* 0x002fe2000f8e02ff */
[----:B0-----:R-:W-:-:S05]  /*0060*/  IMAD R4, R4, UR5, R3 ;  /* 0x0000000504047c24 */ /* 0x001fca000f8e0203 */
[----:B------:R-:W-:-:S13]  /*0070*/  ISETP.GE.AND P0, PT, R4, UR4, PT ;  /* 0x0000000404007c0c */ /* 0x000fda000bf06270 */
[----:B------:R-:W-:Y:S05]  /*0080*/  @P0 EXIT ;  /* 0x000000000000094d */ /* 0x000fea0003800000 */
[----:B------:R-:W0:Y:S01]  /*0090*/  LDC.64 R2, c[0x0][0x380] ;  /* 0x0000e000ff027b82 */ /* 0x000e220000000a00 */
[----:B------:R-:W1:Y:S01]  /*00a0*/  LDCU UR6, c[0x0][0x394] ;  /* 0x00007280ff0677ac */ /* 0x000e620008000800 */
[----:B------:R-:W-:Y:S01]  /*00b0*/  IMAD.HI R0, R4, 0x55555556, RZ ;  /* 0x5555555604007827 */ /* 0x000fe200078e02ff */
[----:B------:R-:W2:Y:S04]  /*00c0*/  LDCU.64 UR4, c[0x0][0x358] ;  /* 0x00006b00ff0477ac */ /* 0x000ea80008000a00 */
[----:B------:R-:W-:-:S05]  /*00d0*/  LEA.HI R5, R0, R0, RZ, 0x1 ;  /* 0x0000000000057211 */ /* 0x000fca00078f08ff */
[----:B------:R-:W-:-:S04]  /*00e0*/  IMAD R0, R5, -0x3, R4 ;  /* 0xfffffffd05007824 */ /* 0x000fc800078e0204 */
[----:B-1----:R-:W-:-:S04]  /*00f0*/  IMAD R5, R5, UR6, R0 ;  /* 0x0000000605057c24 */ /* 0x002fc8000f8e0200 */
[----:B0-----:R-:W-:-:S06]  /*0100*/  IMAD.WIDE R2, R5, 0x4, R2 ;  /* 0x0000000405027825 */ /* 0x001fcc00078e0202 */
[----:B--2---:R-:W2:Y:S02]  /*0110*/  LDG.E.CONSTANT R2, desc[UR4][R2.64] ;  /* 0x0000000402027981 */ /* 0x004ea4000c1e9900 */
[----:B--2---:R-:W-:-:S13]  /*0120*/  FSETP.GE.AND P0, PT, R2, RZ, PT ;  /* 0x000000ff0200720b */ /* 0x004fda0003f06000 */
[----:B------:R-:W-:Y:S05]  /*0130*/  @!P0 BRA `(.L_x_33) ;  /* 0x0000000000708947 */ /* 0x000fea0003800000 */
[----:B------:R-:W-:Y:S01]  /*0140*/  IMAD.MOV.U32 R3, RZ, RZ, 0x3bbb989d ;  /* 0x3bbb989dff037424 */ /* 0x000fe200078e00ff */
[----:B------:R-:W-:Y:S01]  /*0150*/  BSSY.RECONVERGENT B0, `(.L_x_34) ;  /* 0x0000016000007945 */ /* 0x000fe20003800200 */
[----:B------:R-:W-:Y:S02]  /*0160*/  IMAD.MOV.U32 R5, RZ, RZ, 0x437c0000 ;  /* 0x437c0000ff057424 */ /* 0x000fe400078e00ff */
[----:B------:R-:W-:-:S04]  /*0170*/  FFMA.SAT R0, R2, -R3, 0.5 ;  /* 0x3f00000002007423 */ /* 0x000fc80000002803 */
[----:B------:R-:W-:-:S04]  /*0180*/  FFMA.RM R0, R0, R5, 12582913 ;  /* 0x4b40000100007423 */ /* 0x000fc80000004005 */
[C---:B------:R-:W-:Y:S01]  /*0190*/  FADD R3, R0.reuse, -12583039 ;  /* 0xcb40007f00037421 */ /* 0x040fe20000000000 */
[----:B------:R-:W-:-:S03]  /*01a0*/  IMAD.SHL.U32 R0, R0, 0x800000, RZ ;  /* 0x0080000000007824 */ /* 0x000fc600078e00ff */
[----:B------:R-:W-:-:S04]  /*01b0*/  FFMA R3, R2, -1.4426950216293334961, -R3 ;  /* 0xbfb8aa3b02037823 */ /* 0x000fc80000000803 */
[----:B------:R-:W-:-:S06]  /*01c0*/  FFMA R3, R2, -1.925963033500011079e-08, R3 ;  /* 0xb2a5706002037823 */ /* 0x000fcc0000000003 */
[----:B------:R-:W0:Y:S02]  /*01d0*/  MUFU.EX2 R3, R3 ;  /* 0x0000000300037308 */ /* 0x000e240000000800 */
[----:B0-----:R-:W-:-:S04]  /*01e0*/  FFMA R0, R0, R3, 1 ;  /* 0x3f80000000007423 */ /* 0x001fc80000000003 */
[----:B------:R-:W-:-:S05]  /*01f0*/  VIADD R2, R0, 0x1800000 ;  /* 0x0180000000027836 */ /* 0x000fca0000000000 */
[----:B------:R-:W-:-:S04]  /*0200*/  LOP3.LUT R2, R2, 0x7f800000, RZ, 0xc0, !PT ;  /* 0x7f80000002027812 */ /* 0x000fc800078ec0ff */
[----:B------:R-:W-:-:S13]  /*0210*/  ISETP.GT.U32.AND P0, PT, R2, 0x1ffffff, PT ;  /* 0x01ffffff0200780c */ /* 0x000fda0003f04070 */
[----:B------:R-:W-:Y:S05]  /*0220*/  @P0 BRA `(.L_x_35) ;  /* 0x0000000000100947 */ /* 0x000fea0003800000 */
[----:B------:R-:W-:-:S07]  /*0230*/  MOV R6, 0x250 ;  /* 0x0000025000067802 */ /* 0x000fce0000000f00 */
[----:B------:R-:W-:Y:S05]  /*0240*/  CALL.REL.NOINC `($__internal_0_$__cuda_sm20_rcp_rn_f32_slowpath) ;  /* 0x00000000009c7944 */ /* 0x000fea0003c00000 */
[----:B------:R-:W-:Y:S01]  /*0250*/  IMAD.MOV.U32 R7, RZ, RZ, R3 ;  /* 0x000000ffff077224 */ /* 0x000fe200078e0003 */
[----:B------:R-:W-:Y:S06]  /*0260*/  BRA `(.L_x_36) ;  /* 0x0000000000107947 */ /* 0x000fec0003800000 */
.L_x_35:
[----:B------:R-:W0:Y:S02]  /*0270*/  MUFU.RCP R7, R0 ;  /* 0x0000000000077308 */ /* 0x000e240000001000 */
[----:B0-----:R-:W-:-:S04]  /*0280*/  FFMA R2, R0, R7, -1 ;  /* 0xbf80000000027423 */ /* 0x001fc80000000007 */
[----:B------:R-:W-:-:S04]  /*0290*/  FADD.FTZ R2, -R2, -RZ ;  /* 0x800000ff02027221 */ /* 0x000fc80000010100 */
[----:B------:R-:W-:-:S07]  /*02a0*/  FFMA R7, R7, R2, R7 ;  /* 0x0000000207077223 */ /* 0x000fce0000000007 */
.L_x_36:
[----:B------:R-:W-:Y:S05]  /*02b0*/  BSYNC.RECONVERGENT B0 ;  /* 0x0000000000007941 */ /* 0x000fea0003800200 */
.L_x_34:
[----:B------:R-:W0:Y:S02]  /*02c0*/  LDC.64 R2, c[0x0][0x388] ;  /* 0x0000e200ff027b82 */ /* 0x000e240000000a00 */
[----:B0-----:R-:W-:-:S05]  /*02d0*/  IMAD.WIDE R4, R4, 0x4, R2 ;  /* 0x0000000404047825 */ /* 0x001fca00078e0202 */
[----:B------:R-:W-:Y:S01]  /*02e0*/  STG.E desc[UR4][R4.64], R7 ;  /* 0x0000000704007986 */ /* 0x000fe2000c101904 */
[----:B------:R-:W-:Y:S05]  /*02f0*/  EXIT ;  /* 0x000000000000794d */ /* 0x000fea0003800000 */
.L_x_33:
[----:B------:R-:W-:Y:S02]  /*0300*/  HFMA2 R3, -RZ, RZ, 0.96630859375, -0.0022525787353515625 ;  /* 0x3bbb989dff037431 */ /* 0x000fe400000001ff */
[----:B------:R-:W-:Y:S01]  /*0310*/  IMAD.MOV.U32 R5, RZ, RZ, 0x437c0000 ;  /* 0x437c0000ff057424 */ /* 0x000fe200078e00ff */
[----:B------:R-:W-:Y:S02]  /*0320*/  BSSY.RECONVERGENT B0, `(.L_x_37) ;  /* 0x0000015000007945 */ /* 0x000fe40003800200 */
[----:B------:R-:W-:-:S04]  /*0330*/  FFMA.SAT R0, R2, R3, 0.5 ;  /* 0x3f00000002007423 */ /* 0x000fc80000002003 */
[----:B------:R-:W-:-:S04]  /*0340*/  FFMA.RM R0, R0, R5, 12582913 ;  /* 0x4b40000100007423 */ /* 0x000fc80000004005 */
[C---:B------:R-:W-:Y:S01]  /*0350*/  FADD R3, R0.reuse, -12583039 ;  /* 0xcb40007f00037421 */ /* 0x040fe20000000000 */
[----:B------:R-:W-:-:S03]  /*0360*/  IMAD.SHL.U32 R0, R0, 0x800000, RZ ;  /* 0x0080000000007824 */ /* 0x000fc600078e00ff */
[----:B------:R-:W-:-:S04]  /*0370*/  FFMA R3, R2, 1.4426950216293334961, -R3 ;  /* 0x3fb8aa3b02037823 */ /* 0x000fc80000000803 */
[----:B------:R-:W-:-:S06]  /*0380*/  FFMA R3, R2, 1.925963033500011079e-08, R3 ;  /* 0x32a5706002037823 */ /* 0x000fcc0000000003 */
[----:B------:R-:W0:Y:S02]  /*0390*/  MUFU.EX2 R3, R3 ;  /* 0x0000000300037308 */ /* 0x000e240000000800 */
[----:B0-----:R-:W-:-:S04]  /*03a0*/  FMUL R0, R0, R3 ;  /* 0x0000000300007220 */ /* 0x001fc80000400000 */
[----:B------:R-:W-:-:S04]  /*03b0*/  FADD R3, R0, 1 ;  /* 0x3f80000000037421 */ /* 0x000fc80000000000 */
[----:B------:R-:W0:Y:S08]  /*03c0*/  MUFU.RCP R2, R3 ;  /* 0x0000000300027308 */ /* 0x000e300000001000 */
[----:B------:R-:W1:Y:S01]  /*03d0*/  FCHK P0, R0, R3 ;  /* 0x0000000300007302 */ /* 0x000e620000000000 */
[----:B0-----:R-:W-:-:S04]  /*03e0*/  FFMA R5, -R3, R2, 1 ;  /* 0x3f80000003057423 */ /* 0x001fc80000000102 */
[----:B------:R-:W-:-:S04]  /*03f0*/  FFMA R5, R2, R5, R2 ;  /* 0x0000000502057223 */ /* 0x000fc80000000002 */
[----:B------:R-:W-:-:S04]  /*0400*/  FFMA R2, R0, R5, RZ ;  /* 0x0000000500027223 */ /* 0x000fc800000000ff */
[----:B------:R-:W-:-:S04]  /*0410*/  FFMA R6, -R3, R2, R0 ;  /* 0x0000000203067223 */ /* 0x000fc80000000100 */
[----:B------:R-:W-:Y:S01]  /*0420*/  FFMA R5, R5, R6, R2 ;  /* 0x0000000605057223 */ /* 0x000fe20000000002 */
[----:B-1----:R-:W-:Y:S06]  /*0430*/  @!P0 BRA `(.L_x_38) ;  /* 0x00000000000c8947 */ /* 0x002fec0003800000 */
[----:B------:R-:W-:-:S07]  /*0440*/  MOV R2, 0x460 ;  /* 0x0000046000027802 */ /* 0x000fce0000000f00 */
[----:B------:R-:W-:Y:S05]  /*0450*/  CALL.REL.NOINC `($__internal_1_$__cuda_sm3x_div_rn_noftz_f32_slowpath) ;  /* 0x0000000000e87944 */ /* 0x000fea0003c00000 */
[----:B------:R-:W-:-:S07]  /*0460*/  IMAD.MOV.U32 R5, RZ, RZ, R0 ;  /* 0x000000ffff057224 */ /* 0x000fce00078e0000 */
.L_x_38:
[----:B------:R-:W-:Y:S05]  /*0470*/  BSYNC.RECONVERGENT B0 ;  /* 0x0000000000007941 */ /* 0x000fea0003800200 */
.L_x_37:
[----:B------:R-:W0:Y:S02]  /*0480*/  LDC.64 R2, c[0x0][0x388] ;  /* 0x0000e200ff027b82 */ /* 0x000e240000000a00 */
[----:B0-----:R-:W-:-:S05]  /*0490*/  IMAD.WIDE R2, R4, 0x4, R2 ;  /* 0x0000000404027825 */ /* 0x001fca00078e0202 */
[----:B------:R-:W-:Y:S01]  /*04a0*/  STG.E desc[UR4][R2.64], R5 ;  /* 0x0000000502007986 */ /* 0x000fe2000c101904 */
[----:B------:R-:W-:Y:S05]  /*04b0*/  EXIT ;  /* 0x000000000000794d */ /* 0x000fea0003800000 */
        .weak           $__internal_0_$__cuda_sm20_rcp_rn_f32_slowpath
        .type           $__internal_0_$__cuda_sm20_rcp_rn_f32_slowpath,@function
        .size           $__internal_0_$__cuda_sm20_rcp_rn_f32_slowpath,($__internal_1_$__cuda_sm3x_div_rn_noftz_f32_slowpath - $__internal_0_$__cuda_sm20_rcp_rn_f32_slowpath)
$__internal_0_$__cuda_sm20_rcp_rn_f32_slowpath:
[----:B------:R-:W-:Y:S01]  /*04c0*/  IMAD.SHL.U32 R2, R0, 0x2, RZ ;  /* 0x0000000200027824 */ /* 0x000fe200078e00ff */
[----:B------:R-:W-:Y:S04]  /*04d0*/  BSSY.RECONVERGENT B1, `(.L_x_39) ;  /* 0x0000030000017945 */ /* 0x000fe80003800200 */
[----:B------:R-:W-:-:S04]  /*04e0*/  SHF.R.U32.HI R2, RZ, 0x18, R2 ;  /* 0x00000018ff027819 */ /* 0x000fc80000011602 */
[----:B------:R-:W-:-:S13]  /*04f0*/  ISETP.NE.U32.AND P0, PT, R2, RZ, PT ;  /* 0x000000ff0200720c */ /* 0x000fda0003f05070 */
[----:B------:R-:W-:Y:S05]  /*0500*/  @P0 BRA `(.L_x_40) ;  /* 0x0000000000280947 */ /* 0x000fea0003800000 */
[----:B------:R-:W-:-:S04]  /*0510*/  SHF.L.U32 R2, R0, 0x1, RZ ;  /* 0x0000000100027819 */ /* 0x000fc800000006ff */
[----:B------:R-:W-:-:S13]  /*0520*/  ISETP.NE.AND P0, PT, R2, RZ, PT ;  /* 0x000000ff0200720c */ /* 0x000fda0003f05270 */
[----:B------:R-:W-:Y:S01]  /*0530*/  @P0 FFMA R5, R0, 1.84467440737095516160e+19, RZ ;  /* 0x5f80000000050823 */ /* 0x000fe200000000ff */
[----:B------:R-:W-:Y:S08]  /*0540*/  @!P0 MUFU.RCP R3, R0 ;  /* 0x0000000000038308 */ /* 0x000ff00000001000 */
[----:B------:R-:W0:Y:S02]  /*0550*/  @P0 MUFU.RCP R2, R5 ;  /* 0x0000000500020308 */ /* 0x000e240000001000 */
[----:B0-----:R-:W-:-:S04]  /*0560*/  @P0 FFMA R7, R5, R2, -1 ;  /* 0xbf80000005070423 */ /* 0x001fc80000000002 */
[----:B------:R-:W-:-:S04]  /*0570*/  @P0 FADD.FTZ R7, -R7, -RZ ;  /* 0x800000ff07070221 */ /* 0x000fc80000010100 */
[----:B------:R-:W-:-:S04]  /*0580*/  @P0 FFMA R2, R2, R7, R2 ;  /* 0x0000000702020223 */ /* 0x000fc80000000002 */
[----:B------:R-:W-:Y:S01]  /*0590*/  @P0 FFMA R3, R2, 1.84467440737095516160e+19, RZ ;  /* 0x5f80000002030823 */ /* 0x000fe200000000ff */
[----:B------:R-:W-:Y:S06]  /*05a0*/  BRA `(.L_x_41) ;  /* 0x0000000000887947 */ /* 0x000fec0003800000 */
.L_x_40:
[----:B------:R-:W-:-:S05]  /*05b0*/  VIADD R3, R2, 0xffffff03 ;  /* 0xffffff0302037836 */ /* 0x000fca0000000000 */
[----:B------:R-:W-:-:S13]  /*05c0*/  ISETP.GT.U32.AND P0, PT, R3, 0x1, PT ;  /* 0x000000010300780c */ /* 0x000fda0003f04070 */
[----:B------:R-:W-:Y:S05]  /*05d0*/  @P0 BRA `(.L_x_42) ;  /* 0x0000000000780947 */ /* 0x000fea0003800000 */
[----:B------:R-:W-:Y:S01]  /*05e0*/  LOP3.LUT R5, R0, 0x7fffff, RZ, 0xc0, !PT ;  /* 0x007fffff00057812 */ /* 0x000fe200078ec0ff */
[----:B------:R-:W-:-:S03]  /*05f0*/  IMAD.MOV.U32 R10, RZ, RZ, 0x3 ;  /* 0x00000003ff0a7424 */ /* 0x000fc600078e00ff */
[----:B------:R-:W-:Y:S02]  /*0600*/  LOP3.LUT R5, R5, 0x3f800000, RZ, 0xfc, !PT ;  /* 0x3f80000005057812 */ /* 0x000fe400078efcff */
[----:B------:R-:W-:Y:S02]  /*0610*/  SHF.L.U32 R11, R10, R3, RZ ;  /* 0x000000030a0b7219 */ /* 0x000fe400000006ff */
[----:B------:R-:W0:Y:S02]  /*0620*/  MUFU.RCP R8, R5 ;  /* 0x0000000500087308 */ /* 0x000e240000001000 */
[----:B0-----:R-:W-:-:S04]  /*0630*/  FFMA R7, R5, R8, -1 ;  /* 0xbf80000005077423 */ /* 0x001fc80000000008 */
[----:B------:R-:W-:-:S04]  /*0640*/  FADD.FTZ R7, -R7, -RZ ;  /* 0x800000ff07077221 */ /* 0x000fc80000010100 */
[CCC-:B------:R-:W-:Y:S01]  /*0650*/  FFMA.RM R9, R8.reuse, R7.reuse, R8.reuse ;  /* 0x0000000708097223 */ /* 0x1c0fe20000004008 */
[----:B------:R-:W-:-:S04]  /*0660*/  FFMA.RP R8, R8, R7, R8 ;  /* 0x0000000708087223 */ /* 0x000fc80000008008 */
[C---:B------:R-:W-:Y:S02]  /*0670*/  LOP3.LUT R7, R9.reuse, 0x7fffff, RZ, 0xc0, !PT ;  /* 0x007fffff09077812 */ /* 0x040fe400078ec0ff */
[----:B------:R-:W-:Y:S02]  /*0680*/  FSETP.NEU.FTZ.AND P0, PT, R9, R8, PT ;  /* 0x000000080900720b */ /* 0x000fe40003f1d000 */
[----:B------:R-:W-:Y:S02]  /*0690*/  LOP3.LUT R8, R7, 0x800000, RZ, 0xfc, !PT ;  /* 0x0080000007087812 */ /* 0x000fe400078efcff */
[----:B------:R-:W-:Y:S02]  /*06a0*/  SEL R7, RZ, 0xffffffff, !P0 ;  /* 0xffffffffff077807 */ /* 0x000fe40004000000 */
[----:B------:R-:W-:-:S03]  /*06b0*/  LOP3.LUT R10, R11, R8, RZ, 0xc0, !PT ;  /* 0x000000080b0a7212 */ /* 0x000fc600078ec0ff */
[----:B------:R-:W-:Y:S01]  /*06c0*/  IMAD.MOV R7, RZ, RZ, -R7 ;  /* 0x000000ffff077224 */ /* 0x000fe200078e0a07 */
[----:B------:R-:W-:-:S04]  /*06d0*/  SHF.R.U32.HI R10, RZ, R3, R10 ;  /* 0x00000003ff0a7219 */ /* 0x000fc8000001160a */
[----:B------:R-:W-:Y:S02]  /*06e0*/  LOP3.LUT P1, RZ, R7, R3, R8, 0xf8, !PT ;  /* 0x0000000307ff7212 */ /* 0x000fe4000782f808 */
[C---:B------:R-:W-:Y:S02]  /*06f0*/  LOP3.LUT P0, RZ, R10.reuse, 0x1, RZ, 0xc0, !PT ;  /* 0x000000010aff7812 */ /* 0x040fe4000780c0ff */
[----:B------:R-:W-:-:S04]  /*0700*/  LOP3.LUT P2, RZ, R10, 0x2, RZ, 0xc0, !PT ;  /* 0x000000020aff7812 */ /* 0x000fc8000784c0ff */
[----:B------:R-:W-:Y:S02]  /*0710*/  PLOP3.LUT P0, PT, P0, P1, P2, 0xe0, 0x0 ;  /* 0x000000000000781c */ /* 0x000fe40000703c20 */
[----:B------:R-:W-:Y:S02]  /*0720*/  LOP3.LUT P1, RZ, R0, 0x7fffff, RZ, 0xc0, !PT ;  /* 0x007fffff00ff7812 */ /* 0x000fe4000782c0ff */
[----:B------:R-:W-:-:S05]  /*0730*/  SEL R3, RZ, 0x1, !P0 ;  /* 0x00000001ff037807 */ /* 0x000fca0004000000 */
[----:B------:R-:W-:-:S05]  /*0740*/  IMAD.MOV R3, RZ, RZ, -R3 ;  /* 0x000000ffff037224 */ /* 0x000fca00078e0a03 */
[----:B------:R-:W-:Y:S02]  /*0750*/  ISETP.GE.AND P0, PT, R3, RZ, PT ;  /* 0x000000ff0300720c */ /* 0x000fe40003f06270 */
[----:B------:R-:W-:-:S04]  /*0760*/  IADD3 R3, PT, PT, R2, -0xfc, RZ ;  /* 0xffffff0402037810 */ /* 0x000fc80007ffe0ff */
[----:B------:R-:W-:-:S07]  /*0770*/  SHF.R.U32.HI R3, RZ, R3, R8 ;  /* 0x00000003ff037219 */ /* 0x000fce0000011608 */
[----:B------:R-:W-:-:S04]  /*0780*/  @!P0 VIADD R3, R3, 0x1 ;  /* 0x0000000103038836 */ /* 0x000fc80000000000 */
[----:B------:R-:W-:-:S05]  /*0790*/  @!P1 IMAD.SHL.U32 R3, R3, 0x2, RZ ;  /* 0x0000000203039824 */ /* 0x000fca00078e00ff */
[----:B------:R-:W-:Y:S01]  /*07a0*/  LOP3.LUT R3, R3, 0x80000000, R0, 0xf8, !PT ;  /* 0x8000000003037812 */ /* 0x000fe200078ef800 */
[----:B------:R-:W-:Y:S06]  /*07b0*/  BRA `(.L_x_41) ;  /* 0x0000000000047947 */ /* 0x000fec0003800000 */
.L_x_42:
[----:B------:R0:W1:Y:S02]  /*07c0*/  MUFU.RCP R3, R0 ;  /* 0x0000000000037308 */ /* 0x0000640000001000 */
.L_x_41:
[----:B------:R-:W-:Y:S05]  /*07d0*/  BSYNC.RECONVERGENT B1 ;  /* 0x0000000000017941 */ /* 0x000fea0003800200 */
.L_x_39:
[----:B------:R-:W-:-:S04]  /*07e0*/  IMAD.MOV.U32 R7, RZ, RZ, 0x0 ;  /* 0x00000000ff077424 */ /* 0x000fc800078e00ff */
[----:B01----:R-:W-:Y:S05]  /*07f0*/  RET.REL.NODEC R6 `(_ZN3lfs5tetra4cuda36_GLOBAL__N__cc1b2ca6_4_k_cu_106fe93a26extract_rgb_sigmoid_kernelEPKfPfii) ;  /* 0xfffffff806007950 */ /* 0x003fea0003c3ffff */
        .weak           $__internal_1_$__cuda_sm3x_div_rn_noftz_f32_slowpath
        .type           $__internal_1_$__cuda_sm3x_div_rn_noftz_f32_slowpath,@function
        .size           $__internal_1_$__cuda_sm3x_div_rn_noftz_f32_slowpath,(.L_x_153 - $__internal_1_$__cuda_sm3x_div_rn_noftz_f32_slowpath)
$__internal_1_$__cuda_sm3x_div_rn_noftz_f32_slowpath:
[--C-:B------:R-:W-:Y:S01]  /*0800*/  SHF.R.U32.HI R6, RZ, 0x17, R3.reuse ;  /* 0x00000017ff067819 */ /* 0x100fe20000011603 */
[----:B------:R-:W-:Y:S01]  /*0810*/  BSSY.RECONVERGENT B1, `(.L_x_43) ;  /* 0x0000064000017945 */ /* 0x000fe20003800200 */
[--C-:B------:R-:W-:Y:S01]  /*0820*/  SHF.R.U32.HI R5, RZ, 0x17, R0.reuse ;  /* 0x00000017ff057819 */ /* 0x100fe20000011600 */
[----:B------:R-:W-:Y:S01]  /*0830*/  IMAD.MOV.U32 R7, RZ, RZ, R0 ;  /* 0x000000ffff077224 */ /* 0x000fe200078e0000 */
[----:B------:R-:W-:Y:S01]  /*0840*/  LOP3.LUT R6, R6, 0xff, RZ, 0xc0, !PT ;  /* 0x000000ff06067812 */ /* 0x000fe200078ec0ff */
[----:B------:R-:W-:Y:S01]  /*0850*/  IMAD.MOV.U32 R8, RZ, RZ, R3 ;  /* 0x000000ffff087224 */ /* 0x000fe200078e0003 */
[----:B------:R-:W-:-:S03]  /*0860*/  LOP3.LUT R5, R5, 0xff, RZ, 0xc0, !PT ;  /* 0x000000ff05057812 */ /* 0x000fc600078ec0ff */
[----:B------:R-:W-:Y:S01]  /*0870*/  VIADD R11, R6, 0xffffffff ;  /* 0xffffffff060b7836 */ /* 0x000fe20000000000 */
[----:B------:R-:W-:-:S04]  /*0880*/  IADD3 R10, PT, PT, R5, -0x1, RZ ;  /* 0xffffffff050a7810 */ /* 0x000fc80007ffe0ff */
[----:B------:R-:W-:-:S04]  /*0890*/  ISETP.GT.U32.AND P0, PT, R11, 0xfd, PT ;  /* 0x000000fd0b00780c */ /* 0x000fc80003f04070 */
[----:B------:R-:W-:-:S13]  /*08a0*/  ISETP.GT.U32.OR P0, PT, R10, 0xfd, P0 ;  /* 0x000000fd0a00780c */ /* 0x000fda0000704470 */
[----:B------:R-:W-:Y:S01]  /*08b0*/  @!P0 IMAD.MOV.U32 R9, RZ, RZ, RZ ;  /* 0x000000ffff098224 */ /* 0x000fe200078e00ff */
[----:B------:R-:W-:Y:S06]  /*08c0*/  @!P0 BRA `(.L_x_44) ;  /* 0x00000000005c8947 */ /* 0x000fec0003800000 */
[----:B------:R-:W-:Y:S02]  /*08d0*/  FSETP.GTU.FTZ.AND P0, PT, |R0|, +INF , PT ;  /* 0x7f8000000000780b */ /* 0x000fe40003f1c200 */
[----:B------:R-:W-:-:S04]  /*08e0*/  FSETP.GTU.FTZ.AND P1, PT, |R3|, +INF , PT ;  /* 0x7f8000000300780b */ /* 0x000fc80003f3c200 */
[----:B------:R-:W-:-:S13]  /*08f0*/  PLOP3.LUT P0, PT, P0, P1, PT, 0xf8, 0x8f ;  /* 0x00000000008f781c */ /* 0x000fda0000703f70 */
[----:B------:R-:W-:Y:S05]  /*0900*/  @P0 BRA `(.L_x_45) ;  /* 0x00000004004c0947 */ /* 0x000fea0003800000 */
[----:B------:R-:W-:-:S13]  /*0910*/  LOP3.LUT P0, RZ, R8, 0x7fffffff, R7, 0xc8, !PT ;  /* 0x7fffffff08ff7812 */ /* 0x000fda000780c807 */
[----:B------:R-:W-:Y:S05]  /*0920*/  @!P0 BRA `(.L_x_46) ;  /* 0x00000004003c8947 */ /* 0x000fea0003800000 */
[C---:B------:R-:W-:Y:S02]  /*0930*/  FSETP.NEU.FTZ.AND P2, PT, |R0|.reuse, +INF , PT ;  /* 0x7f8000000000780b */ /* 0x040fe40003f5d200 */
[----:B------:R-:W-:Y:S02]  /*0940*/  FSETP.NEU.FTZ.AND P1, PT, |R3|, +INF , PT ;  /* 0x7f8000000300780b */ /* 0x000fe40003f3d200 */
[----:B------:R-:W-:-:S11]  /*0950*/  FSETP.NEU.FTZ.AND P0, PT, |R0|, +INF , PT ;  /* 0x7f8000000000780b */ /* 0x000fd60003f1d200 */
[----:B------:R-:W-:Y:S05]  /*0960*/  @!P1 BRA !P2, `(.L_x_46) ;  /* 0x00000004002c9947 */ /* 0x000fea0005000000 */
[----:B------:R-:W-:-:S04]  /*0970*/  LOP3.LUT P2, RZ, R7, 0x7fffffff, RZ, 0xc0, !PT ;  /* 0x7fffffff07ff7812 */ /* 0x000fc8000784c0ff */
[----:B------:R-:W-:-:S13]  /*0980*/  PLOP3.LUT P1, PT, P1, P2, PT, 0x2f, 0xf2 ;  /* 0x0000000000f2781c */ /* 0x000fda0000f24577 */
[----:B------:R-:W-:Y:S05]  /*0990*/  @P1 BRA `(.L_x_47) ;  /* 0x0000000400181947 */ /* 0x000fea0003800000 */
[----:B------:R-:W-:-:S04]  /*09a0*/  LOP3.LUT P1, RZ, R8, 0x7fffffff, RZ, 0xc0, !PT ;  /* 0x7fffffff08ff7812 */ /* 0x000fc8000782c0ff */
[----:B------:R-:W-:-:S13]  /*09b0*/  PLOP3.LUT P0, PT, P0, P1, PT, 0x2f, 0xf2 ;  /* 0x0000000000f2781c */ /* 0x000fda0000702577 */
[----:B------:R-:W-:Y:S05]  /*09c0*/  @P0 BRA `(.L_x_48) ;  /* 0x0000000400000947 */ /* 0x000fea0003800000 */
[----:B------:R-:W-:Y:S02]  /*09d0*/  ISETP.GE.AND P0, PT, R10, RZ, PT ;  /* 0x000000ff0a00720c */ /* 0x000fe40003f06270 */
[----:B------:R-:W-:-:S11]  /*09e0*/  ISETP.GE.AND P1, PT, R11, RZ, PT ;  /* 0x000000ff0b00720c */ /* 0x000fd60003f26270 */
[----:B------:R-:W-:Y:S01]  /*09f0*/  @P0 IMAD.MOV.U32 R9, RZ, RZ, RZ ;  /* 0x000000ffff090224 */ /* 0x000fe200078e00ff */
[----:B------:R-:W-:Y:S01]  /*0a00*/  @!P0 MOV R9, 0xffffffc0 ;  /* 0xffffffc000098802 */ /* 0x000fe20000000f00 */
[----:B------:R-:W-:Y:S01]  /*0a10*/  @!P0 FFMA R7, R0, 1.84467440737095516160e+19, RZ ;  /* 0x5f80000000078823 */ /* 0x000fe200000000ff */
[----:B------:R-:W-:-:S03]  /*0a20*/  @!P1 FFMA R8, R3, 1.84467440737095516160e+19, RZ ;  /* 0x5f80000003089823 */ /* 0x000fc600000000ff */
[----:B------:R-:W-:-:S07]  /*0a30*/  @!P1 VIADD R9, R9, 0x40 ;  /* 0x0000004009099836 */ /* 0x000fce0000000000 */
.L_x_44:
[----:B------:R-:W-:Y:S01]  /*0a40*/  LEA R3, R6, 0xc0800000, 0x17 ;  /* 0xc080000006037811 */ /* 0x000fe200078eb8ff */
[----:B------:R-:W-:Y:S01]  /*0a50*/  VIADD R5, R5, 0xffffff81 ;  /* 0xffffff8105057836 */ /* 0x000fe20000000000 */
[----:B------:R-:W-:Y:S03]  /*0a60*/  BSSY.RECONVERGENT B2, `(.L_x_49) ;  /* 0x0000035000027945 */ /* 0x000fe60003800200 */
[----:B------:R-:W-:Y:S01]  /*0a70*/  IMAD.IADD R3, R8, 0x1, -R3 ;  /* 0x0000000108037824 */ /* 0x000fe200078e0a03 */
[C---:B------:R-:W-:Y:S01]  /*0a80*/  IADD3 R6, PT, PT, R5.reuse, 0x7f, -R6 ;  /* 0x0000007f05067810 */ /* 0x040fe20007ffe806 */
[----:B------:R-:W-:Y:S02]  /*0a90*/  IMAD R0, R5, -0x800000, R7 ;  /* 0xff80000005007824 */ /* 0x000fe400078e0207 */
[----:B------:R-:W0:Y:S01]  /*0aa0*/  MUFU.RCP R8, R3 ;  /* 0x0000000300087308 */ /* 0x000e220000001000 */
[----:B------:R-:W-:Y:S01]  /*0ab0*/  FADD.FTZ R11, -R3, -RZ ;  /* 0x800000ff030b7221 */ /* 0x000fe20000010100 */
[----:B------:R-:W-:-:S03]  /*0ac0*/  IMAD.IADD R6, R6, 0x1, R9 ;  /* 0x0000000106067824 */ /* 0x000fc600078e0209 */
[----:B0-----:R-:W-:-:S04]  /*0ad0*/  FFMA R13, R8, R11, 1 ;  /* 0x3f800000080d7423 */ /* 0x001fc8000000000b */
[----:B------:R-:W-:-:S04]  /*0ae0*/  FFMA R10, R8, R13, R8 ;  /* 0x0000000d080a7223 */ /* 0x000fc80000000008 */
[----:B------:R-:W-:-:S04]  /*0af0*/  FFMA R7, R0, R10, RZ ;  /* 0x0000000a00077223 */ /* 0x000fc800000000ff */
[----:B------:R-:W-:-:S04]  /*0b00*/  FFMA R8, R11, R7, R0 ;  /* 0x000000070b087223 */ /* 0x000fc80000000000 */
[----:B------:R-:W-:-:S04]  /*0b10*/  FFMA R7, R10, R8, R7 ;  /* 0x000000080a077223 */ /* 0x000fc80000000007 */
[----:B------:R-:W-:-:S04]  /*0b20*/  FFMA R8, R11, R7, R0 ;  /* 0x000000070b087223 */ /* 0x000fc80000000000 */
[----:B------:R-:W-:-:S05]  /*0b30*/  FFMA R0, R10, R8, R7 ;  /* 0x000000080a007223 */ /* 0x000fca0000000007 */
[----:B------:R-:W-:-:S04]  /*0b40*/  SHF.R.U32.HI R3, RZ, 0x17, R0 ;  /* 0x00000017ff037819 */ /* 0x000fc80000011600 */
[----:B------:R-:W-:-:S04]  /*0b50*/  LOP3.LUT R3, R3, 0xff, RZ, 0xc0, !PT ;  /* 0x000000ff03037812 */ /* 0x000fc800078ec0ff */
[----:B------:R-:W-:-:S05]  /*0b60*/  IADD3 R9, PT, PT, R3, R6, RZ ;  /* 0x0000000603097210 */ /* 0x000fca0007ffe0ff */
[----:B------:R-:W-:-:S05]  /*0b70*/  VIADD R3, R9, 0xffffffff ;  /* 0xffffffff09037836 */ /* 0x000fca0000000000 */
[----:B------:R-:W-:-:S13]  /*0b80*/  ISETP.GE.U32.AND P0, PT, R3, 0xfe, PT ;  /* 0x000000fe0300780c */ /* 0x000fda0003f06070 */
[----:B------:R-:W-:Y:S05]  /*0b90*/  @!P0 BRA `(.L_x_50) ;  /* 0x0000000000808947 */ /* 0x000fea0003800000 */
[----:B------:R-:W-:-:S13]  /*0ba0*/  ISETP.GT.AND P0, PT, R9, 0xfe, PT ;  /* 0x000000fe0900780c */ /* 0x000fda0003f04270 */
[----:B------:R-:W-:Y:S05]  /*0bb0*/  @P0 BRA `(.L_x_51) ;  /* 0x00000000006c0947 */ /* 0x000fea0003800000 */
[----:B------:R-:W-:-:S13]  /*0bc0*/  ISETP.GE.AND P0, PT, R9, 0x1, PT ;  /* 0x000000010900780c */ /* 0x000fda0003f06270 */
[----:B------:R-:W-:Y:S05]  /*0bd0*/  @P0 BRA `(.L_x_52) ;  /* 0x0000000000740947 */ /* 0x000fea0003800000 */
[----:B------:R-:W-:Y:S02]  /*0be0*/  ISETP.GE.AND P0, PT, R9, -0x18, PT ;  /* 0xffffffe80900780c */ /* 0x000fe40003f06270 */
[----:B------:R-:W-:-:S11]  /*0bf0*/  LOP3.LUT R0, R0, 0x80000000, RZ, 0xc0, !PT ;  /* 0x8000000000007812 */ /* 0x000fd600078ec0ff */
[----:B------:R-:W-:Y:S05]  /*0c00*/  @!P0 BRA `(.L_x_52) ;  /* 0x0000000000688947 */ /* 0x000fea0003800000 */
[CCC-:B------:R-:W-:Y:S01]  /*0c10*/  FFMA.RZ R3, R10.reuse, R8.reuse, R7.reuse ;  /* 0x000000080a037223 */ /* 0x1c0fe2000000c007 */
[CCC-:B------:R-:W-:Y:S01]  /*0c20*/  FFMA.RM R6, R10.reuse, R8.reuse, R7.reuse ;  /* 0x000000080a067223 */ /* 0x1c0fe20000004007 */
[C---:B------:R-:W-:Y:S02]  /*0c30*/  ISETP.NE.AND P2, PT, R9.reuse, RZ, PT ;  /* 0x000000ff0900720c */ /* 0x040fe40003f45270 */
[----:B------:R-:W-:Y:S02]  /*0c40*/  ISETP.NE.AND P1, PT, R9, RZ, PT ;  /* 0x000000ff0900720c */ /* 0x000fe40003f25270 */
[----:B------:R-:W-:Y:S01]  /*0c50*/  LOP3.LUT R5, R3, 0x7fffff, RZ, 0xc0, !PT ;  /* 0x007fffff03057812 */ /* 0x000fe200078ec0ff */
[----:B------:R-:W-:Y:S01]  /*0c60*/  FFMA.RP R3, R10, R8, R7 ;  /* 0x000000080a037223 */ /* 0x000fe20000008007 */
[----:B------:R-:W-:Y:S02]  /*0c70*/  VIADD R8, R9, 0x20 ;  /* 0x0000002009087836 */ /* 0x000fe40000000000 */
[----:B------:R-:W-:Y:S01]  /*0c80*/  LOP3.LUT R5, R5, 0x800000, RZ, 0xfc, !PT ;  /* 0x0080000005057812 */ /* 0x000fe200078efcff */
[----:B------:R-:W-:Y:S01]  /*0c90*/  IMAD.MOV R7, RZ, RZ, -R9 ;  /* 0x000000ffff077224 */ /* 0x000fe200078e0a09 */
[----:B------:R-:W-:-:S02]  /*0ca0*/  FSETP.NEU.FTZ.AND P0, PT, R3, R6, PT ;  /* 0x000000060300720b */ /* 0x000fc40003f1d000 */
[----:B------:R-:W-:Y:S02]  /*0cb0*/  SHF.L.U32 R8, R5, R8, RZ ;  /* 0x0000000805087219 */ /* 0x000fe400000006ff */
[----:B------:R-:W-:Y:S02]  /*0cc0*/  SEL R6, R7, RZ, P2 ;  /* 0x000000ff07067207 */ /* 0x000fe40001000000 */
[----:B------:R-:W-:Y:S02]  /*0cd0*/  ISETP.NE.AND P1, PT, R8, RZ, P1 ;  /* 0x000000ff0800720c */ /* 0x000fe40000f25270 */
[----:B------:R-:W-:Y:S02]  /*0ce0*/  SHF.R.U32.HI R6, RZ, R6, R5 ;  /* 0x00000006ff067219 */ /* 0x000fe40000011605 */
[----:B------:R-:W-:Y:S02]  /*0cf0*/  PLOP3.LUT P0, PT, P0, P1, PT, 0xf8, 0x8f ;  /* 0x00000000008f781c */ /* 0x000fe40000703f70 */
[----:B------:R-:W-:-:S02]  /*0d00*/  SHF.R.U32.HI R8, RZ, 0x1, R6 ;  /* 0x00000001ff087819 */ /* 0x000fc40000011606 */
[----:B------:R-:W-:-:S04]  /*0d10*/  SEL R3, RZ, 0x1, !P0 ;  /* 0x00000001ff037807 */ /* 0x000fc80004000000 */
[----:B------:R-:W-:-:S04]  /*0d20*/  LOP3.LUT R3, R3, 0x1, R8, 0xf8, !PT ;  /* 0x0000000103037812 */ /* 0x000fc800078ef808 */
[----:B------:R-:W-:-:S04]  /*0d30*/  LOP3.LUT R3, R3, R6, RZ, 0xc0, !PT ;  /* 0x0000000603037212 */ /* 0x000fc800078ec0ff */
[----:B------:R-:W-:-:S04]  /*0d40*/  IADD3 R3, PT, PT, R8, R3, RZ ;  /* 0x0000000308037210 */ /* 0x000fc80007ffe0ff */
[----:B------:R-:W-:Y:S01]  /*0d50*/  LOP3.LUT R0, R3, R0, RZ, 0xfc, !PT ;  /* 0x0000000003007212 */ /* 0x000fe200078efcff */
[----:B------:R-:W-:Y:S06]  /*0d60*/  BRA `(.L_x_52) ;  /* 0x0000000000107947 */ /* 0x000fec0003800000 */
.L_x_51:
[----:B------:R-:W-:-:S04]  /*0d70*/  LOP3.LUT R0, R0, 0x80000000, RZ, 0xc0, !PT ;  /* 0x8000000000007812 */ /* 0x000fc800078ec0ff */
[----:B------:R-:W-:Y:S01]  /*0d80*/  LOP3.LUT R0, R0, 0x7f800000, RZ, 0xfc, !PT ;  /* 0x7f80000000007812 */ /* 0x000fe200078efcff */
[----:B------:R-:W-:Y:S06]  /*0d90*/  BRA `(.L_x_52) ;  /* 0x0000000000047947 */ /* 0x000fec0003800000 */
.L_x_50:
[----:B------:R-:W-:-:S07]  /*0da0*/  IMAD R0, R6, 0x800000, R0 ;  /* 0x0080000006007824 */ /* 0x000fce00078e0200 */
.L_x_52:
[----:B------:R-:W-:Y:S05]  /*0db0*/  BSYNC.RECONVERGENT B2 ;  /* 0x0000000000027941 */ /* 0x000fea0003800200 */
.L_x_49:
[----:B------:R-:W-:Y:S05]  /*0dc0*/  BRA `(.L_x_53) ;  /* 0x0000000000207947 */ /* 0x000fea0003800000 */
.L_x_48:
[----:B------:R-:W-:-:S04]  /*0dd0*/  LOP3.LUT R0, R8, 0x80000000, R7, 0x48, !PT ;  /* 0x8000000008007812 */ /* 0x000fc800078e4807 */
[----:B------:R-:W-:Y:S01]  /*0de0*/  LOP3.LUT R0, R0, 0x7f800000, RZ, 0xfc, !PT ;  /* 0x7f80000000007812 */ /* 0x000fe200078efcff */
[----:B------:R-:W-:Y:S06]  /*0df0*/  BRA `(.L_x_53) ;  /* 0x0000000000147947 */ /* 0x000fec0003800000 */
.L_x_47:
[----:B------:R-:W-:Y:S01]  /*0e00*/  LOP3.LUT R0, R8, 0x80000000, R7, 0x48, !PT ;  /* 0x8000000008007812 */ /* 0x000fe200078e4807 */
[----:B------:R-:W-:Y:S06]  /*0e10*/  BRA `(.L_x_53) ;  /* 0x00000000000c7947 */ /* 0x000fec0003800000 */
.L_x_46:
[----:B------:R-:W0:Y:S01]  /*0e20*/  MUFU.RSQ R0, -QNAN ;  /* 0xffc0000000007908 */ /* 0x000e220000001400 */
[----:B------:R-:W-:Y:S05]  /*0e30*/  BRA `(.L_x_53) ;  /* 0x0000000000047947 */ /* 0x000fea0003800000 */
.L_x_45:
[----:B------:R-:W-:-:S07]  /*0e40*/  FADD.FTZ R0, R0, R3 ;  /* 0x0000000300007221 */ /* 0x000fce0000010000 */
.L_x_53:
[----:B------:R-:W-:Y:S05]  /*0e50*/  BSYNC.RECONVERGENT B1 ;  /* 0x0000000000017941 */ /* 0x000fea0003800200 */
.L_x_43:
[----:B------:R-:W-:-:S04]  /*0e60*/  IMAD.MOV.U32 R3, RZ, RZ, 0x0 ;  /* 0x00000000ff037424 */ /* 0x000fc800078e00ff */
[----:B0-----:R-:W-:Y:S05]  /*0e70*/  RET.REL.NODEC R2 `(_ZN3lfs5tetra4cuda36_GLOBAL__N__cc1b2ca6_4_k_cu_106fe93a26extract_rgb_sigmoid_kernelEPKfPfii) ;  /* 0xfffffff002607950 */ /* 0x001fea0003c3ffff */
.L_x_54:
        /* <DEDUP_REMOVED lines=16> */
.L_x_153:


//--------------------- .text._ZN3lfs5tetra4cuda36_GLOBAL__N__cc1b2ca6_4_k_cu_106fe93a29matmul_backward_simple_kernelEPKfS4_Pfiii --------------------------
	.section	.text._ZN3lfs5tetra4cuda36_GLOBAL__N__cc1b2ca6_4_k_cu_106fe93a29matmul_backward_simple_kernelEPKfS4_Pfiii,"ax",@progbits
	.align	128
.text._ZN3lfs5tetra4cuda36_GLOBAL__N__cc1b2ca6_4_k_cu_106fe93a29matmul_backward_simple_kernelEPKfS4_Pfiii:
        .type           _ZN3lfs5tetra4cuda36_GLOBAL__N__cc1b2ca6_4_k_cu_106fe93a29matmul_backward_simple_kernelEPKfS4_Pfiii,@function
        .size           _ZN3lfs5tetra4cuda36_GLOBAL__N__cc1b2ca6_4_k_cu_106fe93a29matmul_backward_simple_kernelEPKfS4_Pfiii,(.L_x_156 - _ZN3lfs5tetra4cuda36_GLOBAL__N__cc1b2ca6_4_k_cu_106fe93a29matmul_backward_simple_kernelEPKfS4_Pfiii)
        .other          _ZN3lfs5tetra4cuda36_GLOBAL__N__cc1b2ca6_4_k_cu_106fe93a29matmul_backward_simple_kernelEPKfS4_Pfiii,@"STO_CUDA_ENTRY STV_DEFAULT"
_ZN3lfs5tetra4cuda36_GLOBAL__N__cc1b2ca6_4_k_cu_106fe93a29matmul_backward_simple_kernelEPKfS4_Pfiii:
[----:B------:R-:W-:Y:S01]  /*0000*/  LDC R1, c[0x0][0x37c] ;  /* 0x0000df00ff017b82 */ /* 0x000fe20000000800 */
[----:B------:R-:W0:Y:S07]  /*0010*/  S2R R3, SR_TID.X ;  /* 0x0000000000037919 */ /* 0x000e2e0000002100 */
[----:B------:R-:W1:Y:S01]  /*0020*/  LDC R7, c[0x0][0x364] ;  /* 0x0000d900ff077b82 */ /* 0x000e620000000800 */
[----:B------:R-:W2:Y:S01]  /*0030*/  LDCU UR11, c[0x0][0x3a0] ;  /* 0x00007400ff0b77ac */ /* 0x000ea20008000800 */
[----:B------:R-:W1:Y:S01]  /*0040*/  S2R R2, SR_TID.Y ;  /* 0x0000000000027919 */ /* 0x000e620000002200 */
[----:B------:R-:W3:Y:S05]  /*0050*/  LDCU UR6, c[0x0][0x398] ;  /* 0x00007300ff0677ac */ /* 0x000eea0008000800 */
[----:B------:R-:W0:Y:S08]  /*0060*/  S2UR UR5, SR_CTAID.X ;  /* 0x00000000000579c3 */ /* 0x000e300000002500 */
[----:B------:R-:W0:Y:S08]  /*0070*/  LDC R0, c[0x0][0x360] ;  /* 0x0000d800ff007b82 */ /* 0x000e300000000800 */
[----:B------:R-:W1:Y:S01]  /*0080*/  S2UR UR4, SR_CTAID.Y ;  /* 0x00000000000479c3 */ /* 0x000e620000002600 */
[----:B0-----:R-:W-:-:S05]  /*0090*/  IMAD R0, R0, UR5, R3 ;  /* 0x0000000500007c24 */ /* 0x001fca000f8e0203 */
[----:B--2---:R-:W-:Y:S01]  /*00a0*/  ISETP.GE.AND P0, PT, R0, UR11, PT ;  /* 0x0000000b00007c0c */ /* 0x004fe2000bf06270 */
[----:B-1----:R-:W-:-:S05]  /*00b0*/  IMAD R7, R7, UR4, R2 ;  /* 0x0000000407077c24 */ /* 0x002fca000f8e0202 */
[----:B---3--:R-:W-:-:S13]  /*00c0*/  ISETP.GE.OR P0, PT, R7, UR6, P0 ;  /* 0x0000000607007c0c */ /* 0x008fda0008706670 */
[----:B------:R-:W-:Y:S05]  /*00d0*/  @P0 EXIT ;  /* 0x000000000000094d */ /* 0x000fea0003800000 */
[----:B------:R-:W0:Y:S01]  /*00e0*/  LDCU UR7, c[0x0][0x39c] ;  /* 0x00007380ff0777ac */ /* 0x000e220008000800 */
[----:B------:R-:W-:Y:S01]  /*00f0*/  HFMA2 R14, -RZ, RZ, 0, 0 ;  /* 0x00000000ff0e7431 */ /* 0x000fe200000001ff */
[----:B------:R-:W1:Y:S01]  /*0100*/  LDCU.64 UR12, c[0x0][0x358] ;  /* 0x00006b00ff0c77ac */ /* 0x000e620008000a00 */
[----:B0-----:R-:W-:-:S09]  /*0110*/  UISETP.GE.AND UP0, UPT, UR7, 0x1, UPT ;  /* 0x000000010700788c */ /* 0x001fd2000bf06270 */
[----:B-1----:R-:W-:Y:S05]  /*0120*/  BRA.U !UP0, `(.L_x_55) ;  /* 0x00000009089c7547 */ /* 0x002fea000b800000 */
[----:B------:R-:W-:Y:S02]  /*0130*/  UISETP.GE.U32.AND UP1, UPT, UR7, 0x10, UPT ;  /* 0x000000100700788c */ /* 0x000fe4000bf26070 */
[----:B------:R-:W-:Y:S01]  /*0140*/  IMAD R8, R7, UR7, RZ ;  /* 0x0000000707087c24 */ /* 0x000fe2000f8e02ff */
[----:B------:R-:W-:Y:S02]  /*0150*/  ULOP3.LUT UR10, UR7, 0xf, URZ, 0xc0, !UPT ;  /* 0x0000000f070a7892 */ /* 0x000fe4000f8ec0ff */
[----:B------:R-:W-:Y:S01]  /*0160*/  IMAD R9, R0, UR7, RZ ;  /* 0x0000000700097c24 */ /* 0x000fe2000f8e02ff */
[----:B------:R-:W-:Y:S01]  /*0170*/  MOV R14, RZ ;  /* 0x000000ff000e7202 */ /* 0x000fe20000000f00 */
[----:B------:R-:W-:Y:S01]  /*0180*/  UMOV UR4, URZ ;  /* 0x000000ff00047c82 */ /* 0x000fe20008000000 */
[----:B------:R-:W-:Y:S01]  /*0190*/  UISETP.NE.AND UP0, UPT, UR10, URZ, UPT ;  /* 0x000000ff0a00728c */ /* 0x000fe2000bf05270 */
[----:B------:R-:W-:Y:S10]  /*01a0*/  BRA.U !UP1, `(.L_x_56) ;  /* 0x0000000509107547 */ /* 0x000ff4000b800000 */
[----:B------:R-:W0:Y:S01]  /*01b0*/  LDC.64 R2, c[0x0][0x380] ;  /* 0x0000e000ff027b82 */ /* 0x000e220000000a00 */
[----:B------:R-:W1:Y:S01]  /*01c0*/  LDCU.64 UR8, c[0x0][0x388] ;  /* 0x00007100ff0877ac */ /* 0x000e620008000a00 */
[----:B------:R-:W-:Y:S02]  /*01d0*/  MOV R14, RZ ;  /* 0x000000ff000e7202 */ /* 0x000fe40000000f00 */
[----:B------:R-:W-:Y:S01]  /*01e0*/  MOV R6, R9 ;  /* 0x0000000900067202 */ /* 0x000fe20000000f00 */
[----:B------:R-:W-:Y:S02]  /*01f0*/  ULOP3.LUT UR4, UR7, 0x7ffffff0, URZ, 0xc0, !UPT ;  /* 0x7ffffff007047892 */ /* 0x000fe4000f8ec0ff */
[----:B-1----:R-:W-:Y:S02]  /*0200*/  UIADD3 UR5, UP1, UPT, UR8, 0x20, URZ ;  /* 0x0000002008057890 */ /* 0x002fe4000ff3e0ff */
[----:B------:R-:W-:Y:S02]  /*0210*/  UIADD3 UR8, UPT, UPT, -UR4, URZ, URZ ;  /* 0x000000ff04087290 */ /* 0x000fe4000fffe1ff */
[----:B------:R-:W-:Y:S01]  /*0220*/  UIADD3.X UR6, UPT, UPT, URZ, UR9, URZ, UP1, !UPT ;  /* 0x00000009ff067290 */ /* 0x000fe20008ffe4ff */
[----:B0-----:R-:W-:-:S03]  /*0230*/  IMAD.WIDE.U32 R2, R8, 0x4, R2 ;  /* 0x0000000408027825 */ /* 0x001fc600078e0002 */
[----:B------:R-:W-:-:S04]  /*0240*/  IADD3 R4, P0, PT, R2, 0x20, RZ ;  /* 0x0000002002047810 */ /* 0x000fc80007f1e0ff */
[----:B------:R-:W-:-:S09]  /*0250*/  IADD3.X R5, PT, PT, RZ, R3, RZ, P0, !PT ;  /* 0x00000003ff057210 */ /* 0x000fd200007fe4ff */
.L_x_57:
[----:B------:R-:W-:Y:S01]  /*0260*/  MOV R2, UR5 ;  /* 0x0000000500027c02 */ /* 0x000fe20008000f00 */
[----:B------:R-:W2:Y:S01]  /*0270*/  LDG.E.CONSTANT R15, desc[UR12][R4.64+-0x20] ;  /* 0xffffe00c040f7981 */ /* 0x000ea2000c1e9900 */
[----:B------:R-:W-:-:S03]  /*0280*/  MOV R3, UR6 ;  /* 0x0000000600037c02 */ /* 0x000fc60008000f00 */
[----:B------:R-:W3:Y:S01]  /*0290*/  LDG.E.CONSTANT R17, desc[UR12][R4.64+-0x1c] ;  /* 0xffffe40c04117981 */ /* 0x000ee2000c1e9900 */
[----:B------:R-:W-:-:S03]  /*02a0*/  IMAD.WIDE R2, R6, 0x4, R2 ;  /* 0x0000000406027825 */ /* 0x000fc600078e0202 */
[----:B------:R-:W4:Y:S04]  /*02b0*/  LDG.E.CONSTANT R19, desc[UR12][R4.64+-0x18] ;  /* 0xffffe80c04137981 */ /* 0x000f28000c1e9900 */
[----:B------:R-:W2:Y:S04]  /*02c0*/  LDG.E.CONSTANT R16, desc[UR12][R2.64+-0x20] ;  /* 0xffffe00c02107981 */ /* 0x000ea8000c1e9900 */
[----:B------:R-:W3:Y:S04]  /*02d0*/  LDG.E.CONSTANT R24, desc[UR12][R2.64+-0x1c] ;  /* 0xffffe40c02187981 */ /* 0x000ee8000c1e9900 */
[----:B------:R-:W4:Y:S04]  /*02e0*/  LDG.E.CONSTANT R18, desc[UR12][R2.64+-0x18] ;  /* 0xffffe80c02127981 */ /* 0x000f28000c1e9900 */
[----:B------:R-:W5:Y:S04]  /*02f0*/  LDG.E.CONSTANT R20, desc[UR12][R4.64+-0x14] ;  /* 0xffffec0c04147981 */ /* 0x000f68000c1e9900 */
        /* <DEDUP_REMOVED lines=8> */
[----:B------:R-:W5:Y:S01]  /*0380*/  LDG.E.CONSTANT R26, desc[UR12][R4.64+0x1c] ;  /* 0x00001c0c041a7981 */ /* 0x000f62000c1e9900 */
[----:B--2---:R-:W-:-:S03]  /*0390*/  FFMA R16, R15, R16, R14 ;  /* 0x000000100f107223 */ /* 0x004fc6000000000e */
[----:B------:R-:W2:Y:S01]  /*03a0*/  LDG.E.CONSTANT R15, desc[UR12][R4.64+-0x4] ;  /* 0xfffffc0c040f7981 */ /* 0x000ea2000c1e9900 */
[----:B---3--:R-:W-:-:S03]  /*03b0*/  FFMA R24, R17, R24, R16 ;  /* 0x0000001811187223 */ /* 0x008fc60000000010 */
[----:B------:R-:W2:Y:S01]  /*03c0*/  LDG.E.CONSTANT R14, desc[UR12][R2.64+-0x4] ;  /* 0xfffffc0c020e7981 */ /* 0x000ea2000c1e9900 */
[----:B----4-:R-:W-:-:S03]  /*03d0*/  FFMA R25, R19, R18, R24 ;  /* 0x0000001213197223 */ /* 0x010fc60000000018 */
[----:B------:R-:W3:Y:S04]  /*03e0*/  LDG.E.CONSTANT R16, desc[UR12][R4.64] ;  /* 0x0000000c04107981 */ /* 0x000ee8000c1e9900 */
[----:B------:R-:W3:Y:S01]  /*03f0*/  LDG.E.CONSTANT R17, desc[UR12][R2.64] ;  /* 0x0000000c02117981 */ /* 0x000ee2000c1e9900 */
[----:B-----5:R-:W-:-:S03]  /*0400*/  FFMA R25, R20, R21, R25 ;  /* 0x0000001514197223 */ /* 0x020fc60000000019 */
[----:B------:R-:W4:Y:S04]  /*0410*/  LDG.E.CONSTANT R18, desc[UR12][R4.64+0x4] ;  /* 0x0000040c04127981 */ /* 0x000f28000c1e9900 */
[----:B------:R-:W4:Y:S01]  /*0420*/  LDG.E.CONSTANT R19, desc[UR12][R2.64+0x4] ;  /* 0x0000040c02137981 */ /* 0x000f22000c1e9900 */
[----:B------:R-:W-:-:S03]  /*0430*/  FFMA R25, R22, R23, R25 ;  /* 0x0000001716197223 */ /* 0x000fc60000000019 */
[----:B------:R-:W5:Y:S04]  /*0440*/  LDG.E.CONSTANT R20, desc[UR12][R4.64+0x8] ;  /* 0x0000080c04147981 */ /* 0x000f68000c1e9900 */
[----:B------:R-:W5:Y:S01]  /*0450*/  LDG.E.CONSTANT R21, desc[UR12][R2.64+0x8] ;  /* 0x0000080c02157981 */ /* 0x000f62000c1e9900 */
[----:B------:R-:W-:-:S03]  /*0460*/  FFMA R25, R10, R11, R25 ;  /* 0x0000000b0a197223 */ /* 0x000fc60000000019 */
[----:B------:R-:W5:Y:S04]  /*0470*/  LDG.E.CONSTANT R22, desc[UR12][R4.64+0xc] ;  /* 0x00000c0c04167981 */ /* 0x000f68000c1e9900 */
[----:B------:R-:W5:Y:S04]  /*0480*/  LDG.E.CONSTANT R23, desc[UR12][R2.64+0xc] ;  /* 0x00000c0c02177981 */ /* 0x000f68000c1e9900 */
[----:B------:R-:W5:Y:S01]  /*0490*/  LDG.E.CONSTANT R10, desc[UR12][R4.64+0x10] ;  /* 0x0000100c040a7981 */ /* 0x000f62000c1e9900 */
[----:B------:R-:W-:-:S03]  /*04a0*/  FFMA R28, R12, R13, R25 ;  /* 0x0000000d0c1c7223 */ /* 0x000fc60000000019 */
[----:B------:R-:W5:Y:S04]  /*04b0*/  LDG.E.CONSTANT R11, desc[UR12][R2.64+0x10] ;  /* 0x0000100c020b7981 */ /* 0x000f68000c1e9900 */
[----:B------:R-:W5:Y:S04]  /*04c0*/  LDG.E.CONSTANT R24, desc[UR12][R4.64+0x14] ;  /* 0x0000140c04187981 */ /* 0x000f68000c1e9900 */
[----:B------:R-:W5:Y:S04]  /*04d0*/  LDG.E.CONSTANT R25, desc[UR12][R2.64+0x14] ;  /* 0x0000140c02197981 */ /* 0x000f68000c1e9900 */
[----:B------:R0:W5:Y:S04]  /*04e0*/  LDG.E.CONSTANT R13, desc[UR12][R4.64+0x18] ;  /* 0x0000180c040d7981 */ /* 0x000168000c1e9900 */
[----:B------:R-:W5:Y:S01]  /*04f0*/  LDG.E.CONSTANT R12, desc[UR12][R2.64+0x18] ;  /* 0x0000180c020c7981 */ /* 0x000f62000c1e9900 */
[----:B------:R-:W-:-:S04]  /*0500*/  UIADD3 UR8, UPT, UPT, UR8, 0x10, URZ ;  /* 0x0000001008087890 */ /* 0x000fc8000fffe0ff */
[----:B------:R-:W-:Y:S01]  /*0510*/  UISETP.NE.AND UP1, UPT, UR8, URZ, UPT ;  /* 0x000000ff0800728c */ /* 0x000fe2000bf25270 */
[----:B0-----:R-:W-:Y:S02]  /*0520*/  IADD3 R4, P0, PT, R4, 0x40, RZ ;  /* 0x0000004004047810 */ /* 0x001fe40007f1e0ff */
[----:B------:R-:W-:Y:S02]  /*0530*/  IADD3 R6, PT, PT, R6, 0x10, RZ ;  /* 0x0000001006067810 */ /* 0x000fe40007ffe0ff */
[----:B------:R-:W-:Y:S01]  /*0540*/  IADD3.X R5, PT, PT, RZ, R5, RZ, P0, !PT ;  /* 0x00000005ff057210 */ /* 0x000fe200007fe4ff */
[----:B--2---:R-:W-:-:S04]  /*0550*/  FFMA R15, R15, R14, R28 ;  /* 0x0000000e0f0f7223 */ /* 0x004fc8000000001c */
[----:B---3--:R-:W-:-:S04]  /*0560*/  FFMA R15, R16, R17, R15 ;  /* 0x00000011100f7223 */ /* 0x008fc8000000000f */
[----:B----4-:R-:W-:-:S04]  /*0570*/  FFMA R15, R18, R19, R15 ;  /* 0x00000013120f7223 */ /* 0x010fc8000000000f */
[----:B-----5:R-:W-:-:S04]  /*0580*/  FFMA R15, R20, R21, R15 ;  /* 0x00000015140f7223 */ /* 0x020fc8000000000f */
[----:B------:R-:W-:-:S04]  /*0590*/  FFMA R15, R22, R23, R15 ;  /* 0x00000017160f7223 */ /* 0x000fc8000000000f */
[----:B------:R-:W-:-:S04]  /*05a0*/  FFMA R11, R10, R11, R15 ;  /* 0x0000000b0a0b7223 */ /* 0x000fc8000000000f */
[----:B------:R-:W-:-:S04]  /*05b0*/  FFMA R24, R24, R25, R11 ;  /* 0x0000001918187223 */ /* 0x000fc8000000000b */
[----:B------:R-:W-:-:S04]  /*05c0*/  FFMA R13, R13, R12, R24 ;  /* 0x0000000c0d0d7223 */ /* 0x000fc80000000018 */
[----:B------:R-:W-:Y:S01]  /*05d0*/  FFMA R14, R26, R27, R13 ;  /* 0x0000001b1a0e7223 */ /* 0x000fe2000000000d */
[----:B------:R-:W-:Y:S06]  /*05e0*/  BRA.U UP1, `(.L_x_57) ;  /* 0xfffffffd011c7547 */ /* 0x000fec000b83ffff */
.L_x_56:
[----:B------:R-:W-:Y:S05]  /*05f0*/  BRA.U !UP0, `(.L_x_55) ;  /* 0x0000000508687547 */ /* 0x000fea000b800000 */
[----:B------:R-:W-:Y:S02]  /*0600*/  UISETP.GE.U32.AND UP0, UPT, UR10, 0x8, UPT ;  /* 0x000000080a00788c */ /* 0x000fe4000bf06070 */
[----:B------:R-:W-:-:S04]  /*0610*/  ULOP3.LUT UR6, UR7, 0x7, URZ, 0xc0, !UPT ;  /* 0x0000000707067892 */ /* 0x000fc8000f8ec0ff */
[----:B------:R-:W-:-:S03]  /*0620*/  UISETP.NE.AND UP1, UPT, UR6, URZ, UPT ;  /* 0x000000ff0600728c */ /* 0x000fc6000bf25270 */
[----:B------:R-:W-:Y:S08]  /*0630*/  BRA.U !UP0, `(.L_x_58) ;  /* 0x0000000108907547 */ /* 0x000ff0000b800000 */
[----:B------:R-:W0:Y:S01]  /*0640*/  LDC.64 R10, c[0x0][0x380] ;  /* 0x0000e000ff0a7b82 */ /* 0x000e220000000a00 */
[----:B------:R-:W1:Y:S01]  /*0650*/  LDCU.64 UR8, c[0x0][0x380] ;  /* 0x00007000ff0877ac */ /* 0x000e620008000a00 */
[C---:B------:R-:W-:Y:S02]  /*0660*/  IADD3 R3, PT, PT, R8.reuse, UR4, RZ ;  /* 0x0000000408037c10 */ /* 0x040fe4000fffe0ff */
[----:B------:R-:W-:Y:S02]  /*0670*/  IADD3 R6, P0, PT, R8, UR4, RZ ;  /* 0x0000000408067c10 */ /* 0x000fe4000ff1e0ff */
[----:B------:R-:W-:Y:S02]  /*0680*/  IADD3 R13, PT, PT, R9, UR4, RZ ;  /* 0x00000004090d7c10 */ /* 0x000fe4000fffe0ff */
[----:B------:R-:W2:Y:S01]  /*0690*/  LDC.64 R4, c[0x0][0x388] ;  /* 0x0000e200ff047b82 */ /* 0x000ea20000000a00 */
[----:B0-----:R-:W-:Y:S01]  /*06a0*/  IMAD.WIDE.U32 R10, R3, 0x4, R10 ;  /* 0x00000004030a7825 */ /* 0x001fe200078e000a */
[----:B------:R-:W-:-:S02]  /*06b0*/  IADD3.X R3, PT, PT, RZ, RZ, RZ, P0, !PT ;  /* 0x000000ffff037210 */ /* 0x000fc400007fe4ff */
[C---:B-1----:R-:W-:Y:S02]  /*06c0*/  LEA R2, P0, R6.reuse, UR8, 0x2 ;  /* 0x0000000806027c11 */ /* 0x042fe4000f8010ff */
[----:B------:R-:W3:Y:S02]  /*06d0*/  LDG.E.CONSTANT R15, desc[UR12][R10.64] ;  /* 0x0000000c0a0f7981 */ /* 0x000ee4000c1e9900 */
[----:B------:R-:W-:Y:S01]  /*06e0*/  LEA.HI.X R3, R6, UR9, R3, 0x2, P0 ;  /* 0x0000000906037c11 */ /* 0x000fe200080f1403 */
[----:B--2---:R-:W-:-:S04]  /*06f0*/  IMAD.WIDE R4, R13, 0x4, R4 ;  /* 0x000000040d047825 */ /* 0x004fc800078e0204 */
[----:B------:R-:W2:Y:S04]  /*0700*/  LDG.E.CONSTANT R18, desc[UR12][R2.64+0x4] ;  /* 0x0000040c02127981 */ /* 0x000ea8000c1e9900 */
[----:B------:R-:W3:Y:S04]  /*0710*/  LDG.E.CONSTANT R16, desc[UR12][R4.64] ;  /* 0x0000000c04107981 */ /* 0x000ee8000c1e9900 */
[----:B------:R-:W2:Y:S04]  /*0720*/  LDG.E.CONSTANT R17, desc[UR12][R4.64+0x4] ;  /* 0x0000040c04117981 */ /* 0x000ea8000c1e9900 */
[----:B------:R-:W4:Y:S04]  /*0730*/  LDG.E.CONSTANT R19, desc[UR12][R4.64+0x8] ;  /* 0x0000080c04137981 */ /* 0x000f28000c1e9900 */
        /* <DEDUP_REMOVED lines=11> */
[----:B------:R-:W-:Y:S01]  /*07f0*/  UIADD3 UR4, UPT, UPT, UR4, 0x8, URZ ;  /* 0x0000000804047890 */ /* 0x000fe2000fffe0ff */
[----:B---3--:R-:W-:-:S04]  /*0800*/  FFMA R15, R15, R16, R14 ;  /* 0x000000100f0f7223 */ /* 0x008fc8000000000e */
[----:B--2---:R-:W-:-:S04]  /*0810*/  FFMA R15, R18, R17, R15 ;  /* 0x00000011120f7223 */ /* 0x004fc8000000000f */
[----:B----4-:R-:W-:-:S04]  /*0820*/  FFMA R15, R20, R19, R15 ;  /* 0x00000013140f7223 */ /* 0x010fc8000000000f */
[----:B-----5:R-:W-:-:S04]  /*0830*/  FFMA R15, R22, R21, R15 ;  /* 0x00000015160f7223 */ /* 0x020fc8000000000f */
[----:B------:R-:W-:-:S04]  /*0840*/  FFMA R15, R24, R23, R15 ;  /* 0x00000017180f7223 */ /* 0x000fc8000000000f */
[----:B------:R-:W-:-:S04]  /*0850*/  FFMA R13, R12, R13, R15 ;  /* 0x0000000d0c0d7223 */ /* 0x000fc8000000000f */
[----:B------:R-:W-:-:S04]  /*0860*/  FFMA R11, R6, R11, R13 ;  /* 0x0000000b060b7223 */ /* 0x000fc8000000000d */
[----:B------:R-:W-:-:S07]  /*0870*/  FFMA R14, R10, R25, R11 ;  /* 0x000000190a0e7223 */ /* 0x000fce000000000b */
.L_x_58:
        /* <DEDUP_REMOVED lines=13> */
[----:B-1----:R-:W-:-:S03]  /*0950*/  LEA R2, P0, R6, UR6, 0x2 ;  /* 0x0000000606027c11 */ /* 0x002fc6000f8010ff */
[----:B------:R-:W3:Y:S01]  /*0960*/  LDG.E.CONSTANT R11, desc[UR12][R10.64] ;  /* 0x0000000c0a0b7981 */ /* 0x000ee2000c1e9900 */
        /* <DEDUP_REMOVED lines=8> */
[----:B------:R-:W5:Y:S01]  /*09f0*/  LDG.E.CONSTANT R18, desc[UR12][R4.64+0xc] ;  /* 0x00000c0c04127981 */ /* 0x000f62000c1e9900 */
[----:B------:R-:W-:Y:S01]  /*0a00*/  UIADD3 UR4, UPT, UPT, UR4, 0x4, URZ ;  /* 0x0000000404047890 */ /* 0x000fe2000fffe0ff */
[----:B---3--:R-:W-:-:S04]  /*0a10*/  FFMA R6, R11, R6, R14 ;  /* 0x000000060b067223 */ /* 0x008fc8000000000e */
[----:B--2---:R-:W-:-:S04]  /*0a20*/  FFMA R6, R13, R12, R6 ;  /* 0x0000000c0d067223 */ /* 0x004fc80000000006 */
[----:B----4-:R-:W-:-:S04]  /*0a30*/  FFMA R6, R15, R16, R6 ;  /* 0x000000100f067223 */ /* 0x010fc80000000006 */
[----:B-----5:R-:W-:-:S07]  /*0a40*/  FFMA R14, R17, R18, R6 ;  /* 0x00000012110e7223 */ /* 0x020fce0000000006 */
.L_x_59:
[----:B------:R-:W-:Y:S05]  /*0a50*/  BRA.U !UP1, `(.L_x_55) ;  /* 0x0000000109507547 */ /* 0x000fea000b800000 */
[----:B------:R-:W0:Y:S01]  /*0a60*/  LDC.64 R4, c[0x0][0x380] ;  /* 0x0000e000ff047b82 */ /* 0x000e220000000a00 */
[----:B------:R-:W-:Y:S01]  /*0a70*/  IADD3 R11, PT, PT, R8, UR4, RZ ;  /* 0x00000004080b7c10 */ /* 0x000fe2000fffe0ff */
[----:B------:R-:W-:-:S06]  /*0a80*/  UIADD3 UR5, UPT, UPT, -UR5, URZ, URZ ;  /* 0x000000ff05057290 */ /* 0x000fcc000fffe1ff */
[----:B------:R-:W1:Y:S01]  /*0a90*/  LDC.64 R2, c[0x0][0x388] ;  /* 0x0000e200ff027b82 */ /* 0x000e620000000a00 */
[----:B0-----:R-:W-:Y:S01]  /*0aa0*/  IMAD.WIDE.U32 R4, R11, 0x4, R4 ;  /* 0x000000040b047825 */ /* 0x001fe200078e0004 */
[----:B------:R-:W-:Y:S02]  /*0ab0*/  IADD3 R11, PT, PT, R9, UR4, RZ ;  /* 0x00000004090b7c10 */ /* 0x000fe4000fffe0ff */
[----:B------:R-:W-:Y:S02]  /*0ac0*/  MOV R6, R4 ;  /* 0x0000000400067202 */ /* 0x000fe40000000f00 */
[----:B------:R-:W-:-:S07]  /*0ad0*/  MOV R13, R5 ;  /* 0x00000005000d7202 */ /* 0x000fce0000000f00 */
.L_x_60:
[----:B-1----:R-:W-:Y:S01]  /*0ae0*/  IMAD.WIDE R4, R11, 0x4, R2 ;  /* 0x000000040b047825 */ /* 0x002fe200078e0202 */
[----:B------:R-:W-:Y:S02]  /*0af0*/  MOV R9, R13 ;  /* 0x0000000d00097202 */ /* 0x000fe40000000f00 */
[----:B------:R-:W-:-:S03]  /*0b00*/  MOV R8, R6 ;  /* 0x0000000600087202 */ /* 0x000fc60000000f00 */
[----:B------:R-:W2:Y:S04]  /*0b10*/  LDG.E.CONSTANT R4, desc[UR12][R4.64] ;  /* 0x0000000c04047981 */ /* 0x000ea8000c1e9900 */
[----:B------:R-:W2:Y:S01]  /*0b20*/  LDG.E.CONSTANT R9, desc[UR12][R8.64] ;  /* 0x0000000c08097981 */ /* 0x000ea2000c1e9900 */
[----:B------:R-:W-:Y:S01]  /*0b30*/  UIADD3 UR5, UPT, UPT, UR5, 0x1, URZ ;  /* 0x0000000105057890 */ /* 0x000fe2000fffe0ff */
[----:B------:R-:W-:Y:S02]  /*0b40*/  IADD3 R6, P0, PT, R6, 0x4, RZ ;  /* 0x0000000406067810 */ /* 0x000fe40007f1e0ff */
[----:B------:R-:W-:Y:S01]  /*0b50*/  IADD3 R11, PT, PT, R11, 0x1, RZ ;  /* 0x000000010b0b7810 */ /* 0x000fe20007ffe0ff */
[----:B------:R-:W-:Y:S01]  /*0b60*/  UISETP.NE.AND UP0, UPT, UR5, URZ, UPT ;  /* 0x000000ff0500728c */ /* 0x000fe2000bf05270 */
[----:B------:R-:W-:Y:S01]  /*0b70*/  IADD3.X R13, PT, PT, RZ, R13, RZ, P0, !PT ;  /* 0x0000000dff0d7210 */ /* 0x000fe200007fe4ff */
[----:B--2---:R-:W-:-:S07]  /*0b80*/  FFMA R14, R9, R4, R14 ;  /* 0x00000004090e7223 */ /* 0x004fce000000000e */
[----:B------:R-:W-:Y:S05]  /*0b90*/  BRA.U UP0, `(.L_x_60) ;  /* 0xfffffffd00d07547 */ /* 0x000fea000b83ffff */
.L_x_55:
[----:B------:R-:W0:Y:S01]  /*0ba0*/  LDC.64 R2, c[0x0][0x390] ;  /* 0x0000e400ff027b82 */ /* 0x000e220000000a00 */
[----:B------:R-:W-:-:S04]  /*0bb0*/  IMAD R7, R7, UR11, R0 ;  /* 0x0000000b07077c24 */ /* 0x000fc8000f8e0200 */
[----:B0-----:R-:W-:-:S05]  /*0bc0*/  IMAD.WIDE R2, R7, 0x4, R2 ;  /* 0x0000000407027825 */ /* 0x001fca00078e0202 */
[----:B------:R-:W-:Y:S01]  /*0bd0*/  STG.E desc[UR12][R2.64], R14 ;  /* 0x0000000e02007986 */ /* 0x000fe2000c10190c */
[----:B------:R-:W-:Y:S05]  /*0be0*/  EXIT ;  /* 0x000000000000794d */ /* 0x000fea0003800000 */
.L_x_61:
        /* <DEDUP_REMOVED lines=9> */
.L_x_156:


//--------------------- .text._ZN3lfs5tetra4cuda36_GLOBAL__N__cc1b2ca6_4_k_cu_106fe93a22matmul_backward_kernelEPKfS4_Pfiii --------------------------
	.section	.text._ZN3lfs5tetra4cuda36_GLOBAL__N__cc1b2ca6_4_k_cu_106fe93a22matmul_backward_kernelEPKfS4_Pfiii,"ax",@progbits
	.align	128
.text._ZN3lfs5tetra4cuda36_GLOBAL__N__cc1b2ca6_4_k_cu_106fe93a22matmul_backward_kernelEPKfS4_Pfiii:
        .type           _ZN3lfs5tetra4cuda36_GLOBAL__N__cc1b2ca6_4_k_cu_106fe93a22matmul_backward_kernelEPKfS4_Pfiii,@function
        .size           _ZN3lfs5tetra4cuda36_GLOBAL__N__cc1b2ca6_4_k_cu_106fe93a22matmul_backward_kernelEPKfS4_Pfiii,(.L_x_157 - _ZN3lfs5tetra4cuda36_GLOBAL__N__cc1b2ca6_4_k_cu_106fe93a22matmul_backward_kernelEPKfS4_Pfiii)
        .other          _ZN3lfs5tetra4cuda36_GLOBAL__N__cc1b2ca6_4_k_cu_106fe93a22matmul_backward_kernelEPKfS4_Pfiii,@"STO_CUDA_ENTRY STV_DEFAULT"
_ZN3lfs5tetra4cuda36_GLOBAL__N__cc1b2ca6_4_k_cu_106fe93a22matmul_backward_kernelEPKfS4_Pfiii:
[----:B------:R-:W-:Y:S01]  /*0000*/  LDC R1, c[0x0][0x37c] ;  /* 0x0000df00ff017b82 */ /* 0x000fe20000000800 */
[----:B------:R-:W0:Y:S01]  /*0010*/  S2R R3, SR_CTAID.Y ;  /* 0x0000000000037919 */ /* 0x000e220000002600 */
[----:B------:R-:W1:Y:S01]  /*0020*/  LDCU UR7, c[0x0][0x39c] ;  /* 0x00007380ff0777ac */ /* 0x000e620008000800 */
[----:B------:R-:W-:Y:S01]  /*0030*/  HFMA2 R27, -RZ, RZ, 0, 0 ;  /* 0x00000000ff1b7431 */ /* 0x000fe200000001ff */
[----:B------:R-:W0:Y:S01]  /*0040*/  S2R R12, SR_TID.Y ;  /* 0x00000000000c7919 */ /* 0x000e220000002200 */
[----:B------:R-:W2:Y:S01]  /*0050*/  LDCU.64 UR8, c[0x0][0x358] ;  /* 0x00006b00ff0877ac */ /* 0x000ea20008000a00 */
[----:B------:R-:W3:Y:S01]  /*0060*/  S2R R2, SR_CTAID.X ;  /* 0x0000000000027919 */ /* 0x000ee20000002500 */
[----:B------:R-:W3:Y:S01]  /*0070*/  S2R R13, SR_TID.X ;  /* 0x00000000000d7919 */ /* 0x000ee20000002100 */
[----:B-1----:R-:W-:Y:S01]  /*0080*/  UISETP.GE.AND UP0, UPT, UR7, 0x1, UPT ;  /* 0x000000010700788c */ /* 0x002fe2000bf06270 */
[----:B0-----:R-:W-:Y:S02]  /*0090*/  LEA R0, R3, R12, 0x4 ;  /* 0x0000000c03007211 */ /* 0x001fe400078e20ff */
[----:B---3--:R-:W-:-:S06]  /*00a0*/  LEA R3, R2, R13, 0x4 ;  /* 0x0000000d02037211 */ /* 0x008fcc00078e20ff */
[----:B--2---:R-:W-:Y:S05]  /*00b0*/  BRA.U !UP0, `(.L_x_62) ;  /* 0x0000000d08007547 */ /* 0x004fea000b800000 */
[----:B------:R-:W0:Y:S01]  /*00c0*/  S2UR UR6, SR_CgaCtaId ;  /* 0x00000000000679c3 */ /* 0x000e220000008800 */
[----:B------:R-:W-:Y:S01]  /*00d0*/  UMOV UR4, 0x400 ;  /* 0x0000040000047882 */ /* 0x000fe20000000000 */
[----:B------:R-:W-:Y:S01]  /*00e0*/  UISETP.GE.U32.AND UP0, UPT, UR7, 0x11, UPT ;  /* 0x000000110700788c */ /* 0x000fe2000bf06070 */
[----:B------:R-:W-:Y:S01]  /*00f0*/  MOV R27, RZ ;  /* 0x000000ff001b7202 */ /* 0x000fe20000000f00 */
[----:B------:R-:W-:Y:S02]  /*0100*/  UIADD3 UR5, UPT, UPT, UR4, 0x400, URZ ;  /* 0x0000040004057890 */ /* 0x000fe4000fffe0ff */
[----:B0-----:R-:W-:Y:S02]  /*0110*/  ULEA UR4, UR6, UR4, 0x18 ;  /* 0x0000000406047291 */ /* 0x001fe4000f8ec0ff */
[----:B------:R-:W-:Y:S02]  /*0120*/  ULEA UR5, UR6, UR5, 0x18 ;  /* 0x0000000506057291 */ /* 0x000fe4000f8ec0ff */
[----:B------:R-:W-:-:S02]  /*0130*/  UIADD3 UR6, UPT, UPT, UR7, 0xf, URZ ;  /* 0x0000000f07067890 */ /* 0x000fc4000fffe0ff */
[C---:B------:R-:W-:Y:S01]  /*0140*/  LEA R2, R12.reuse, UR4, 0x6 ;  /* 0x000000040c027c11 */ /* 0x040fe2000f8e30ff */
[----:B------:R-:W-:Y:S01]  /*0150*/  UMOV UR4, URZ ;  /* 0x000000ff00047c82 */ /* 0x000fe20008000000 */
[C---:B------:R-:W-:Y:S02]  /*0160*/  LEA R16, R13.reuse, UR5, 0x2 ;  /* 0x000000050d107c11 */ /* 0x040fe4000f8e10ff */
[----:B------:R-:W-:Y:S02]  /*0170*/  LEA R20, R13, R2, 0x2 ;  /* 0x000000020d147211 */ /* 0x000fe400078e10ff */
[----:B------:R-:W-:Y:S01]  /*0180*/  LEA R19, R12, R16, 0x6 ;  /* 0x000000100c137211 */ /* 0x000fe200078e30ff */
[----:B------:R-:W-:Y:S06]  /*0190*/  BRA.U !UP0, `(.L_x_63) ;  /* 0x0000000508dc7547 */ /* 0x000fec000b800000 */
[----:B------:R-:W0:Y:S01]  /*01a0*/  LDC.64 R24, c[0x0][0x380] ;  /* 0x0000e000ff187b82 */ /* 0x000e220000000a00 */
[----:B------:R-:W1:Y:S01]  /*01b0*/  LDCU UR10, c[0x0][0x398] ;  /* 0x00007300ff0a77ac */ /* 0x000e620008000800 */
[----:B------:R-:W-:Y:S01]  /*01c0*/  IMAD R18, R3, UR7, R12 ;  /* 0x0000000703127c24 */ /* 0x000fe2000f8e020c */
[----:B------:R-:W-:Y:S01]  /*01d0*/  MOV R27, RZ ;  /* 0x000000ff001b7202 */ /* 0x000fe20000000f00 */
[C---:B------:R-:W-:Y:S01]  /*01e0*/  IMAD R17, R0.reuse, UR7, R13 ;  /* 0x0000000700117c24 */ /* 0x040fe2000f8e020d */
[----:B------:R-:W-:Y:S01]  /*01f0*/  USHF.R.U32.HI UR4, URZ, 0x4, UR6 ;  /* 0x00000004ff047899 */ /* 0x000fe20008011606 */
[----:B------:R-:W-:Y:S01]  /*0200*/  MOV R15, R13 ;  /* 0x0000000d000f7202 */ /* 0x000fe20000000f00 */
[----:B------:R-:W2:Y:S01]  /*0210*/  LDCU UR11, c[0x0][0x3a0] ;  /* 0x00007400ff0b77ac */ /* 0x000ea20008000800 */
[----:B------:R-:W3:Y:S01]  /*0220*/  LDC.64 R22, c[0x0][0x388] ;  /* 0x0000e200ff167b82 */ /* 0x000ee20000000a00 */
[----:B------:R-:W-:Y:S01]  /*0230*/  MOV R14, R12 ;  /* 0x0000000c000e7202 */ /* 0x000fe20000000f00 */
[----:B------:R-:W-:Y:S01]  /*0240*/  ULOP3.LUT UR4, UR4, 0x7fffffe, URZ, 0xc0, !UPT ;  /* 0x07fffffe04047892 */ /* 0x000fe2000f8ec0ff */
[----:B------:R-:W4:Y:S03]  /*0250*/  LDCU UR5, c[0x0][0x39c] ;  /* 0x00007380ff0577ac */ /* 0x000f260008000800 */
[----:B------:R-:W-:Y:S01]  /*0260*/  UIADD3 UR4, UPT, UPT, -UR4, URZ, URZ ;  /* 0x000000ff04047290 */ /* 0x000fe2000fffe1ff */
[----:B-1----:R-:W-:-:S13]  /*0270*/  ISETP.GE.AND P1, PT, R0, UR10, PT ;  /* 0x0000000a00007c0c */ /* 0x002fda000bf26270 */
.L_x_64:
[----:B--2---:R-:W-:Y:S01]  /*0280*/  ISETP.GE.AND P0, PT, R3, UR11, PT ;  /* 0x0000000b03007c0c */ /* 0x004fe2000bf06270 */
[----:B----4-:R-:W-:Y:S01]  /*0290*/  UMOV UR7, UR5 ;  /* 0x0000000500077c82 */ /* 0x010fe20008000000 */
[----:B------:R-:W-:Y:S02]  /*02a0*/  CS2R R10, SRZ ;  /* 0x00000000000a7805 */ /* 0x000fe4000001ff00 */
[----:B------:R-:W-:Y:S01]  /*02b0*/  ISETP.GE.OR P2, PT, R15, UR7, P1 ;  /* 0x000000070f007c0c */ /* 0x000fe20008f46670 */
[----:B0-----:R-:W-:Y:S01]  /*02c0*/  IMAD.WIDE R8, R17, 0x4, R24 ;  /* 0x0000000411087825 */ /* 0x001fe200078e0218 */
[----:B------:R-:W-:-:S03]  /*02d0*/  ISETP.GE.OR P3, PT, R14, UR7, P0 ;  /* 0x000000070e007c0c */ /* 0x000fc60008766670 */
[----:B---3--:R-:W-:-:S08]  /*02e0*/  IMAD.WIDE R28, R18, 0x4, R22 ;  /* 0x00000004121c7825 */ /* 0x008fd000078e0216 */
[----:B------:R-:W2:Y:S04]  /*02f0*/  @!P2 LDG.E.CONSTANT R11, desc[UR8][R8.64] ;  /* 0x00000008080ba981 */ /* 0x000ea8000c1e9900 */
[----:B------:R-:W3:Y:S01]  /*0300*/  @!P3 LDG.E.CONSTANT R10, desc[UR8][R28.64] ;  /* 0x000000081c0ab981 */ /* 0x000ee2000c1e9900 */
[----:B------:R-:W-:Y:S01]  /*0310*/  IADD3 R4, PT, PT, R15, 0x10, RZ ;  /* 0x000000100f047810 */ /* 0x000fe20007ffe0ff */
[----:B------:R-:W-:-:S03]  /*0320*/  HFMA2 R21, -RZ, RZ, 0, 0 ;  /* 0x00000000ff157431 */ /* 0x000fc600000001ff */
[----:B------:R-:W-:-:S13]  /*0330*/  ISETP.GE.OR P2, PT, R4, UR7, P1 ;  /* 0x0000000704007c0c */ /* 0x000fda0008f46670 */
[----:B------:R0:W4:Y:S04]  /*0340*/  @!P2 LDG.E.CONSTANT R21, desc[UR8][R8.64+0x40] ;  /* 0x000040080815a981 */ /* 0x000128000c1e9900 */
[----:B--2---:R-:W-:Y:S04]  /*0350*/  STS [R20], R11 ;  /* 0x0000000b14007388 */ /* 0x004fe80000000800 */
[----:B---3--:R1:W-:Y:S01]  /*0360*/  STS [R19], R10 ;  /* 0x0000000a13007388 */ /* 0x0083e20000000800 */
[----:B------:R-:W-:Y:S01]  /*0370*/  BAR.SYNC.DEFER_BLOCKING 0x0 ;  /* 0x0000000000007b1d */ /* 0x000fe20000010000 */
[----:B-1----:R-:W-:-:S04]  /*0380*/  IADD3 R10, PT, PT, R14, 0x10, RZ ;  /* 0x000000100e0a7810 */ /* 0x002fc80007ffe0ff */
[----:B------:R-:W-:Y:S02]  /*0390*/  ISETP.GE.OR P0, PT, R10, UR7, P0 ;  /* 0x000000070a007c0c */ /* 0x000fe40008706670 */
[----:B------:R-:W-:-:S11]  /*03a0*/  MOV R10, RZ ;  /* 0x000000ff000a7202 */ /* 0x000fd60000000f00 */
[----:B------:R-:W2:Y:S04]  /*03b0*/  @!P0 LDG.E.CONSTANT R10, desc[UR8][R28.64+0x40] ;  /* 0x000040081c0a8981 */ /* 0x000ea8000c1e9900 */
[----:B------:R-:W-:Y:S04]  /*03c0*/  LDS R26, [R16] ;  /* 0x00000000101a7984 */ /* 0x000fe80000000800 */
[----:B------:R-:W1:Y:S04]  /*03d0*/  LDS.128 R4, [R2] ;  /* 0x0000000002047984 */ /* 0x000e680000000c00 */
[----:B0-----:R-:W0:Y:S04]  /*03e0*/  LDS R9, [R16+0x40] ;  /* 0x0000400010097984 */ /* 0x001e280000000800 */
[----:B------:R-:W-:Y:S04]  /*03f0*/  LDS R8, [R16+0x100] ;  /* 0x0001000010087984 */ /* 0x000fe80000000800 */
[----:B------:R-:W-:Y:S01]  /*0400*/  LDS R11, [R16+0x1c0] ;  /* 0x0001c000100b7984 */ /* 0x000fe20000000800 */
[----:B-1----:R-:W-:-:S03]  /*0410*/  FFMA R4, R4, R26, R27 ;  /* 0x0000001a04047223 */ /* 0x002fc6000000001b */
[----:B------:R-:W1:Y:S01]  /*0420*/  LDS R26, [R16+0x80] ;  /* 0x00008000101a7984 */ /* 0x000e620000000800 */
[----:B0-----:R-:W-:-:S03]  /*0430*/  FFMA R5, R9, R5, R4 ;  /* 0x0000000509057223 */ /* 0x001fc60000000004 */
[----:B------:R-:W0:Y:S04]  /*0440*/  LDS R27, [R16+0xc0] ;  /* 0x0000c000101b7984 */ /* 0x000e280000000800 */
[----:B------:R-:W-:Y:S01]  /*0450*/  LDS R9, [R16+0x140] ;  /* 0x0001400010097984 */ /* 0x000fe20000000800 */
[----:B-1----:R-:W-:-:S04]  /*0460*/  FFMA R6, R26, R6, R5 ;  /* 0x000000061a067223 */ /* 0x002fc80000000005 */
[----:B0-----:R-:W-:Y:S02]  /*0470*/  FFMA R27, R27, R7, R6 ;  /* 0x000000071b1b7223 */ /* 0x001fe40000000006 */
[----:B------:R-:W0:Y:S02]  /*0480*/  LDS.128 R4, [R2+0x10] ;  /* 0x0000100002047984 */ /* 0x000e240000000c00 */
[----:B0-----:R-:W-:Y:S02]  /*0490*/  FFMA R4, R4, R8, R27 ;  /* 0x0000000804047223 */ /* 0x001fe4000000001b */
[----:B------:R-:W0:Y:S02]  /*04a0*/  LDS R8, [R16+0x180] ;  /* 0x0001800010087984 */ /* 0x000e240000000800 */
[----:B------:R-:W-:Y:S02]  /*04b0*/  FFMA R5, R9, R5, R4 ;  /* 0x0000000509057223 */ /* 0x000fe40000000004 */
[----:B------:R-:W-:Y:S02]  /*04c0*/  LDS R9, [R16+0x240] ;  /* 0x0002400010097984 */ /* 0x000fe40000000800 */
[----:B0-----:R-:W-:-:S02]  /*04d0*/  FFMA R6, R8, R6, R5 ;  /* 0x0000000608067223 */ /* 0x001fc40000000005 */
[----:B------:R-:W-:Y:S02]  /*04e0*/  LDS R8, [R16+0x200] ;  /* 0x0002000010087984 */ /* 0x000fe40000000800 */
[----:B------:R-:W-:Y:S02]  /*04f0*/  FFMA R11, R11, R7, R6 ;  /* 0x000000070b0b7223 */ /* 0x000fe40000000006 */
[----:B------:R-:W0:Y:S02]  /*0500*/  LDS.128 R4, [R2+0x20] ;  /* 0x0000200002047984 */ /* 0x000e240000000c00 */
[----:B0-----:R-:W-:Y:S02]  /*0510*/  FFMA R4, R4, R8, R11 ;  /* 0x0000000804047223 */ /* 0x001fe4000000000b */
[----:B------:R-:W0:Y:S02]  /*0520*/  LDS R8, [R16+0x280] ;  /* 0x0002800010087984 */ /* 0x000e240000000800 */
[----:B------:R-:W-:-:S02]  /*0530*/  FFMA R5, R9, R5, R4 ;  /* 0x0000000509057223 */ /* 0x000fc40000000004 */
[----:B------:R-:W1:Y:S04]  /*0540*/  LDS R11, [R16+0x2c0] ;  /* 0x0002c000100b7984 */ /* 0x000e680000000800 */
[----:B------:R-:W-:Y:S01]  /*0550*/  LDS R9, [R16+0x380] ;  /* 0x0003800010097984 */ /* 0x000fe20000000800 */
[----:B0-----:R-:W-:-:S03]  /*0560*/  FFMA R6, R8, R6, R5 ;  /* 0x0000000608067223 */ /* 0x001fc60000000005 */
[----:B------:R-:W-:Y:S01]  /*0570*/  LDS R8, [R16+0x300] ;  /* 0x0003000010087984 */ /* 0x000fe20000000800 */
[----:B-1----:R-:W-:-:S03]  /*0580*/  FFMA R11, R11, R7, R6 ;  /* 0x000000070b0b7223 */ /* 0x002fc60000000006 */
[----:B------:R-:W0:Y:S02]  /*0590*/  LDS.128 R4, [R2+0x30] ;  /* 0x0000300002047984 */ /* 0x000e240000000c00 */
[----:B0-----:R-:W-:Y:S02]  /*05a0*/  FFMA R8, R4, R8, R11 ;  /* 0x0000000804087223 */ /* 0x001fe4000000000b */
[----:B------:R-:W0:Y:S04]  /*05b0*/  LDS R11, [R16+0x340] ;  /* 0x00034000100b7984 */ /* 0x000e280000000800 */
[----:B------:R-:W1:Y:S01]  /*05c0*/  LDS R4, [R16+0x3c0] ;  /* 0x0003c00010047984 */ /* 0x000e620000000800 */
[----:B------:R-:W-:Y:S06]  /*05d0*/  BAR.SYNC.DEFER_BLOCKING 0x0 ;  /* 0x0000000000007b1d */ /* 0x000fec0000010000 */
[----:B----4-:R-:W-:Y:S04]  /*05e0*/  STS [R20], R21 ;  /* 0x0000001514007388 */ /* 0x010fe80000000800 */
[----:B--2---:R-:W-:Y:S01]  /*05f0*/  STS [R19], R10 ;  /* 0x0000000a13007388 */ /* 0x004fe20000000800 */
[----:B------:R-:W-:Y:S01]  /*0600*/  BAR.SYNC.DEFER_BLOCKING 0x0 ;  /* 0x0000000000007b1d */ /* 0x000fe20000010000 */
[----:B0-----:R-:W-:-:S04]  /*0610*/  FFMA R8, R11, R5, R8 ;  /* 0x000000050b087223 */ /* 0x001fc80000000008 */
[----:B------:R-:W-:Y:S01]  /*0620*/  FFMA R27, R9, R6, R8 ;  /* 0x00000006091b7223 */ /* 0x000fe20000000008 */
[----:B------:R-:W-:Y:S04]  /*0630*/  LDS R5, [R16] ;  /* 0x0000000010057984 */ /* 0x000fe80000000800 */
[----:B------:R-:W0:Y:S04]  /*0640*/  LDS.128 R8, [R2] ;  /* 0x0000000002087984 */ /* 0x000e280000000c00 */
[----:B------:R-:W2:Y:S04]  /*0650*/  LDS R6, [R16+0x40] ;  /* 0x0000400010067984 */ /* 0x000ea80000000800 */
[----:B------:R-:W3:Y:S04]  /*0660*/  LDS R21, [R16+0x80] ;  /* 0x0000800010157984 */ /* 0x000ee80000000800 */
[----:B------:R-:W4:Y:S01]  /*0670*/  LDS R26, [R16+0xc0] ;  /* 0x0000c000101a7984 */ /* 0x000f220000000800 */
[----:B-1----:R-:W-:-:S03]  /*0680*/  FFMA R7, R4, R7, R27 ;  /* 0x0000000704077223 */ /* 0x002fc6000000001b */
[----:B------:R-:W-:Y:S01]  /*0690*/  LDS R29, [R16+0x140] ;  /* 0x00014000101d7984 */ /* 0x000fe20000000800 */
[----:B0-----:R-:W-:-:S04]  /*06a0*/  FFMA R8, R8, R5, R7 ;  /* 0x0000000508087223 */ /* 0x001fc80000000007 */
[----:B--2---:R-:W-:Y:S02]  /*06b0*/  FFMA R6, R6, R9, R8 ;  /* 0x0000000906067223 */ /* 0x004fe40000000008 */
[----:B------:R-:W-:Y:S02]  /*06c0*/  LDS R9, [R16+0x100] ;  /* 0x0001000010097984 */ /* 0x000fe40000000800 */
[----:B---3--:R-:W-:Y:S02]  /*06d0*/  FFMA R27, R21, R10, R6 ;  /* 0x0000000a151b7223 */ /* 0x008fe40000000006 */
[----:B------:R-:W0:Y:S04]  /*06e0*/  LDS.128 R4, [R2+0x10] ;  /* 0x0000100002047984 */ /* 0x000e280000000c00 */
[----:B------:R-:W1:Y:S01]  /*06f0*/  LDS R21, [R16+0x180] ;  /* 0x0001800010157984 */ /* 0x000e620000000800 */
[----:B----4-:R-:W-:-:S03]  /*0700*/  FFMA R11, R26, R11, R27 ;  /* 0x0000000b1a0b7223 */ /* 0x010fc6000000001b */
[----:B------:R-:W2:Y:S04]  /*0710*/  LDS R26, [R16+0x1c0] ;  /* 0x0001c000101a7984 */ /* 0x000ea80000000800 */
[----:B------:R-:W-:Y:S01]  /*0720*/  LDS R27, [R16+0x240] ;  /* 0x00024000101b7984 */ /* 0x000fe20000000800 */
[----:B0-----:R-:W-:-:S03]  /*0730*/  FFMA R4, R4, R9, R11 ;  /* 0x0000000904047223 */ /* 0x001fc6000000000b */
[----:B------:R-:W-:Y:S01]  /*0740*/  LDS.128 R8, [R2+0x20] ;  /* 0x0000200002087984 */ /* 0x000fe20000000c00 */
[----:B------:R-:W-:-:S03]  /*0750*/  FFMA R4, R29, R5, R4 ;  /* 0x000000051d047223 */ /* 0x000fc60000000004 */
[----:B------:R-:W0:Y:S01]  /*0760*/  LDS R5, [R16+0x200] ;  /* 0x0002000010057984 */ /* 0x000e220000000800 */
[----:B-1----:R-:W-:-:S04]  /*0770*/  FFMA R21, R21, R6, R4 ;  /* 0x0000000615157223 */ /* 0x002fc80000000004 */
[----:B--2---:R-:W-:Y:S02]  /*0780*/  FFMA R7, R26, R7, R21 ;  /* 0x000000071a077223 */ /* 0x004fe40000000015 */
[----:B------:R-:W1:Y:S04]  /*0790*/  LDS R21, [R16+0x280] ;  /* 0x0002800010157984 */ /* 0x000e680000000800 */
[----:B------:R-:W2:Y:S01]  /*07a0*/  LDS R26, [R16+0x2c0] ;  /* 0x0002c000101a7984 */ /* 0x000ea20000000800 */
[----:B0-----:R-:W-:-:S03]  /*07b0*/  FFMA R8, R8, R5, R7 ;  /* 0x0000000508087223 */ /* 0x001fc60000000007 */
[----:B------:R-:W-:Y:S01]  /*07c0*/  LDS.128 R4, [R2+0x30] ;  /* 0x0000300002047984 */ /* 0x000fe20000000c00 */
[----:B------:R-:W-:-:S03]  /*07d0*/  FFMA R8, R27, R9, R8 ;  /* 0x000000091b087223 */ /* 0x000fc60000000008 */
[----:B------:R-:W0:Y:S01]  /*07e0*/  LDS R9, [R16+0x300] ;  /* 0x0003000010097984 */ /* 0x000e220000000800 */
[----:B-1----:R-:W-:-:S03]  /*07f0*/  FFMA R21, R21, R10, R8 ;  /* 0x0000000a15157223 */ /* 0x002fc60000000008 */
[----:B------:R-:W1:Y:S04]  /*0800*/  LDS R27, [R16+0x340] ;  /* 0x00034000101b7984 */ /* 0x000e680000000800 */
[----:B------:R-:W3:Y:S01]  /*0810*/  LDS R8, [R16+0x380] ;  /* 0x0003800010087984 */ /* 0x000ee20000000800 */
[----:B--2---:R-:W-:-:S03]  /*0820*/  FFMA R11, R26, R11, R21 ;  /* 0x0000000b1a0b7223 */ /* 0x004fc60000000015 */
[----:B------:R-:W2:Y:S01]  /*0830*/  LDS R21, [R16+0x3c0] ;  /* 0x0003c00010157984 */ /* 0x000ea20000000800 */
[----:B------:R-:W-:-:S04]  /*0840*/  UIADD3 UR4, UPT, UPT, UR4, 0x2, URZ ;  /* 0x0000000204047890 */ /* 0x000fc8000fffe0ff */
[----:B------:R-:W-:Y:S01]  /*0850*/  UISETP.NE.AND UP0, UPT, UR4, URZ, UPT ;  /* 0x000000ff0400728c */ /* 0x000fe2000bf05270 */
[----:B------:R-:W-:Y:S02]  /*0860*/  IADD3 R18, PT, PT, R18, 0x20, RZ ;  /* 0x0000002012127810 */ /* 0x000fe40007ffe0ff */
[----:B------:R-:W-:Y:S02]  /*0870*/  IADD3 R17, PT, PT, R17, 0x20, RZ ;  /* 0x0000002011117810 */ /* 0x000fe40007ffe0ff */
[----:B------:R-:W-:Y:S02]  /*0880*/  IADD3 R14, PT, PT, R14, 0x20, RZ ;  /* 0x000000200e0e7810 */ /* 0x000fe40007ffe0ff */
[----:B------:R-:W-:Y:S01]  /*0890*/  IADD3 R15, PT, PT, R15, 0x20, RZ ;  /* 0x000000200f0f7810 */ /* 0x000fe20007ffe0ff */
[----:B0-----:R-:W-:-:S04]  /*08a0*/  FFMA R4, R4, R9, R11 ;  /* 0x0000000904047223 */ /* 0x001fc8000000000b */
[----:B-1----:R-:W-:-:S04]  /*08b0*/  FFMA R5, R27, R5, R4 ;  /* 0x000000051b057223 */ /* 0x002fc80000000004 */
[----:B---3--:R-:W-:-:S04]  /*08c0*/  FFMA R6, R8, R6, R5 ;  /* 0x0000000608067223 */ /* 0x008fc80000000005 */
[----:B--2---:R-:W-:Y:S01]  /*08d0*/  FFMA R27, R21, R7, R6 ;  /* 0x00000007151b7223 */ /* 0x004fe20000000006 */
[----:B------:R-:W-:Y:S06]  /*08e0*/  BAR.SYNC.DEFER_BLOCKING 0x0 ;  /* 0x0000000000007b1d */ /* 0x000fec0000010000 */
[----:B------:R-:W-:Y:S05]  /*08f0*/  BRA.U UP0, `(.L_x_64) ;  /* 0xfffffff900607547 */ /* 0x000fea000b83ffff */
[----:B------:R-:W-:-:S12]  /*0900*/  ULOP3.LUT UR4, UR6, 0x7fffffe0, URZ, 0xc0, !UPT ;  /* 0x7fffffe006047892 */ /* 0x000fd8000f8ec0ff */
.L_x_63:
[----:B------:R-:W-:-:S09]  /*0910*/  ULOP3.LUT UP0, URZ, UR6, 0x10, URZ, 0xc0, !UPT ;  /* 0x0000001006ff7892 */ /* 0x000fd2000f80c0ff */
[----:B------:R-:W-:Y:S05]  /*0920*/  BRA.U !UP0, `(.L_x_62) ;  /* 0x0000000108e47547 */ /* 0x000fea000b800000 */
[----:B------:R-:W0:Y:S01]  /*0930*/  LDCU UR5, c[0x0][0x398] ;  /* 0x00007300ff0577ac */ /* 0x000e220008000800 */
[----:B------:R-:W-:Y:S02]  /*0940*/  IADD3 R7, PT, PT, R13, UR4, RZ ;  /* 0x000000040d077c10 */ /* 0x000fe4000fffe0ff */
[----:B------:R-:W-:Y:S02]  /*0950*/  CS2R R14, SRZ ;  /* 0x00000000000e7805 */ /* 0x000fe4000001ff00 */
[----:B------:R-:W-:Y:S01]  /*0960*/  IADD3 R12, PT, PT, R12, UR4, RZ ;  /* 0x000000040c0c7c10 */ /* 0x000fe2000fffe0ff */
[----:B------:R-:W1:Y:S01]  /*0970*/  LDCU UR6, c[0x0][0x3a0] ;  /* 0x00007400ff0677ac */ /* 0x000e620008000800 */
[----:B------:R-:W-:Y:S02]  /*0980*/  ISETP.GE.AND P0, PT, R7, UR7, PT ;  /* 0x0000000707007c0c */ /* 0x000fe4000bf06270 */
[----:B------:R-:W-:Y:S02]  /*0990*/  ISETP.GE.AND P1, PT, R12, UR7, PT ;  /* 0x000000070c007c0c */ /* 0x000fe4000bf26270 */
[----:B0-----:R-:W-:-:S02]  /*09a0*/  ISETP.GE.OR P0, PT, R0, UR5, P0 ;  /* 0x0000000500007c0c */ /* 0x001fc40008706670 */
[----:B-1----:R-:W-:-:S11]  /*09b0*/  ISETP.GE.OR P1, PT, R3, UR6, P1 ;  /* 0x0000000603007c0c */ /* 0x002fd60008f26670 */
[----:B------:R-:W0:Y:S01]  /*09c0*/  @!P0 LDC.64 R8, c[0x0][0x380] ;  /* 0x0000e000ff088b82 */ /* 0x000e220000000a00 */
[----:B------:R-:W-:Y:S02]  /*09d0*/  @!P0 IMAD R7, R0, UR7, R7 ;  /* 0x0000000700078c24 */ /* 0x000fe4000f8e0207 */
[----:B------:R-:W-:-:S05]  /*09e0*/  @!P1 IMAD R13, R3, UR7, R12 ;  /* 0x00000007030d9c24 */ /* 0x000fca000f8e020c */
[----:B------:R-:W1:Y:S01]  /*09f0*/  @!P1 LDC.64 R4, c[0x0][0x388] ;  /* 0x0000e200ff049b82 */ /* 0x000e620000000a00 */
[----:B0-----:R-:W-:-:S05]  /*0a00*/  @!P0 IMAD.WIDE R8, R7, 0x4, R8 ;  /* 0x0000000407088825 */ /* 0x001fca00078e0208 */
[----:B------:R-:W2:Y:S01]  /*0a10*/  @!P0 LDG.E.CONSTANT R15, desc[UR8][R8.64] ;  /* 0x00000008080f8981 */ /* 0x000ea2000c1e9900 */
[----:B-1----:R-:W-:-:S05]  /*0a20*/  @!P1 IMAD.WIDE R12, R13, 0x4, R4 ;  /* 0x000000040d0c9825 */ /* 0x002fca00078e0204 */
[----:B------:R-:W3:Y:S04]  /*0a30*/  @!P1 LDG.E.CONSTANT R14, desc[UR8][R12.64] ;  /* 0x000000080c0e9981 */ /* 0x000ee8000c1e9900 */
        /* <DEDUP_REMOVED lines=11> */
[----:B------:R-:W5:Y:S04]  /*0af0*/  LDS R21, [R16+0x180] ;  /* 0x0001800010157984 */ /* 0x000f680000000800 */
[----:B------:R-:W5:Y:S04]  /*0b00*/  LDS R20, [R16+0x1c0] ;  /* 0x0001c00010147984 */ /* 0x000f680000000800 */
[----:B------:R-:W-:Y:S04]  /*0b10*/  LDS R19, [R16+0x200] ;  /* 0x0002000010137984 */ /* 0x000fe80000000800 */
[----:B------:R-:W5:Y:S01]  /*0b20*/  LDS.128 R12, [R2+0x20] ;  /* 0x00002000020c7984 */ /* 0x000f620000000c00 */
[----:B0-----:R-:W-:-:S03]  /*0b30*/  FFMA R24, R4, R24, R27 ;  /* 0x0000001804187223 */ /* 0x001fc6000000001b */
[----:B------:R-:W0:Y:S01]  /*0b40*/  LDS R4, [R16+0x240] ;  /* 0x0002400010047984 */ /* 0x000e220000000800 */
[----:B-1----:R-:W-:-:S03]  /*0b50*/  FFMA R24, R25, R5, R24 ;  /* 0x0000000519187223 */ /* 0x002fc60000000018 */
[----:B------:R-:W1:Y:S01]  /*0b60*/  LDS R5, [R16+0x280] ;  /* 0x0002800010057984 */ /* 0x000e620000000800 */
[----:B--2---:R-:W-:-:S03]  /*0b70*/  FFMA R23, R23, R6, R24 ;  /* 0x0000000617177223 */ /* 0x004fc60000000018 */
[----:B------:R-:W2:Y:S01]  /*0b80*/  LDS R6, [R16+0x2c0] ;  /* 0x0002c00010067984 */ /* 0x000ea20000000800 */
[----:B---3--:R-:W-:-:S03]  /*0b90*/  FFMA R23, R22, R7, R23 ;  /* 0x0000000716177223 */ /* 0x008fc60000000017 */
[----:B------:R-:W-:Y:S04]  /*0ba0*/  LDS R7, [R16+0x300] ;  /* 0x0003000010077984 */ /* 0x000fe80000000800 */
[----:B------:R-:W3:Y:S01]  /*0bb0*/  LDS.128 R24, [R2+0x30] ;  /* 0x0000300002187984 */ /* 0x000ee20000000c00 */
[----:B----4-:R-:W-:-:S03]  /*0bc0*/  FFMA R23, R8, R17, R23 ;  /* 0x0000001108177223 */ /* 0x010fc60000000017 */
[----:B------:R-:W4:Y:S04]  /*0bd0*/  LDS R22, [R16+0x340] ;  /* 0x0003400010167984 */ /* 0x000f280000000800 */
[----:B------:R-:W4:Y:S01]  /*0be0*/  LDS R17, [R16+0x380] ;  /* 0x0003800010117984 */ /* 0x000f220000000800 */
[----:B-----5:R-:W-:-:S03]  /*0bf0*/  FFMA R18, R18, R9, R23 ;  /* 0x0000000912127223 */ /* 0x020fc60000000017 */
[----:B------:R-:W5:Y:S01]  /*0c00*/  LDS R8, [R16+0x3c0] ;  /* 0x0003c00010087984 */ /* 0x000f620000000800 */
[----:B------:R-:W-:-:S04]  /*0c10*/  FFMA R21, R21, R10, R18 ;  /* 0x0000000a15157223 */ /* 0x000fc80000000012 */
[----:B------:R-:W-:-:S04]  /*0c20*/  FFMA R11, R20, R11, R21 ;  /* 0x0000000b140b7223 */ /* 0x000fc80000000015 */
[----:B------:R-:W-:-:S04]  /*0c30*/  FFMA R11, R12, R19, R11 ;  /* 0x000000130c0b7223 */ /* 0x000fc8000000000b */
[----:B0-----:R-:W-:-:S04]  /*0c40*/  FFMA R4, R4, R13, R11 ;  /* 0x0000000d04047223 */ /* 0x001fc8000000000b */
[----:B-1----:R-:W-:-:S04]  /*0c50*/  FFMA R5, R5, R14, R4 ;  /* 0x0000000e05057223 */ /* 0x002fc80000000004 */
[----:B--2---:R-:W-:-:S04]  /*0c60*/  FFMA R5, R6, R15, R5 ;  /* 0x0000000f06057223 */ /* 0x004fc80000000005 */
[----:B---3--:R-:W-:-:S04]  /*0c70*/  FFMA R5, R24, R7, R5 ;  /* 0x0000000718057223 */ /* 0x008fc80000000005 */
[----:B----4-:R-:W-:-:S04]  /*0c80*/  FFMA R22, R22, R25, R5 ;  /* 0x0000001916167223 */ /* 0x010fc80000000005 */
[----:B------:R-:W-:-:S04]  /*0c90*/  FFMA R17, R17, R26, R22 ;  /* 0x0000001a11117223 */ /* 0x000fc80000000016 */
[----:B-----5:R-:W-:Y:S01]  /*0ca0*/  FFMA R27, R8, R27, R17 ;  /* 0x0000001b081b7223 */ /* 0x020fe20000000011 */
[----:B------:R-:W-:Y:S06]  /*0cb0*/  BAR.SYNC.DEFER_BLOCKING 0x0 ;  /* 0x0000000000007b1d */ /* 0x000fec0000010000 */
.L_x_62:
[----:B------:R-:W0:Y:S01]  /*0cc0*/  LDCU UR4, c[0x0][0x3a0] ;  /* 0x00007400ff0477ac */ /* 0x000e220008000800 */
[----:B------:R-:W1:Y:S01]  /*0cd0*/  LDCU UR5, c[0x0][0x398] ;  /* 0x00007300ff0577ac */ /* 0x000e620008000800 */
[----:B0-----:R-:W-:-:S04]  /*0ce0*/  ISETP.GE.AND P0, PT, R3, UR4, PT ;  /* 0x0000000403007c0c */ /* 0x001fc8000bf06270 */
[----:B-1----:R-:W-:-:S13]  /*0cf0*/  ISETP.GE.OR P0, PT, R0, UR5, P0 ;  /* 0x0000000500007c0c */ /* 0x002fda0008706670 */
[----:B------:R-:W-:Y:S05]  /*0d00*/  @P0 EXIT ;  /* 0x000000000000094d */ /* 0x000fea0003800000 */
[----:B------:R-:W0:Y:S01]  /*0d10*/  LDC.64 R4, c[0x0][0x390] ;  /* 0x0000e400ff047b82 */ /* 0x000e220000000a00 */
[----:B------:R-:W-:-:S04]  /*0d20*/  IMAD R3, R0, UR4, R3 ;  /* 0x0000000400037c24 */ /* 0x000fc8000f8e0203 */
[----:B0-----:R-:W-:-:S05]  /*0d30*/  IMAD.WIDE R2, R3, 0x4, R4 ;  /* 0x0000000403027825 */ /* 0x001fca00078e0204 */
[----:B------:R-:W-:Y:S01]  /*0d40*/  STG.E desc[UR8][R2.64], R27 ;  /* 0x0000001b02007986 */ /* 0x000fe2000c101908 */
[----:B------:R-:W-:Y:S05]  /*0d50*/  EXIT ;  /* 0x000000000000794d */ /* 0x000fea0003800000 */
.L_x_65:
        /* <DEDUP_REMOVED lines=10> */
.L_x_157:


//--------------------- .text._ZN3lfs5tetra4cuda36_GLOBAL__N__cc1b2ca6_4_k_cu_106fe93a34matmul_bias_simple_rowmajor_kernelEPKfS4_S4_Pfiii --------------------------
	.section	.text._ZN3lfs5tetra4cuda36_GLOBAL__N__cc1b2ca6_4_k_cu_106fe93a34matmul_bias_simple_rowmajor_kernelEPKfS4_S4_Pfiii,"ax",@progbits
	.align	128
.text._ZN3lfs5tetra4cuda36_GLOBAL__N__cc1b2ca6_4_k_cu_106fe93a34matmul_bias_simple_rowmajor_kernelEPKfS4_S4_Pfiii:
        .type           _ZN3lfs5tetra4cuda36_GLOBAL__N__cc1b2ca6_4_k_cu_106fe93a34matmul_bias_simple_rowmajor_kernelEPKfS4_S4_Pfiii,@function
        .size           _ZN3lfs5tetra4cuda36_GLOBAL__N__cc1b2ca6_4_k_cu_106fe93a34matmul_bias_simple_rowmajor_kernelEPKfS4_S4_Pfiii,(.L_x_158 - _ZN3lfs5tetra4cuda36_GLOBAL__N__cc1b2ca6_4_k_cu_106fe93a34matmul_bias_simple_rowmajor_kernelEPKfS4_S4_Pfiii)
        .other          _ZN3lfs5tetra4cuda36_GLOBAL__N__cc1b2ca6_4_k_cu_106fe93a34matmul_bias_simple_rowmajor_kernelEPKfS4_S4_Pfiii,@"STO_CUDA_ENTRY STV_DEFAULT"
_ZN3lfs5tetra4cuda36_GLOBAL__N__cc1b2ca6_4_k_cu_106fe93a34matmul_bias_simple_rowmajor_kernelEPKfS4_S4_Pfiii:
        /* <DEDUP_REMOVED lines=34> */
.L_x_68:
        /* <DEDUP_REMOVED lines=41> */
.L_x_67:
        /* <DEDUP_REMOVED lines=32> */
.L_x_69:
        /* <DEDUP_REMOVED lines=32> */
.L_x_66:
[----:B------:R-:W0:Y:S08]  /*08b0*/  LDC.64 R2, c[0x0][0x390] ;  /* 0x0000e400ff027b82 */ /* 0x000e300000000a00 */
[----:B------:R-:W1:Y:S01]  /*08c0*/  LDC.64 R4, c[0x0][0x398] ;  /* 0x0000e600ff047b82 */ /* 0x000e620000000a00 */
[----:B0-----:R-:W-:-:S06]  /*08d0*/  IMAD.WIDE R2, R0, 0x4, R2 ;  /* 0x0000000400027825 */ /* 0x001fcc00078e0202 */
[----:B------:R-:W2:Y:S01]  /*08e0*/  LDG.E.CONSTANT R3, desc[UR4][R2.64] ;  /* 0x0000000402037981 */ /* 0x000ea2000c1e9900 */
[----:B------:R-:W-:-:S04]  /*08f0*/  IMAD R17, R16, R17, R0 ;  /* 0x0000001110117224 */ /* 0x000fc800078e0200 */
[----:B-1----:R-:W-:-:S04]  /*0900*/  IMAD.WIDE R4, R17, 0x4, R4 ;  /* 0x0000000411047825 */ /* 0x002fc800078e0204 */
[----:B--2---:R-:W-:-:S05]  /*0910*/  FADD R7, R3, R24 ;  /* 0x0000001803077221 */ /* 0x004fca0000000000 */
[----:B------:R-:W-:Y:S01]  /*0920*/  STG.E desc[UR4][R4.64], R7 ;  /* 0x0000000704007986 */ /* 0x000fe2000c101904 */
[----:B------:R-:W-:Y:S05]  /*0930*/  EXIT ;  /* 0x000000000000794d */ /* 0x000fea0003800000 */
.L_x_70:
        /* <DEDUP_REMOVED lines=12> */
.L_x_158:


//--------------------- .text._ZN3lfs5tetra4cuda36_GLOBAL__N__cc1b2ca6_4_k_cu_106fe93a34matmul_relu_simple_rowmajor_kernelEPKfS4_S4_Pfiii --------------------------
	.section	.text._ZN3lfs5tetra4cuda36_GLOBAL__N__cc1b2ca6_4_k_cu_106fe93a34matmul_relu_simple_rowmajor_kernelEPKfS4_S4_Pfiii,"ax",@progbits
	.align	128
.text._ZN3lfs5tetra4cuda36_GLOBAL__N__cc1b2ca6_4_k_cu_106fe93a34matmul_relu_simple_rowmajor_kernelEPKfS4_S4_Pfiii:
        .type           _ZN3lfs5tetra4cuda36_GLOBAL__N__cc1b2ca6_4_k_cu_106fe93a34matmul_relu_simple_rowmajor_kernelEPKfS4_S4_Pfiii,@function
        .size           _ZN3lfs5tetra4cuda36_GLOBAL__N__cc1b2ca6_4_k_cu_106fe93a34matmul_relu_simple_rowmajor_kernelEPKfS4_S4_Pfiii,(.L_x_159 - _ZN3lfs5tetra4cuda36_GLOBAL__N__cc1b2ca6_4_k_cu_106fe93a34matmul_relu_simple_rowmajor_kernelEPKfS4_S4_Pfiii)
        .other          _ZN3lfs5tetra4cuda36_GLOBAL__N__cc1b2ca6_4_k_cu_106fe93a34matmul_relu_simple_rowmajor_kernelEPKfS4_S4_Pfiii,@"STO_CUDA_ENTRY STV_DEFAULT"
_ZN3lfs5tetra4cuda36_GLOBAL__N__cc1b2ca6_4_k_cu_106fe93a34matmul_relu_simple_rowmajor_kernelEPKfS4_S4_Pfiii:
        /* <DEDUP_REMOVED lines=34> */
.L_x_73:
        /* <DEDUP_REMOVED lines=41> */
.L_x_72:
        /* <DEDUP_REMOVED lines=32> */
.L_x_74:
        /* <DEDUP_REMOVED lines=32> */
.L_x_71:
[----:B------:R-:W0:Y:S08]  /*08b0*/  LDC.64 R2, c[0x0][0x390] ;  /* 0x0000e400ff027b82 */ /* 0x000e300000000a00 */
[----:B------:R-:W1:Y:S01]  /*08c0*/  LDC.64 R4, c[0x0][0x398] ;  /* 0x0000e600ff047b82 */ /* 0x000e620000000a00 */
[----:B0-----:R-:W-:-:S06]  /*08d0*/  IMAD.WIDE R2, R0, 0x4, R2 ;  /* 0x0000000400027825 */ /* 0x001fcc00078e0202 */
[----:B------:R-:W2:Y:S01]  /*08e0*/  LDG.E.CONSTANT R3, desc[UR4][R2.64] ;  /* 0x0000000402037981 */ /* 0x000ea2000c1e9900 */
[----:B------:R-:W-:-:S04]  /*08f0*/  IMAD R17, R16, R17, R0 ;  /* 0x0000001110117224 */ /* 0x000fc800078e0200 */
[----:B-1----:R-:W-:-:S04]  /*0900*/  IMAD.WIDE R4, R17, 0x4, R4 ;  /* 0x0000000411047825 */ /* 0x002fc800078e0204 */
[----:B--2---:R-:W-:-:S05]  /*0910*/  FADD R24, R3, R24 ;  /* 0x0000001803187221 */ /* 0x004fca0000000000 */
[----:B------:R-:W-:-:S05]  /*0920*/  FMNMX R7, RZ, R24, !PT ;  /* 0x00000018ff077209 */ /* 0x000fca0007800000 */
[----:B------:R-:W-:Y:S01]  /*0930*/  STG.E desc[UR4][R4.64], R7 ;  /* 0x0000000704007986 */ /* 0x000fe2000c101904 */
[----:B------:R-:W-:Y:S05]  /*0940*/  EXIT ;  /* 0x000000000000794d */ /* 0x000fea0003800000 */
.L_x_75:
        /* <DEDUP_REMOVED lines=11> */
.L_x_159:


//--------------------- .text._ZN3lfs5tetra4cuda36_GLOBAL__N__cc1b2ca6_4_k_cu_106fe93a27matmul_bias_rowmajor_kernelEPKfS4_S4_Pfiii --------------------------
	.section	.text._ZN3lfs5tetra4cuda36_GLOBAL__N__cc1b2ca6_4_k_cu_106fe93a27matmul_bias_rowmajor_kernelEPKfS4_S4_Pfiii,"ax",@progbits
	.align	128
.text._ZN3lfs5tetra4cuda36_GLOBAL__N__cc1b2ca6_4_k_cu_106fe93a27matmul_bias_rowmajor_kernelEPKfS4_S4_Pfiii:
        .type           _ZN3lfs5tetra4cuda36_GLOBAL__N__cc1b2ca6_4_k_cu_106fe93a27matmul_bias_rowmajor_kernelEPKfS4_S4_Pfiii,@function
        .size           _ZN3lfs5tetra4cuda36_GLOBAL__N__cc1b2ca6_4_k_cu_106fe93a27matmul_bias_rowmajor_kernelEPKfS4_S4_Pfiii,(.L_x_160 - _ZN3lfs5tetra4cuda36_GLOBAL__N__cc1b2ca6_4_k_cu_106fe93a27matmul_bias_rowmajor_kernelEPKfS4_S4_Pfiii)
        .other          _ZN3lfs5tetra4cuda36_GLOBAL__N__cc1b2ca6_4_k_cu_106fe93a27matmul_bias_rowmajor_kernelEPKfS4_S4_Pfiii,@"STO_CUDA_ENTRY STV_DEFAULT"
_ZN3lfs5tetra4cuda36_GLOBAL__N__cc1b2ca6_4_k_cu_106fe93a27matmul_bias_rowmajor_kernelEPKfS4_S4_Pfiii:
        /* <DEDUP_REMOVED lines=33> */
.L_x_77:
        /* <DEDUP_REMOVED lines=58> */
.L_x_76:
[----:B------:R-:W0:Y:S01]  /*05b0*/  LDCU UR4, c[0x0][0x3a0] ;  /* 0x00007400ff0477ac */ /* 0x000e220008000800 */
[----:B------:R-:W-:-:S04]  /*05c0*/  ISETP.GE.AND P0, PT, R13, UR14, PT ;  /* 0x0000000e0d007c0c */ /* 0x000fc8000bf06270 */
[----:B0-----:R-:W-:-:S13]  /*05d0*/  ISETP.GE.OR P0, PT, R12, UR4, P0 ;  /* 0x000000040c007c0c */ /* 0x001fda0008706670 */
[----:B------:R-:W-:Y:S05]  /*05e0*/  @P0 EXIT ;  /* 0x000000000000094d */ /* 0x000fea0003800000 */
[----:B------:R-:W0:Y:S08]  /*05f0*/  LDC.64 R2, c[0x0][0x390] ;  /* 0x0000e400ff027b82 */ /* 0x000e300000000a00 */
[----:B------:R-:W1:Y:S01]  /*0600*/  LDC.64 R4, c[0x0][0x398] ;  /* 0x0000e600ff047b82 */ /* 0x000e620000000a00 */
[----:B0-----:R-:W-:-:S06]  /*0610*/  IMAD.WIDE R2, R13, 0x4, R2 ;  /* 0x000000040d027825 */ /* 0x001fcc00078e0202 */
[----:B------:R-:W2:Y:S01]  /*0620*/  LDG.E.CONSTANT R2, desc[UR8][R2.64] ;  /* 0x0000000802027981 */ /* 0x000ea2000c1e9900 */
[----:B------:R-:W-:-:S04]  /*0630*/  IMAD R13, R12, UR14, R13 ;  /* 0x0000000e0c0d7c24 */ /* 0x000fc8000f8e020d */
[----:B-1----:R-:W-:-:S04]  /*0640*/  IMAD.WIDE R4, R13, 0x4, R4 ;  /* 0x000000040d047825 */ /* 0x002fc800078e0204 */
[----:B--2---:R-:W-:-:S05]  /*0650*/  FADD R23, R2, R23 ;  /* 0x0000001702177221 */ /* 0x004fca0000000000 */
[----:B------:R-:W-:Y:S01]  /*0660*/  STG.E desc[UR8][R4.64], R23 ;  /* 0x0000001704007986 */ /* 0x000fe2000c101908 */
[----:B------:R-:W-:Y:S05]  /*0670*/  EXIT ;  /* 0x000000000000794d */ /* 0x000fea0003800000 */
.L_x_78:
        /* <DEDUP_REMOVED lines=16> */
.L_x_160:


//--------------------- .text._ZN3lfs5tetra4cuda36_GLOBAL__N__cc1b2ca6_4_k_cu_106fe93a27matmul_relu_rowmajor_kernelEPKfS4_S4_Pfiii --------------------------
	.section	.text._ZN3lfs5tetra4cuda36_GLOBAL__N__cc1b2ca6_4_k_cu_106fe93a27matmul_relu_rowmajor_kernelEPKfS4_S4_Pfiii,"ax",@progbits
	.align	128
.text._ZN3lfs5tetra4cuda36_GLOBAL__N__cc1b2ca6_4_k_cu_106fe93a27matmul_relu_rowmajor_kernelEPKfS4_S4_Pfiii:
        .type           _ZN3lfs5tetra4cuda36_GLOBAL__N__cc1b2ca6_4_k_cu_106fe93a27matmul_relu_rowmajor_kernelEPKfS4_S4_Pfiii,@function
        .size           _ZN3lfs5tetra4cuda36_GLOBAL__N__cc1b2ca6_4_k_cu_106fe93a27matmul_relu_rowmajor_kernelEPKfS4_S4_Pfiii,(.L_x_161 - _ZN3lfs5tetra4cuda36_GLOBAL__N__cc1b2ca6_4_k_cu_106fe93a27matmul_relu_rowmajor_kernelEPKfS4_S4_Pfiii)
        .other          _ZN3lfs5tetra4cuda36_GLOBAL__N__cc1b2ca6_4_k_cu_106fe93a27matmul_relu_rowmajor_kernelEPKfS4_S4_Pfiii,@"STO_CUDA_ENTRY STV_DEFAULT"
_ZN3lfs5tetra4cuda36_GLOBAL__N__cc1b2ca6_4_k_cu_106fe93a27matmul_relu_rowmajor_kernelEPKfS4_S4_Pfiii:
        /* <DEDUP_REMOVED lines=33> */
.L_x_80:
        /* <DEDUP_REMOVED lines=58> */
.L_x_79:
        /* <DEDUP_REMOVED lines=11> */
[----:B------:R-:W-:-:S05]  /*0660*/  FMNMX R23, RZ, R23, !PT ;  /* 0x00000017ff177209 */ /* 0x000fca0007800000 */
[----:B------:R-:W-:Y:S01]  /*0670*/  STG.E desc[UR8][R4.64], R23 ;  /* 0x0000001704007986 */ /* 0x000fe2000c101908 */
[----:B------:R-:W-:Y:S05]  /*0680*/  EXIT ;  /* 0x000000000000794d */ /* 0x000fea0003800000 */
.L_x_81:
        /* <DEDUP_REMOVED lines=15> */
.L_x_161:


//--------------------- .text._ZN3lfs5tetra4cuda36_GLOBAL__N__cc1b2ca6_4_k_cu_106fe93a28matmul_sigmoid_simple_kernelEPKfS4_S4_Pfiii --------------------------
	.section	.text._ZN3lfs5tetra4cuda36_GLOBAL__N__cc1b2ca6_4_k_cu_106fe93a28matmul_sigmoid_simple_kernelEPKfS4_S4_Pfiii,"ax",@progbits
	.align	128
.text._ZN3lfs5tetra4cuda36_GLOBAL__N__cc1b2ca6_4_k_cu_106fe93a28matmul_sigmoid_simple_kernelEPKfS4_S4_Pfiii:
        .type           _ZN3lfs5tetra4cuda36_GLOBAL__N__cc1b2ca6_4_k_cu_106fe93a28matmul_sigmoid_simple_kernelEPKfS4_S4_Pfiii,@function
        .size           _ZN3lfs5tetra4cuda36_GLOBAL__N__cc1b2ca6_4_k_cu_106fe93a28matmul_sigmoid_simple_kernelEPKfS4_S4_Pfiii,(.L_x_162 - _ZN3lfs5tetra4cuda36_GLOBAL__N__cc1b2ca6_4_k_cu_106fe93a28matmul_sigmoid_simple_kernelEPKfS4_S4_Pfiii)
        .other          _ZN3lfs5tetra4cuda36_GLOBAL__N__cc1b2ca6_4_k_cu_106fe93a28matmul_sigmoid_simple_kernelEPKfS4_S4_Pfiii,@"STO_CUDA_ENTRY STV_DEFAULT"
_ZN3lfs5tetra4cuda36_GLOBAL__N__cc1b2ca6_4_k_cu_106fe93a28matmul_sigmoid_simple_kernelEPKfS4_S4_Pfiii:
        /* <DEDUP_REMOVED lines=23> */
[----:B------:R-:W-:Y:S01]  /*0170*/  UMOV UR4, URZ ;  /* 0x000000ff00047c82 */ /* 0x000fe20008000000 */
[----:B------:R-:W-:Y:S01]  /*0180*/  IMAD.MOV.U32 R14, RZ, RZ, RZ ;  /* 0x000000ffff0e7224 */ /* 0x000fe200078e00ff */
[----:B------:R-:W-:Y:S01]  /*0190*/  UISETP.NE.AND UP0, UPT, UR10, URZ, UPT ;  /* 0x000000ff0a00728c */ /* 0x000fe2000bf05270 */
[----:B------:R-:W-:Y:S10]  /*01a0*/  BRA.U !UP1, `(.L_x_83) ;  /* 0x0000000509107547 */ /* 0x000ff4000b800000 */
[----:B------:R-:W0:Y:S01]  /*01b0*/  LDC.64 R2, c[0x0][0x380] ;  /* 0x0000e000ff027b82 */ /* 0x000e220000000a00 */
[----:B------:R-:W1:Y:S01]  /*01c0*/  LDCU.64 UR8, c[0x0][0x388] ;  /* 0x00007100ff0877ac */ /* 0x000e620008000a00 */
[----:B------:R-:W-:Y:S01]  /*01d0*/  IMAD.MOV.U32 R14, RZ, RZ, RZ ;  /* 0x000000ffff0e7224 */ /* 0x000fe200078e00ff */
        /* <DEDUP_REMOVED lines=8> */
.L_x_84:
[----:B------:R-:W-:Y:S01]  /*0260*/  MOV R3, UR6 ;  /* 0x0000000600037c02 */ /* 0x000fe20008000f00 */
[----:B------:R-:W-:Y:S01]  /*0270*/  IMAD.U32 R2, RZ, RZ, UR5 ;  /* 0x00000005ff027e24 */ /* 0x000fe2000f8e00ff */
[----:B------:R-:W2:Y:S03]  /*0280*/  LDG.E.CONSTANT R15, desc[UR12][R4.64+-0x20] ;  /* 0xffffe00c040f7981 */ /* 0x000ea6000c1e9900 */
[----:B------:R-:W-:Y:S01]  /*0290*/  IMAD.WIDE R2, R0, 0x4, R2 ;  /* 0x0000000400027825 */ /* 0x000fe200078e0202 */
[----:B------:R-:W3:Y:S04]  /*02a0*/  LDG.E.CONSTANT R17, desc[UR12][R4.64+-0x1c] ;  /* 0xffffe40c04117981 */ /* 0x000ee8000c1e9900 */
[----:B------:R-:W2:Y:S04]  /*02b0*/  LDG.E.CONSTANT R16, desc[UR12][R2.64+-0x20] ;  /* 0xffffe00c02107981 */ /* 0x000ea8000c1e9900 */
[----:B------:R-:W3:Y:S04]  /*02c0*/  LDG.E.CONSTANT R24, desc[UR12][R2.64+-0x1c] ;  /* 0xffffe40c02187981 */ /* 0x000ee8000c1e9900 */
        /* <DEDUP_REMOVED lines=15> */
[----:B------:R-:W2:Y:S04]  /*03c0*/  LDG.E.CONSTANT R14, desc[UR12][R2.64+-0x4] ;  /* 0xfffffc0c020e7981 */ /* 0x000ea8000c1e9900 */
[----:B------:R-:W3:Y:S01]  /*03d0*/  LDG.E.CONSTANT R16, desc[UR12][R4.64] ;  /* 0x0000000c04107981 */ /* 0x000ee2000c1e9900 */
[----:B----4-:R-:W-:-:S03]  /*03e0*/  FFMA R25, R19, R18, R24 ;  /* 0x0000001213197223 */ /* 0x010fc60000000018 */
[----:B------:R-:W3:Y:S04]  /*03f0*/  LDG.E.CONSTANT R17, desc[UR12][R2.64] ;  /* 0x0000000c02117981 */ /* 0x000ee8000c1e9900 */
[----:B------:R-:W4:Y:S01]  /*0400*/  LDG.E.CONSTANT R18, desc[UR12][R4.64+0x4] ;  /* 0x0000040c04127981 */ /* 0x000f22000c1e9900 */
[----:B-----5:R-:W-:-:S03]  /*0410*/  FFMA R25, R20, R21, R25 ;  /* 0x0000001514197223 */ /* 0x020fc60000000019 */
[----:B------:R-:W4:Y:S04]  /*0420*/  LDG.E.CONSTANT R19, desc[UR12][R2.64+0x4] ;  /* 0x0000040c02137981 */ /* 0x000f28000c1e9900 */
[----:B------:R-:W5:Y:S01]  /*0430*/  LDG.E.CONSTANT R20, desc[UR12][R4.64+0x8] ;  /* 0x0000080c04147981 */ /* 0x000f62000c1e9900 */
        /* <DEDUP_REMOVED lines=10> */
[----:B------:R0:W5:Y:S04]  /*04e0*/  LDG.E.CONSTANT R13, desc[UR12][R4.64+0x18] ;  /* 0x0000180c040d7981 */ /* 0x000168000c1e9900 */
[----:B------:R-:W5:Y:S01]  /*04f0*/  LDG.E.CONSTANT R12, desc[UR12][R2.64+0x18] ;  /* 0x0000180c020c7981 */ /* 0x000f62000c1e9900 */
[----:B------:R-:W-:-:S04]  /*0500*/  UIADD3 UR8, UPT, UPT, UR8, 0x10, URZ ;  /* 0x0000001008087890 */ /* 0x000fc8000fffe0ff */
[----:B------:R-:W-:Y:S01]  /*0510*/  UISETP.NE.AND UP1, UPT, UR8, URZ, UPT ;  /* 0x000000ff0800728c */ /* 0x000fe2000bf25270 */
[----:B0-----:R-:W-:Y:S02]  /*0520*/  IADD3 R4, P0, PT, R4, 0x40, RZ ;  /* 0x0000004004047810 */ /* 0x001fe40007f1e0ff */
[----:B------:R-:W-:-:S03]  /*0530*/  IADD3 R0, PT, PT, R0, 0x10, RZ ;  /* 0x0000001000007810 */ /* 0x000fc60007ffe0ff */
[----:B------:R-:W-:Y:S02]  /*0540*/  IMAD.X R5, RZ, RZ, R5, P0 ;  /* 0x000000ffff057224 */ /* 0x000fe400000e0605 */
        /* <DEDUP_REMOVED lines=10> */
.L_x_83:
[----:B------:R-:W-:Y:S05]  /*05f0*/  BRA.U !UP0, `(.L_x_82) ;  /* 0x0000000508687547 */ /* 0x000fea000b800000 */
[----:B------:R-:W-:Y:S02]  /*0600*/  UISETP.GE.U32.AND UP0, UPT, UR10, 0x8, UPT ;  /* 0x000000080a00788c */ /* 0x000fe4000bf06070 */
[----:B------:R-:W-:-:S04]  /*0610*/  ULOP3.LUT UR6, UR7, 0x7, URZ, 0xc0, !UPT ;  /* 0x0000000707067892 */ /* 0x000fc8000f8ec0ff */
[----:B------:R-:W-:-:S03]  /*0620*/  UISETP.NE.AND UP1, UPT, UR6, URZ, UPT ;  /* 0x000000ff0600728c */ /* 0x000fc6000bf25270 */
[----:B------:R-:W-:Y:S08]  /*0630*/  BRA.U !UP0, `(.L_x_85) ;  /* 0x0000000108907547 */ /* 0x000ff0000b800000 */
[----:B------:R-:W0:Y:S01]  /*0640*/  LDC.64 R10, c[0x0][0x380] ;  /* 0x0000e000ff0a7b82 */ /* 0x000e220000000a00 */
[----:B------:R-:W1:Y:S01]  /*0650*/  LDCU.64 UR8, c[0x0][0x380] ;  /* 0x00007000ff0877ac */ /* 0x000e620008000a00 */
[C---:B------:R-:W-:Y:S01]  /*0660*/  VIADD R3, R8.reuse, UR4 ;  /* 0x0000000408037c36 */ /* 0x040fe20008000000 */
[----:B------:R-:W-:Y:S02]  /*0670*/  IADD3 R0, P0, PT, R8, UR4, RZ ;  /* 0x0000000408007c10 */ /* 0x000fe4000ff1e0ff */
[----:B------:R-:W-:-:S03]  /*0680*/  IADD3 R13, PT, PT, R9, UR4, RZ ;  /* 0x00000004090d7c10 */ /* 0x000fc6000fffe0ff */
[----:B------:R-:W2:Y:S01]  /*0690*/  LDC.64 R4, c[0x0][0x388] ;  /* 0x0000e200ff047b82 */ /* 0x000ea20000000a00 */
[----:B0-----:R-:W-:-:S04]  /*06a0*/  IMAD.WIDE.U32 R10, R3, 0x4, R10 ;  /* 0x00000004030a7825 */ /* 0x001fc800078e000a */
[----:B------:R-:W-:Y:S01]  /*06b0*/  IMAD.X R3, RZ, RZ, RZ, P0 ;  /* 0x000000ffff037224 */ /* 0x000fe200000e06ff */
[C---:B-1----:R-:W-:Y:S01]  /*06c0*/  LEA R2, P0, R0.reuse, UR8, 0x2 ;  /* 0x0000000800027c11 */ /* 0x042fe2000f8010ff */
[----:B------:R-:W3:Y:S01]  /*06d0*/  LDG.E.CONSTANT R15, desc[UR12][R10.64] ;  /* 0x0000000c0a0f7981 */ /* 0x000ee2000c1e9900 */
[----:B--2---:R-:W-:Y:S02]  /*06e0*/  IMAD.WIDE R4, R13, 0x4, R4 ;  /* 0x000000040d047825 */ /* 0x004fe400078e0204 */
[----:B------:R-:W-:-:S03]  /*06f0*/  LEA.HI.X R3, R0, UR9, R3, 0x2, P0 ;  /* 0x0000000900037c11 */ /* 0x000fc600080f1403 */
[----:B------:R-:W3:Y:S04]  /*0700*/  LDG.E.CONSTANT R16, desc[UR12][R4.64] ;  /* 0x0000000c04107981 */ /* 0x000ee8000c1e9900 */
[----:B------:R-:W2:Y:S04]  /*0710*/  LDG.E.CONSTANT R17, desc[UR12][R4.64+0x4] ;  /* 0x0000040c04117981 */ /* 0x000ea8000c1e9900 */
        /* <DEDUP_REMOVED lines=22> */
.L_x_85:
[----:B------:R-:W-:Y:S05]  /*0880*/  BRA.U !UP1, `(.L_x_82) ;  /* 0x0000000109c47547 */ /* 0x000fea000b800000 */
[----:B------:R-:W-:Y:S02]  /*0890*/  UISETP.GE.U32.AND UP0, UPT, UR6, 0x4, UPT ;  /* 0x000000040600788c */ /* 0x000fe4000bf06070 */
[----:B------:R-:W-:-:S04]  /*08a0*/  ULOP3.LUT UR5, UR7, 0x3, URZ, 0xc0, !UPT ;  /* 0x0000000307057892 */ /* 0x000fc8000f8ec0ff */
[----:B------:R-:W-:-:S03]  /*08b0*/  UISETP.NE.AND UP1, UPT, UR5, URZ, UPT ;  /* 0x000000ff0500728c */ /* 0x000fc6000bf25270 */
[----:B------:R-:W-:Y:S08]  /*08c0*/  BRA.U !UP0, `(.L_x_86) ;  /* 0x0000000108607547 */ /* 0x000ff0000b800000 */
[----:B------:R-:W0:Y:S01]  /*08d0*/  LDC.64 R2, c[0x0][0x380] ;  /* 0x0000e000ff027b82 */ /* 0x000e220000000a00 */
[----:B------:R-:W1:Y:S01]  /*08e0*/  LDCU.64 UR6, c[0x0][0x380] ;  /* 0x00007000ff0677ac */ /* 0x000e620008000a00 */
[C---:B------:R-:W-:Y:S01]  /*08f0*/  IADD3 R11, PT, PT, R8.reuse, UR4, RZ ;  /* 0x00000004080b7c10 */ /* 0x040fe2000fffe0ff */
[----:B------:R-:W-:Y:S01]  /*0900*/  VIADD R13, R9, UR4 ;  /* 0x00000004090d7c36 */ /* 0x000fe20008000000 */
[----:B------:R-:W-:-:S04]  /*0910*/  IADD3 R0, P0, PT, R8, UR4, RZ ;  /* 0x0000000408007c10 */ /* 0x000fc8000ff1e0ff */
[----:B------:R-:W2:Y:S01]  /*0920*/  LDC.64 R4, c[0x0][0x388] ;  /* 0x0000e200ff047b82 */ /* 0x000ea20000000a00 */
[----:B0-----:R-:W-:Y:S01]  /*0930*/  IMAD.WIDE.U32 R10, R11, 0x4, R2 ;  /* 0x000000040b0a7825 */ /* 0x001fe200078e0002 */
[----:B------:R-:W-:Y:S02]  /*0940*/  IADD3.X R3, PT, PT, RZ, RZ, RZ, P0, !PT ;  /* 0x000000ffff037210 */ /* 0x000fe400007fe4ff */
        /* <DEDUP_REMOVED lines=16> */
.L_x_86:
[----:B------:R-:W-:Y:S05]  /*0a50*/  BRA.U !UP1, `(.L_x_82) ;  /* 0x0000000109507547 */ /* 0x000fea000b800000 */
[----:B------:R-:W0:Y:S01]  /*0a60*/  LDC.64 R4, c[0x0][0x380] ;  /* 0x0000e000ff047b82 */ /* 0x000e220000000a00 */
[----:B------:R-:W-:Y:S01]  /*0a70*/  VIADD R11, R8, UR4 ;  /* 0x00000004080b7c36 */ /* 0x000fe20008000000 */
[----:B------:R-:W-:-:S06]  /*0a80*/  UIADD3 UR5, UPT, UPT, -UR5, URZ, URZ ;  /* 0x000000ff05057290 */ /* 0x000fcc000fffe1ff */
[----:B------:R-:W1:Y:S01]  /*0a90*/  LDC.64 R2, c[0x0][0x388] ;  /* 0x0000e200ff027b82 */ /* 0x000e620000000a00 */
[----:B0-----:R-:W-:Y:S01]  /*0aa0*/  IMAD.WIDE.U32 R4, R11, 0x4, R4 ;  /* 0x000000040b047825 */ /* 0x001fe200078e0004 */
[----:B------:R-:W-:-:S03]  /*0ab0*/  IADD3 R11, PT, PT, R9, UR4, RZ ;  /* 0x00000004090b7c10 */ /* 0x000fc6000fffe0ff */
[----:B------:R-:W-:Y:S01]  /*0ac0*/  IMAD.MOV.U32 R13, RZ, RZ, R5 ;  /* 0x000000ffff0d7224 */ /* 0x000fe200078e0005 */
[----:B------:R-:W-:-:S07]  /*0ad0*/  MOV R0, R4 ;  /* 0x0000000400007202 */ /* 0x000fce0000000f00 */
.L_x_87:
[----:B-1----:R-:W-:Y:S01]  /*0ae0*/  IMAD.WIDE R4, R11, 0x4, R2 ;  /* 0x000000040b047825 */ /* 0x002fe200078e0202 */
[----:B------:R-:W-:-:S03]  /*0af0*/  MOV R9, R13 ;  /* 0x0000000d00097202 */ /* 0x000fc60000000f00 */
[----:B------:R-:W-:Y:S02]  /*0b00*/  IMAD.MOV.U32 R8, RZ, RZ, R0 ;  /* 0x000000ffff087224 */ /* 0x000fe400078e0000 */
[----:B------:R-:W2:Y:S04]  /*0b10*/  LDG.E.CONSTANT R4, desc[UR12][R4.64] ;  /* 0x0000000c04047981 */ /* 0x000ea8000c1e9900 */
[----:B------:R-:W2:Y:S01]  /*0b20*/  LDG.E.CONSTANT R9, desc[UR12][R8.64] ;  /* 0x0000000c08097981 */ /* 0x000ea2000c1e9900 */
[----:B------:R-:W-:Y:S01]  /*0b30*/  UIADD3 UR5, UPT, UPT, UR5, 0x1, URZ ;  /* 0x0000000105057890 */ /* 0x000fe2000fffe0ff */
[----:B------:R-:W-:Y:S01]  /*0b40*/  IADD3 R0, P0, PT, R0, 0x4, RZ ;  /* 0x0000000400007810 */ /* 0x000fe20007f1e0ff */
[----:B------:R-:W-:Y:S02]  /*0b50*/  VIADD R11, R11, 0x1 ;  /* 0x000000010b0b7836 */ /* 0x000fe40000000000 */
[----:B------:R-:W-:Y:S01]  /*0b60*/  UISETP.NE.AND UP0, UPT, UR5, URZ, UPT ;  /* 0x000000ff0500728c */ /* 0x000fe2000bf05270 */
[----:B------:R-:W-:Y:S01]  /*0b70*/  IADD3.X R13, PT, PT, RZ, R13, RZ, P0, !PT ;  /* 0x0000000dff0d7210 */ /* 0x000fe200007fe4ff */
[----:B--2---:R-:W-:-:S07]  /*0b80*/  FFMA R14, R9, R4, R14 ;  /* 0x00000004090e7223 */ /* 0x004fce000000000e */
[----:B------:R-:W-:Y:S05]  /*0b90*/  BRA.U UP0, `(.L_x_87) ;  /* 0xfffffffd00d07547 */ /* 0x000fea000b83ffff */
.L_x_82:
[----:B------:R-:W0:Y:S02]  /*0ba0*/  LDC.64 R2, c[0x0][0x390] ;  /* 0x0000e400ff027b82 */ /* 0x000e240000000a00 */
[----:B0-----:R-:W-:-:S06]  /*0bb0*/  IMAD.WIDE R2, R7, 0x4, R2 ;  /* 0x0000000407027825 */ /* 0x001fcc00078e0202 */
[----:B------:R-:W2:Y:S02]  /*0bc0*/  LDG.E.CONSTANT R3, desc[UR12][R2.64] ;  /* 0x0000000c02037981 */ /* 0x000ea4000c1e9900 */
[----:B--2---:R-:W-:-:S05]  /*0bd0*/  FADD R5, R3, R14 ;  /* 0x0000000e03057221 */ /* 0x004fca0000000000 */
[----:B------:R-:W-:-:S13]  /*0be0*/  FSETP.GE.AND P0, PT, R5, RZ, PT ;  /* 0x000000ff0500720b */ /* 0x000fda0003f06000 */
[----:B------:R-:W-:Y:S05]  /*0bf0*/  @!P0 BRA `(.L_x_88) ;  /* 0x0000000000788947 */ /* 0x000fea0003800000 */
[----:B------:R-:W-:Y:S02]  /*0c00*/  HFMA2 R3, -RZ, RZ, 3.7421875, 0 ;  /* 0x437c0000ff037431 */ /* 0x000fe400000001ff */
[----:B------:R-:W-:Y:S01]  /*0c10*/  IMAD.MOV.U32 R0, RZ, RZ, 0x3bbb989d ;  /* 0x3bbb989dff007424 */ /* 0x000fe200078e00ff */
[----:B------:R-:W-:Y:S03]  /*0c20*/  BSSY.RECONVERGENT B0, `(.L_x_89) ;  /* 0x0000015000007945 */ /* 0x000fe60003800200 */
[----:B------:R-:W-:-:S04]  /*0c30*/  FFMA.SAT R0, R5, -R0, 0.5 ;  /* 0x3f00000005007423 */ /* 0x000fc80000002800 */
[----:B------:R-:W-:-:S04]  /*0c40*/  FFMA.RM R0, R0, R3, 12582913 ;  /* 0x4b40000100007423 */ /* 0x000fc80000004003 */
[C---:B------:R-:W-:Y:S01]  /*0c50*/  FADD R2, R0.reuse, -12583039 ;  /* 0xcb40007f00027421 */ /* 0x040fe20000000000 */
[----:B------:R-:W-:-:S03]  /*0c60*/  IMAD.SHL.U32 R0, R0, 0x800000, RZ ;  /* 0x0080000000007824 */ /* 0x000fc600078e00ff */
[----:B------:R-:W-:-:S04]  /*0c70*/  FFMA R2, R5, -1.4426950216293334961, -R2 ;  /* 0xbfb8aa3b05027823 */ /* 0x000fc80000000802 */
[----:B------:R-:W-:-:S04]  /*0c80*/  FFMA R2, R5, -1.925963033500011079e-08, R2 ;  /* 0xb2a5706005027823 */ /* 0x000fc80000000002 */
[----:B------:R-:W0:Y:S02]  /*0c90*/  MUFU.EX2 R3, R2 ;  /* 0x0000000200037308 */ /* 0x000e240000000800 */
[----:B0-----:R-:W-:-:S05]  /*0ca0*/  FFMA R8, R0, R3, 1 ;  /* 0x3f80000000087423 */ /* 0x001fca0000000003 */
[----:B------:R-:W-:-:S04]  /*0cb0*/  IADD3 R0, PT, PT, R8, 0x1800000, RZ ;  /* 0x0180000008007810 */ /* 0x000fc80007ffe0ff */
[----:B------:R-:W-:-:S04]  /*0cc0*/  LOP3.LUT R0, R0, 0x7f800000, RZ, 0xc0, !PT ;  /* 0x7f80000000007812 */ /* 0x000fc800078ec0ff */
[----:B------:R-:W-:-:S13]  /*0cd0*/  ISETP.GT.U32.AND P0, PT, R0, 0x1ffffff, PT ;  /* 0x01ffffff0000780c */ /* 0x000fda0003f04070 */
[----:B------:R-:W-:Y:S05]  /*0ce0*/  @P0 BRA `(.L_x_90) ;  /* 0x0000000000100947 */ /* 0x000fea0003800000 */
[----:B------:R-:W-:-:S07]  /*0cf0*/  MOV R4, 0xd10 ;  /* 0x00000d1000047802 */ /* 0x000fce0000000f00 */
[----:B------:R-:W-:Y:S05]  /*0d00*/  CALL.REL.NOINC `($__internal_2_$__cuda_sm20_rcp_rn_f32_slowpath) ;  /* 0x0000000000ac7944 */ /* 0x000fea0003c00000 */
[----:B------:R-:W-:Y:S01]  /*0d10*/  IMAD.MOV.U32 R5, RZ, RZ, R3 ;  /* 0x000000ffff057224 */ /* 0x000fe200078e0003 */
[----:B------:R-:W-:Y:S06]  /*0d20*/  BRA `(.L_x_91) ;  /* 0x0000000000107947 */ /* 0x000fec0003800000 */
.L_x_90:
[----:B------:R-:W0:Y:S02]  /*0d30*/  MUFU.RCP R5, R8 ;  /* 0x0000000800057308 */ /* 0x000e240000001000 */
[----:B0-----:R-:W-:-:S04]  /*0d40*/  FFMA R0, R8, R5, -1 ;  /* 0xbf80000008007423 */ /* 0x001fc80000000005 */
[----:B------:R-:W-:-:S04]  /*0d50*/  FADD.FTZ R0, -R0, -RZ ;  /* 0x800000ff00007221 */ /* 0x000fc80000010100 */
[----:B------:R-:W-:-:S07]  /*0d60*/  FFMA R5, R5, R0, R5 ;  /* 0x0000000005057223 */ /* 0x000fce0000000005 */
.L_x_91:
[----:B------:R-:W-:Y:S05]  /*0d70*/  BSYNC.RECONVERGENT B0 ;  /* 0x0000000000007941 */ /* 0x000fea0003800200 */
.L_x_89:
[----:B------:R-:W0:Y:S01]  /*0d80*/  LDC.64 R2, c[0x0][0x398] ;  /* 0x0000e600ff027b82 */ /* 0x000e220000000a00 */
[----:B------:R-:W1:Y:S02]  /*0d90*/  LDCU UR4, c[0x0][0x3a8] ;  /* 0x00007500ff0477ac */ /* 0x000e640008000800 */
[----:B-1----:R-:W-:-:S04]  /*0da0*/  IMAD R7, R6, UR4, R7 ;  /* 0x0000000406077c24 */ /* 0x002fc8000f8e0207 */
[----:B0-----:R-:W-:-:S05]  /*0db0*/  IMAD.WIDE R2, R7, 0x4, R2 ;  /* 0x0000000407027825 */ /* 0x001fca00078e0202 */
[----:B------:R-:W-:Y:S01]  /*0dc0*/  STG.E desc[UR12][R2.64], R5 ;  /* 0x0000000502007986 */ /* 0x000fe2000c10190c */
[----:B------:R-:W-:Y:S05]  /*0dd0*/  EXIT ;  /* 0x000000000000794d */ /* 0x000fea0003800000 */
.L_x_88:
[----:B------:R-:W-:Y:S01]  /*0de0*/  MOV R0, 0x3bbb989d ;  /* 0x3bbb989d00007802 */ /* 0x000fe20000000f00 */
[----:B------:R-:W-:Y:S01]  /*0df0*/  IMAD.MOV.U32 R3, RZ, RZ, 0x437c0000 ;  /* 0x437c0000ff037424 */ /* 0x000fe200078e00ff */
[----:B------:R-:W-:Y:S03]  /*0e00*/  BSSY.RECONVERGENT B0, `(.L_x_92) ;  /* 0x0000015000007945 */ /* 0x000fe60003800200 */
[----:B------:R-:W-:-:S04]  /*0e10*/  FFMA.SAT R0, R5, R0, 0.5 ;  /* 0x3f00000005007423 */ /* 0x000fc80000002000 */
[----:B------:R-:W-:-:S04]  /*0e20*/  FFMA.RM R0, R0, R3, 12582913 ;  /* 0x4b40000100007423 */ /* 0x000fc80000004003 */
[C---:B------:R-:W-:Y:S01]  /*0e30*/  FADD R2, R0.reuse, -12583039 ;  /* 0xcb40007f00027421 */ /* 0x040fe20000000000 */
[----:B------:R-:W-:-:S03]  /*0e40*/  SHF.L.U32 R0, R0, 0x17, RZ ;  /* 0x0000001700007819 */ /* 0x000fc600000006ff */
[----:B------:R-:W-:-:S04]  /*0e50*/  FFMA R2, R5, 1.4426950216293334961, -R2 ;  /* 0x3fb8aa3b05027823 */ /* 0x000fc80000000802 */
[----:B------:R-:W-:-:S04]  /*0e60*/  FFMA R2, R5, 1.925963033500011079e-08, R2 ;  /* 0x32a5706005027823 */ /* 0x000fc80000000002 */
        /* <DEDUP_REMOVED lines=12> */
[----:B------:R-:W-:Y:S05]  /*0f30*/  CALL.REL.NOINC `($__internal_3_$__cuda_sm3x_div_rn_noftz_f32_slowpath) ;  /* 0x0000000000f47944 */ /* 0x000fea0003c00000 */
[----:B------:R-:W-:-:S07]  /*0f40*/  IMAD.MOV.U32 R5, RZ, RZ, R0 ;  /* 0x000000ffff057224 */ /* 0x000fce00078e0000 */
.L_x_93:
[----:B------:R-:W-:Y:S05]  /*0f50*/  BSYNC.RECONVERGENT B0 ;  /* 0x0000000000007941 */ /* 0x000fea0003800200 */
.L_x_92:
[----:B------:R-:W0:Y:S01]  /*0f60*/  LDC.64 R2, c[0x0][0x398] ;  /* 0x0000e600ff027b82 */ /* 0x000e220000000a00 */
[----:B------:R-:W1:Y:S02]  /*0f70*/  LDCU UR4, c[0x0][0x3a8] ;  /* 0x00007500ff0477ac */ /* 0x000e640008000800 */
[----:B-1----:R-:W-:-:S04]  /*0f80*/  IMAD R7, R6, UR4, R7 ;  /* 0x0000000406077c24 */ /* 0x002fc8000f8e0207 */
[----:B0-----:R-:W-:-:S05]  /*0f90*/  IMAD.WIDE R2, R7, 0x4, R2 ;  /* 0x0000000407027825 */ /* 0x001fca00078e0202 */
[----:B------:R-:W-:Y:S01]  /*0fa0*/  STG.E desc[UR12][R2.64], R5 ;  /* 0x0000000502007986 */ /* 0x000fe2000c10190c */
[----:B------:R-:W-:Y:S05]  /*0fb0*/  EXIT ;  /* 0x000000000000794d */ /* 0x000fea0003800000 */
        .weak           $__internal_2_$__cuda_sm20_rcp_rn_f32_slowpath
        .type           $__internal_2_$__cuda_sm20_rcp_rn_f32_slowpath,@function
        .size           $__internal_2_$__cuda_sm20_rcp_rn_f32_slowpath,($__internal_3_$__cuda_sm3x_div_rn_noftz_f32_slowpath - $__internal_2_$__cuda_sm20_rcp_rn_f32_slowpath)
$__internal_2_$__cuda_sm20_rcp_rn_f32_slowpath:
[----:B------:R-:W-:Y:S01]  /*0fc0*/  SHF.L.U32 R0, R8, 0x1, RZ ;  /* 0x0000000108007819 */ /* 0x000fe200000006ff */
[----:B------:R-:W-:Y:S03]  /*0fd0*/  BSSY.RECONVERGENT B1, `(.L_x_94) ;  /* 0x0000031000017945 */ /* 0x000fe60003800200 */
[----:B------:R-:W-:Y:S01]  /*0fe0*/  SHF.R.U32.HI R9, RZ, 0x18, R0 ;  /* 0x00000018ff097819 */ /* 0x000fe20000011600 */
[----:B------:R-:W-:-:S03]  /*0ff0*/  IMAD.MOV.U32 R0, RZ, RZ, R8 ;  /* 0x000000ffff007224 */ /* 0x000fc600078e0008 */
        /* <DEDUP_REMOVED lines=12> */
.L_x_95:
[----:B------:R-:W-:-:S05]  /*10c0*/  VIADD R11, R9, 0xffffff03 ;  /* 0xffffff03090b7836 */ /* 0x000fca0000000000 */
[----:B------:R-:W-:-:S13]  /*10d0*/  ISETP.GT.U32.AND P0, PT, R11, 0x1, PT ;  /* 0x000000010b00780c */ /* 0x000fda0003f04070 */
[----:B------:R-:W-:Y:S05]  /*10e0*/  @P0 BRA `(.L_x_97) ;  /* 0x0000000000780947 */ /* 0x000fea0003800000 */
[----:B------:R-:W-:Y:S01]  /*10f0*/  LOP3.LUT R2, R0, 0x7fffff, RZ, 0xc0, !PT ;  /* 0x007fffff00027812 */ /* 0x000fe200078ec0ff */
[----:B------:R-:W-:-:S03]  /*1100*/  HFMA2 R10, -RZ, RZ, 0, 1.78813934326171875e-07 ;  /* 0x00000003ff0a7431 */ /* 0x000fc600000001ff */
[----:B------:R-:W-:-:S04]  /*1110*/  LOP3.LUT R2, R2, 0x3f800000, RZ, 0xfc, !PT ;  /* 0x3f80000002027812 */ /* 0x000fc800078efcff */
[----:B------:R-:W0:Y:S01]  /*1120*/  MUFU.RCP R3, R2 ;  /* 0x0000000200037308 */ /* 0x000e220000001000 */
[----:B------:R-:W-:Y:S01]  /*1130*/  SHF.L.U32 R10, R10, R11, RZ ;  /* 0x0000000b0a0a7219 */ /* 0x000fe200000006ff */
        /* <DEDUP_REMOVED lines=16> */
[----:B------:R-:W-:-:S04]  /*1240*/  SEL R2, RZ, 0x1, !P0 ;  /* 0x00000001ff027807 */ /* 0x000fc80004000000 */
[----:B------:R-:W-:-:S04]  /*1250*/  IADD3 R2, PT, PT, -R2, RZ, RZ ;  /* 0x000000ff02027210 */ /* 0x000fc80007ffe1ff */
[----:B------:R-:W-:Y:S01]  /*1260*/  ISETP.GE.AND P0, PT, R2, RZ, PT ;  /* 0x000000ff0200720c */ /* 0x000fe20003f06270 */
[----:B------:R-:W-:-:S05]  /*1270*/  VIADD R2, R9, 0xffffff04 ;  /* 0xffffff0409027836 */ /* 0x000fca0000000000 */
[----:B------:R-:W-:-:S07]  /*1280*/  SHF.R.U32.HI R3, RZ, R2, R3 ;  /* 0x00000002ff037219 */ /* 0x000fce0000011603 */
[----:B------:R-:W-:-:S05]  /*1290*/  @!P0 IADD3 R3, PT, PT, R3, 0x1, RZ ;  /* 0x0000000103038810 */ /* 0x000fca0007ffe0ff */
[----:B------:R-:W-:-:S05]  /*12a0*/  @!P1 IMAD.SHL.U32 R3, R3, 0x2, RZ ;  /* 0x0000000203039824 */ /* 0x000fca00078e00ff */
[----:B------:R-:W-:Y:S01]  /*12b0*/  LOP3.LUT R3, R3, 0x80000000, R0, 0xf8, !PT ;  /* 0x8000000003037812 */ /* 0x000fe200078ef800 */
[----:B------:R-:W-:Y:S06]  /*12c0*/  BRA `(.L_x_96) ;  /* 0x0000000000047947 */ /* 0x000fec0003800000 */
.L_x_97:
[----:B------:R0:W1:Y:S02]  /*12d0*/  MUFU.RCP R3, R0 ;  /* 0x0000000000037308 */ /* 0x0000640000001000 */
.L_x_96:
[----:B------:R-:W-:Y:S05]  /*12e0*/  BSYNC.RECONVERGENT B1 ;  /* 0x0000000000017941 */ /* 0x000fea0003800200 */
.L_x_94:
[----:B------:R-:W-:-:S04]  /*12f0*/  MOV R5, 0x0 ;  /* 0x0000000000057802 */ /* 0x000fc80000000f00 */
[----:B01----:R-:W-:Y:S05]  /*1300*/  RET.REL.NODEC R4 `(_ZN3lfs5tetra4cuda36_GLOBAL__N__cc1b2ca6_4_k_cu_106fe93a28matmul_sigmoid_simple_kernelEPKfS4_S4_Pfiii) ;  /* 0xffffffec043c7950 */ /* 0x003fea0003c3ffff */
        .weak           $__internal_3_$__cuda_sm3x_div_rn_noftz_f32_slowpath
        .type           $__internal_3_$__cuda_sm3x_div_rn_noftz_f32_slowpath,@function
        .size           $__internal_3_$__cuda_sm3x_div_rn_noftz_f32_slowpath,(.L_x_162 - $__internal_3_$__cuda_sm3x_div_rn_noftz_f32_slowpath)
$__internal_3_$__cuda_sm3x_div_rn_noftz_f32_slowpath:
[----:B------:R-:W-:Y:S01]  /*1310*/  SHF.R.U32.HI R4, RZ, 0x17, R9 ;  /* 0x00000017ff047819 */ /* 0x000fe20000011609 */
[----:B------:R-:W-:Y:S01]  /*1320*/  BSSY.RECONVERGENT B1, `(.L_x_98) ;  /* 0x0000065000017945 */ /* 0x000fe20003800200 */
[--C-:B------:R-:W-:Y:S02]  /*1330*/  SHF.R.U32.HI R3, RZ, 0x17, R0.reuse ;  /* 0x00000017ff037819 */ /* 0x100fe40000011600 */
[----:B------:R-:W-:Y:S01]  /*1340*/  LOP3.LUT R12, R4, 0xff, RZ, 0xc0, !PT ;  /* 0x000000ff040c7812 */ /* 0x000fe200078ec0ff */
[----:B------:R-:W-:Y:S01]  /*1350*/  IMAD.MOV.U32 R4, RZ, RZ, R0 ;  /* 0x000000ffff047224 */ /* 0x000fe200078e0000 */
[----:B------:R-:W-:Y:S02]  /*1360*/  LOP3.LUT R10, R3, 0xff, RZ, 0xc0, !PT ;  /* 0x000000ff030a7812 */ /* 0x000fe400078ec0ff */
[----:B------:R-:W-:Y:S01]  /*1370*/  MOV R5, R9 ;  /* 0x0000000900057202 */ /* 0x000fe20000000f00 */
[----:B------:R-:W-:Y:S01]  /*1380*/  VIADD R13, R12, 0xffffffff ;  /* 0xffffffff0c0d7836 */ /* 0x000fe20000000000 */
[----:B------:R-:W-:-:S04]  /*1390*/  IADD3 R11, PT, PT, R10, -0x1, RZ ;  /* 0xffffffff0a0b7810 */ /* 0x000fc80007ffe0ff */
[----:B------:R-:W-:-:S04]  /*13a0*/  ISETP.GT.U32.AND P0, PT, R13, 0xfd, PT ;  /* 0x000000fd0d00780c */ /* 0x000fc80003f04070 */
[----:B------:R-:W-:-:S13]  /*13b0*/  ISETP.GT.U32.OR P0, PT, R11, 0xfd, P0 ;  /* 0x000000fd0b00780c */ /* 0x000fda0000704470 */
[----:B------:R-:W-:Y:S01]  /*13c0*/  @!P0 IMAD.MOV.U32 R8, RZ, RZ, RZ ;  /* 0x000000ffff088224 */ /* 0x000fe200078e00ff */
[----:B------:R-:W-:Y:S06]  /*13d0*/  @!P0 BRA `(.L_x_99) ;  /* 0x0000000000608947 */ /* 0x000fec0003800000 */
[----:B------:R-:W-:Y:S02]  /*13e0*/  FSETP.GTU.FTZ.AND P0, PT, |R0|, +INF , PT ;  /* 0x7f8000000000780b */ /* 0x000fe40003f1c200 */
[----:B------:R-:W-:Y:S02]  /*13f0*/  FSETP.GTU.FTZ.AND P1, PT, |R9|, +INF , PT ;  /* 0x7f8000000900780b */ /* 0x000fe40003f3c200 */
[----:B------:R-:W-:Y:S02]  /*1400*/  MOV R3, R9 ;  /* 0x0000000900037202 */ /* 0x000fe40000000f00 */
        /* <DEDUP_REMOVED lines=16> */
[----:B------:R-:W-:Y:S01]  /*1510*/  @P0 MOV R8, RZ ;  /* 0x000000ff00080202 */ /* 0x000fe20000000f00 */
[----:B------:R-:W-:Y:S02]  /*1520*/  @!P0 IMAD.MOV.U32 R8, RZ, RZ, -0x40 ;  /* 0xffffffc0ff088424 */ /* 0x000fe400078e00ff */
[----:B------:R-:W-:Y:S01]  /*1530*/  @!P0 FFMA R4, R0, 1.84467440737095516160e+19, RZ ;  /* 0x5f80000000048823 */ /* 0x000fe200000000ff */
[----:B------:R-:W-:Y:S02]  /*1540*/  @!P1 FFMA R5, R3, 1.84467440737095516160e+19, RZ ;  /* 0x5f80000003059823 */ /* 0x000fe400000000ff */
[----:B------:R-:W-:-:S07]  /*1550*/  @!P1 IADD3 R8, PT, PT, R8, 0x40, RZ ;  /* 0x0000004008089810 */ /* 0x000fce0007ffe0ff */
.L_x_99:
[----:B------:R-:W-:Y:S01]  /*1560*/  LEA R0, R12, 0xc0800000, 0x17 ;  /* 0xc08000000c007811 */ /* 0x000fe200078eb8ff */
[----:B------:R-:W-:Y:S01]  /*1570*/  VIADD R3, R10, 0xffffff81 ;  /* 0xffffff810a037836 */ /* 0x000fe20000000000 */
[----:B------:R-:W-:Y:S02]  /*1580*/  BSSY.RECONVERGENT B2, `(.L_x_104) ;  /* 0x0000035000027945 */ /* 0x000fe40003800200 */
[----:B------:R-:W-:Y:S01]  /*1590*/  IADD3 R5, PT, PT, -R0, R5, RZ ;  /* 0x0000000500057210 */ /* 0x000fe20007ffe1ff */
[----:B------:R-:W-:-:S03]  /*15a0*/  IMAD R0, R3, -0x800000, R4 ;  /* 0xff80000003007824 */ /* 0x000fc600078e0204 */
[----:B------:R0:W1:Y:S01]  /*15b0*/  MUFU.RCP R9, R5 ;  /* 0x0000000500097308 */ /* 0x0000620000001000 */
[----:B------:R-:W-:Y:S01]  /*15c0*/  FADD.FTZ R11, -R5, -RZ ;  /* 0x800000ff050b7221 */ /* 0x000fe20000010100 */
[----:B0-----:R-:W-:-:S04]  /*15d0*/  IADD3 R5, PT, PT, R3, 0x7f, -R12 ;  /* 0x0000007f03057810 */ /* 0x001fc80007ffe80c */
[----:B------:R-:W-:Y:S01]  /*15e0*/  IADD3 R5, PT, PT, R5, R8, RZ ;  /* 0x0000000805057210 */ /* 0x000fe20007ffe0ff */
[----:B-1----:R-:W-:-:S04]  /*15f0*/  FFMA R10, R9, R11, 1 ;  /* 0x3f800000090a7423 */ /* 0x002fc8000000000b */
        /* <DEDUP_REMOVED lines=19> */
[-CC-:B------:R-:W-:Y:S01]  /*1730*/  FFMA.RZ R3, R13, R11.reuse, R4.reuse ;  /* 0x0000000b0d037223 */ /* 0x180fe2000000c004 */
[C---:B------:R-:W-:Y:S02]  /*1740*/  IADD3 R8, PT, PT, R9.reuse, 0x20, RZ ;  /* 0x0000002009087810 */ /* 0x040fe40007ffe0ff */
[----:B------:R-:W-:Y:S02]  /*1750*/  ISETP.NE.AND P2, PT, R9, RZ, PT ;  /* 0x000000ff0900720c */ /* 0x000fe40003f45270 */
[----:B------:R-:W-:Y:S01]  /*1760*/  LOP3.LUT R5, R3, 0x7fffff, RZ, 0xc0, !PT ;  /* 0x007fffff03057812 */ /* 0x000fe200078ec0ff */
[CCC-:B------:R-:W-:Y:S01]  /*1770*/  FFMA.RP R3, R13.reuse, R11.reuse, R4.reuse ;  /* 0x0000000b0d037223 */ /* 0x1c0fe20000008004 */
[----:B------:R-:W-:Y:S01]  /*1780*/  FFMA.RM R4, R13, R11, R4 ;  /* 0x0000000b0d047223 */ /* 0x000fe20000004004 */
[----:B------:R-:W-:Y:S02]  /*1790*/  ISETP.NE.AND P1, PT, R9, RZ, PT ;  /* 0x000000ff0900720c */ /* 0x000fe40003f25270 */
[----:B------:R-:W-:-:S02]  /*17a0*/  LOP3.LUT R5, R5, 0x800000, RZ, 0xfc, !PT ;  /* 0x0080000005057812 */ /* 0x000fc400078efcff */
[----:B------:R-:W-:Y:S02]  /*17b0*/  IADD3 R9, PT, PT, -R9, RZ, RZ ;  /* 0x000000ff09097210 */ /* 0x000fe40007ffe1ff */
[----:B------:R-:W-:Y:S02]  /*17c0*/  SHF.L.U32 R8, R5, R8, RZ ;  /* 0x0000000805087219 */ /* 0x000fe400000006ff */
[----:B------:R-:W-:Y:S02]  /*17d0*/  FSETP.NEU.FTZ.AND P0, PT, R3, R4, PT ;  /* 0x000000040300720b */ /* 0x000fe40003f1d000 */
[----:B------:R-:W-:Y:S02]  /*17e0*/  SEL R4, R9, RZ, P2 ;  /* 0x000000ff09047207 */ /* 0x000fe40001000000 */
[----:B------:R-:W-:Y:S02]  /*17f0*/  ISETP.NE.AND P1, PT, R8, RZ, P1 ;  /* 0x000000ff0800720c */ /* 0x000fe40000f25270 */
[----:B------:R-:W-:-:S02]  /*1800*/  SHF.R.U32.HI R4, RZ, R4, R5 ;  /* 0x00000004ff047219 */ /* 0x000fc40000011605 */
[----:B------:R-:W-:Y:S02]  /*1810*/  PLOP3.LUT P0, PT, P0, P1, PT, 0xf8, 0x8f ;  /* 0x00000000008f781c */ /* 0x000fe40000703f70 */
[----:B------:R-:W-:Y:S02]  /*1820*/  SHF.R.U32.HI R8, RZ, 0x1, R4 ;  /* 0x00000001ff087819 */ /* 0x000fe40000011604 */
[----:B------:R-:W-:-:S04]  /*1830*/  SEL R3, RZ, 0x1, !P0 ;  /* 0x00000001ff037807 */ /* 0x000fc80004000000 */
[----:B------:R-:W-:-:S04]  /*1840*/  LOP3.LUT R3, R3, 0x1, R8, 0xf8, !PT ;  /* 0x0000000103037812 */ /* 0x000fc800078ef808 */
[----:B------:R-:W-:-:S05]  /*1850*/  LOP3.LUT R3, R3, R4, RZ, 0xc0, !PT ;  /* 0x0000000403037212 */ /* 0x000fca00078ec0ff */
[----:B------:R-:W-:-:S05]  /*1860*/  IMAD.IADD R3, R8, 0x1, R3 ;  /* 0x0000000108037824 */ /* 0x000fca00078e0203 */
[----:B------:R-:W-:Y:S01]  /*1870*/  LOP3.LUT R0, R3, R0, RZ, 0xfc, !PT ;  /* 0x0000000003007212 */ /* 0x000fe200078efcff */
[----:B------:R-:W-:Y:S06]  /*1880*/  BRA `(.L_x_107) ;  /* 0x0000000000107947 */ /* 0x000fec0003800000 */
.L_x_106:
[----:B------:R-:W-:-:S04]  /*1890*/  LOP3.LUT R0, R0, 0x80000000, RZ, 0xc0, !PT ;  /* 0x8000000000007812 */ /* 0x000fc800078ec0ff */
[----:B------:R-:W-:Y:S01]  /*18a0*/  LOP3.LUT R0, R0, 0x7f800000, RZ, 0xfc, !PT ;  /* 0x7f80000000007812 */ /* 0x000fe200078efcff */
[----:B------:R-:W-:Y:S06]  /*18b0*/  BRA `(.L_x_107) ;  /* 0x0000000000047947 */ /* 0x000fec0003800000 */
.L_x_105:
[----:B------:R-:W-:-:S07]  /*18c0*/  LEA R0, R5, R0, 0x17 ;  /* 0x0000000005007211 */ /* 0x000fce00078eb8ff */
.L_x_107:
[----:B------:R-:W-:Y:S05]  /*18d0*/  BSYNC.RECONVERGENT B2 ;  /* 0x0000000000027941 */ /* 0x000fea0003800200 */
.L_x_104:
[----:B------:R-:W-:Y:S05]  /*18e0*/  BRA `(.L_x_108) ;  /* 0x0000000000207947 */ /* 0x000fea0003800000 */
.L_x_103:
[----:B------:R-:W-:-:S04]  /*18f0*/  LOP3.LUT R0, R5, 0x80000000, R4, 0x48, !PT ;  /* 0x8000000005007812 */ /* 0x000fc800078e4804 */
[----:B------:R-:W-:Y:S01]  /*1900*/  LOP3.LUT R0, R0, 0x7f800000, RZ, 0xfc, !PT ;  /* 0x7f80000000007812 */ /* 0x000fe200078efcff */
[----:B------:R-:W-:Y:S06]  /*1910*/  BRA `(.L_x_108) ;  /* 0x0000000000147947 */ /* 0x000fec0003800000 */
.L_x_102:
[----:B------:R-:W-:Y:S01]  /*1920*/  LOP3.LUT R0, R5, 0x80000000, R4, 0x48, !PT ;  /* 0x8000000005007812 */ /* 0x000fe200078e4804 */
[----:B------:R-:W-:Y:S06]  /*1930*/  BRA `(.L_x_108) ;  /* 0x00000000000c7947 */ /* 0x000fec0003800000 */
.L_x_101:
[----:B------:R-:W0:Y:S01]  /*1940*/  MUFU.RSQ R0, -QNAN ;  /* 0xffc0000000007908 */ /* 0x000e220000001400 */
[----:B------:R-:W-:Y:S05]  /*1950*/  BRA `(.L_x_108) ;  /* 0x0000000000047947 */ /* 0x000fea0003800000 */
.L_x_100:
[----:B------:R-:W-:-:S07]  /*1960*/  FADD.FTZ R0, R0, R3 ;  /* 0x0000000300007221 */ /* 0x000fce0000010000 */
.L_x_108:
[----:B------:R-:W-:Y:S05]  /*1970*/  BSYNC.RECONVERGENT B1 ;  /* 0x0000000000017941 */ /* 0x000fea0003800200 */
.L_x_98:
[----:B------:R-:W-:-:S04]  /*1980*/  HFMA2 R3, -RZ, RZ, 0, 0 ;  /* 0x00000000ff037431 */ /* 0x000fc800000001ff */
[----:B0-----:R-:W-:Y:S05]  /*1990*/  RET.REL.NODEC R2 `(_ZN3lfs5tetra4cuda36_GLOBAL__N__cc1b2ca6_4_k_cu_106fe93a28matmul_sigmoid_simple_kernelEPKfS4_S4_Pfiii) ;  /* 0xffffffe402987950 */ /* 0x001fea0003c3ffff */
.L_x_109:
        /* <DEDUP_REMOVED lines=14> */
.L_x_162:


//--------------------- .text._ZN3lfs5tetra4cuda36_GLOBAL__N__cc1b2ca6_4_k_cu_106fe93a25matmul_relu_simple_kernelEPKfS4_S4_Pfiii --------------------------
	.section	.text._ZN3lfs5tetra4cuda36_GLOBAL__N__cc1b2ca6_4_k_cu_106fe93a25matmul_relu_simple_kernelEPKfS4_S4_Pfiii,"ax",@progbits
	.align	128
.text._ZN3lfs5tetra4cuda36_GLOBAL__N__cc1b2ca6_4_k_cu_106fe93a25matmul_relu_simple_kernelEPKfS4_S4_Pfiii:
        .type           _ZN3lfs5tetra4cuda36_GLOBAL__N__cc1b2ca6_4_k_cu_106fe93a25matmul_relu_simple_kernelEPKfS4_S4_Pfiii,@function
        .size           _ZN3lfs5tetra4cuda36_GLOBAL__N__cc1b2ca6_4_k_cu_106fe93a25matmul_relu_simple_kernelEPKfS4_S4_Pfiii,(.L_x_165 - _ZN3lfs5tetra4cuda36_GLOBAL__N__cc1b2ca6_4_k_cu_106fe93a25matmul_relu_simple_kernelEPKfS4_S4_Pfiii)
        .other          _ZN3lfs5tetra4cuda36_GLOBAL__N__cc1b2ca6_4_k_cu_106fe93a25matmul_relu_simple_kernelEPKfS4_S4_Pfiii,@"STO_CUDA_ENTRY STV_DEFAULT"
_ZN3lfs5tetra4cuda36_GLOBAL__N__cc1b2ca6_4_k_cu_106fe93a25matmul_relu_simple_kernelEPKfS4_S4_Pfiii:
        /* <DEDUP_REMOVED lines=38> */
.L_x_112:
        /* <DEDUP_REMOVED lines=57> */
.L_x_111:
        /* <DEDUP_REMOVED lines=41> */
.L_x_113:
        /* <DEDUP_REMOVED lines=29> */
.L_x_114:
        /* <DEDUP_REMOVED lines=9> */
.L_x_115:
        /* <DEDUP_REMOVED lines=12> */
.L_x_110:
        /* <DEDUP_REMOVED lines=10> */
.L_x_116:
        /* <DEDUP_REMOVED lines=12> */
.L_x_165:


//--------------------- .text._ZN3lfs5tetra4cuda36_GLOBAL__N__cc1b2ca6_4_k_cu_106fe93a21matmul_sigmoid_kernelEPKfS4_S4_Pfiii --------------------------
	.section	.text._ZN3lfs5tetra4cuda36_GLOBAL__N__cc1b2ca6_4_k_cu_106fe93a21matmul_sigmoid_kernelEPKfS4_S4_Pfiii,"ax",@progbits
	.align	128
.text._ZN3lfs5tetra4cuda36_GLOBAL__N__cc1b2ca6_4_k_cu_106fe93a21matmul_sigmoid_kernelEPKfS4_S4_Pfiii:
        .type           _ZN3lfs5tetra4cuda36_GLOBAL__N__cc1b2ca6_4_k_cu_106fe93a21matmul_sigmoid_kernelEPKfS4_S4_Pfiii,@function
        .size           _ZN3lfs5tetra4cuda36_GLOBAL__N__cc1b2ca6_4_k_cu_106fe93a21matmul_sigmoid_kernelEPKfS4_S4_Pfiii,(.L_x_166 - _ZN3lfs5tetra4cuda36_GLOBAL__N__cc1b2ca6_4_k_cu_106fe93a21matmul_sigmoid_kernelEPKfS4_S4_Pfiii)
        .other          _ZN3lfs5tetra4cuda36_GLOBAL__N__cc1b2ca6_4_k_cu_106fe93a21matmul_sigmoid_kernelEPKfS4_S4_Pfiii,@"STO_CUDA_ENTRY STV_DEFAULT"
_ZN3lfs5tetra4cuda36_GLOBAL__N__cc1b2ca6_4_k_cu_106fe93a21matmul_sigmoid_kernelEPKfS4_S4_Pfiii:
        /* <DEDUP_REMOVED lines=9> */
[----:B0-----:R-:W-:Y:S01]  /*0090*/  IMAD R0, R3, 0x10, R12 ;  /* 0x0000001003007824 */ /* 0x001fe200078e020c */
[----:B---3--:R-:W-:-:S07]  /*00a0*/  LEA R3, R2, R13, 0x4 ;  /* 0x0000000d02037211 */ /* 0x008fce00078e20ff */
[----:B--2---:R-:W-:Y:S05]  /*00b0*/  BRA.U !UP0, `(.L_x_117) ;  /* 0x0000000d08087547 */ /* 0x004fea000b800000 */
[----:B------:R-:W0:Y:S01]  /*00c0*/  S2UR UR6, SR_CgaCtaId ;  /* 0x00000000000679c3 */ /* 0x000e220000008800 */
[----:B------:R-:W-:Y:S01]  /*00d0*/  UMOV UR4, 0x400 ;  /* 0x0000040000047882 */ /* 0x000fe20000000000 */
[----:B------:R-:W-:Y:S01]  /*00e0*/  UISETP.GE.U32.AND UP0, UPT, UR7, 0x11, UPT ;  /* 0x000000110700788c */ /* 0x000fe2000bf06070 */
[----:B------:R-:W-:Y:S01]  /*00f0*/  IMAD.MOV.U32 R23, RZ, RZ, RZ ;  /* 0x000000ffff177224 */ /* 0x000fe200078e00ff */
[----:B------:R-:W-:-:S04]  /*0100*/  UIADD3 UR5, UPT, UPT, UR4, 0x400, URZ ;  /* 0x0000040004057890 */ /* 0x000fc8000fffe0ff */
[----:B0-----:R-:W-:Y:S02]  /*0110*/  ULEA UR5, UR6, UR5, 0x18 ;  /* 0x0000000506057291 */ /* 0x001fe4000f8ec0ff */
[----:B------:R-:W-:Y:S02]  /*0120*/  ULEA UR4, UR6, UR4, 0x18 ;  /* 0x0000000406047291 */ /* 0x000fe4000f8ec0ff */
[----:B------:R-:W-:Y:S02]  /*0130*/  UIADD3 UR6, UPT, UPT, UR7, 0xf, URZ ;  /* 0x0000000f07067890 */ /* 0x000fe4000fffe0ff */
[C---:B------:R-:W-:Y:S02]  /*0140*/  LEA R16, R13.reuse, UR5, 0x2 ;  /* 0x000000050d107c11 */ /* 0x040fe4000f8e10ff */
[C---:B------:R-:W-:Y:S01]  /*0150*/  LEA R2, R12.reuse, UR4, 0x6 ;  /* 0x000000040c027c11 */ /* 0x040fe2000f8e30ff */
[----:B------:R-:W-:Y:S02]  /*0160*/  UMOV UR4, URZ ;  /* 0x000000ff00047c82 */ /* 0x000fe40008000000 */
[----:B------:R-:W-:Y:S01]  /*0170*/  IMAD R19, R12, 0x40, R16 ;  /* 0x000000400c137824 */ /* 0x000fe200078e0210 */
[----:B------:R-:W-:Y:S01]  /*0180*/  LEA R20, R13, R2, 0x2 ;  /* 0x000000020d147211 */ /* 0x000fe200078e10ff */
[----:B------:R-:W-:Y:S06]  /*0190*/  BRA.U !UP0, `(.L_x_118) ;  /* 0x0000000508e47547 */ /* 0x000fec000b800000 */
[----:B------:R-:W0:Y:S01]  /*01a0*/  LDC.64 R24, c[0x0][0x388] ;  /* 0x0000e200ff187b82 */ /* 0x000e220000000a00 */
[----:B------:R-:W1:Y:S01]  /*01b0*/  LDCU UR10, c[0x0][0x3a0] ;  /* 0x00007400ff0a77ac */ /* 0x000e620008000800 */
[----:B------:R-:W-:Y:S01]  /*01c0*/  IMAD R18, R3, UR7, R12 ;  /* 0x0000000703127c24 */ /* 0x000fe2000f8e020c */
[----:B------:R-:W-:Y:S01]  /*01d0*/  MOV R23, RZ ;  /* 0x000000ff00177202 */ /* 0x000fe20000000f00 */
[C-C-:B------:R-:W-:Y:S01]  /*01e0*/  IMAD R17, R0.reuse, UR7, R13.reuse ;  /* 0x0000000700117c24 */ /* 0x140fe2000f8e020d */
[----:B------:R-:W-:Y:S01]  /*01f0*/  USHF.R.U32.HI UR4, URZ, 0x4, UR6 ;  /* 0x00000004ff047899 */ /* 0x000fe20008011606 */
[----:B------:R-:W-:Y:S01]  /*0200*/  IMAD.MOV.U32 R15, RZ, RZ, R13 ;  /* 0x000000ffff0f7224 */ /* 0x000fe200078e000d */
[----:B------:R-:W-:Y:S01]  /*0210*/  MOV R14, R12 ;  /* 0x0000000c000e7202 */ /* 0x000fe20000000f00 */
[----:B------:R-:W2:Y:S01]  /*0220*/  LDCU UR11, c[0x0][0x3a8] ;  /* 0x00007500ff0b77ac */ /* 0x000ea20008000800 */
[----:B------:R-:W-:Y:S01]  /*0230*/  ULOP3.LUT UR4, UR4, 0x7fffffe, URZ, 0xc0, !UPT ;  /* 0x07fffffe04047892 */ /* 0x000fe2000f8ec0ff */
[----:B------:R-:W3:Y:S03]  /*0240*/  LDCU UR5, c[0x0][0x3a4] ;  /* 0x00007480ff0577ac */ /* 0x000ee60008000800 */
[----:B------:R-:W-:Y:S01]  /*0250*/  UIADD3 UR4, UPT, UPT, -UR4, URZ, URZ ;  /* 0x000000ff04047290 */ /* 0x000fe2000fffe1ff */
[----:B-1----:R-:W-:-:S13]  /*0260*/  ISETP.GE.AND P1, PT, R0, UR10, PT ;  /* 0x0000000a00007c0c */ /* 0x002fda000bf26270 */
.L_x_119:
[----:B---3--:R-:W-:Y:S01]  /*0270*/  UMOV UR7, UR5 ;  /* 0x0000000500077c82 */ /* 0x008fe20008000000 */
[----:B--2---:R-:W-:Y:S02]  /*0280*/  ISETP.GE.AND P0, PT, R3, UR11, PT ;  /* 0x0000000b03007c0c */ /* 0x004fe4000bf06270 */
[----:B------:R-:W-:Y:S02]  /*0290*/  CS2R R26, SRZ ;  /* 0x00000000001a7805 */ /* 0x000fe4000001ff00 */
[----:B------:R-:W-:Y:S01]  /*02a0*/  ISETP.GE.OR P2, PT, R15, UR7, P1 ;  /* 0x000000070f007c0c */ /* 0x000fe20008f46670 */
[----:B0-----:R-:W-:Y:S01]  /*02b0*/  IMAD.WIDE R10, R18, 0x4, R24 ;  /* 0x00000004120a7825 */ /* 0x001fe200078e0218 */
[----:B------:R-:W-:-:S11]  /*02c0*/  ISETP.GE.OR P3, PT, R14, UR7, P0 ;  /* 0x000000070e007c0c */ /* 0x000fd60008766670 */
[----:B------:R-:W0:Y:S02]  /*02d0*/  @!P2 LDC.64 R4, c[0x0][0x380] ;  /* 0x0000e000ff04ab82 */ /* 0x000e240000000a00 */
[----:B------:R-:W2:Y:S01]  /*02e0*/  @!P3 LDG.E.CONSTANT R26, desc[UR8][R10.64] ;  /* 0x000000080a1ab981 */ /* 0x000ea2000c1e9900 */
[----:B0-----:R-:W-:-:S05]  /*02f0*/  @!P2 IMAD.WIDE R4, R17, 0x4, R4 ;  /* 0x000000041104a825 */ /* 0x001fca00078e0204 */
[----:B------:R-:W3:Y:S01]  /*0300*/  @!P2 LDG.E.CONSTANT R27, desc[UR8][R4.64] ;  /* 0x00000008041ba981 */ /* 0x000ee2000c1e9900 */
[----:B------:R-:W-:-:S04]  /*0310*/  IADD3 R6, PT, PT, R15, 0x10, RZ ;  /* 0x000000100f067810 */ /* 0x000fc80007ffe0ff */
[----:B------:R-:W-:Y:S01]  /*0320*/  ISETP.GE.OR P2, PT, R6, UR7, P1 ;  /* 0x0000000706007c0c */ /* 0x000fe20008f46670 */
[----:B------:R-:W-:-:S12]  /*0330*/  VIADD R6, R14, 0x10 ;  /* 0x000000100e067836 */ /* 0x000fd80000000000 */
[----:B------:R-:W0:Y:S01]  /*0340*/  @!P2 LDC.64 R8, c[0x0][0x380] ;  /* 0x0000e000ff08ab82 */ /* 0x000e220000000a00 */
[----:B------:R-:W-:Y:S01]  /*0350*/  ISETP.GE.OR P0, PT, R6, UR7, P0 ;  /* 0x0000000706007c0c */ /* 0x000fe20008706670 */
[----:B------:R-:W-:Y:S01]  /*0360*/  HFMA2 R21, -RZ, RZ, 0, 0 ;  /* 0x00000000ff157431 */ /* 0x000fe200000001ff */
[----:B------:R-:W-:-:S11]  /*0370*/  MOV R22, RZ ;  /* 0x000000ff00167202 */ /* 0x000fd60000000f00 */
[----:B------:R-:W4:Y:S01]  /*0380*/  @!P0 LDG.E.CONSTANT R22, desc[UR8][R10.64+0x40] ;  /* 0x000040080a168981 */ /* 0x000f22000c1e9900 */
[----:B0-----:R-:W-:-:S05]  /*0390*/  @!P2 IMAD.WIDE R8, R17, 0x4, R8 ;  /* 0x000000041108a825 */ /* 0x001fca00078e0208 */
[----:B------:R0:W5:Y:S04]  /*03a0*/  @!P2 LDG.E.CONSTANT R21, desc[UR8][R8.64+0x40] ;  /* 0x000040080815a981 */ /* 0x000168000c1e9900 */
[----:B---3--:R-:W-:Y:S04]  /*03b0*/  STS [R20], R27 ;  /* 0x0000001b14007388 */ /* 0x008fe80000000800 */
[----:B--2---:R-:W-:Y:S01]  /*03c0*/  STS [R19], R26 ;  /* 0x0000001a13007388 */ /* 0x004fe20000000800 */
[----:B------:R-:W-:Y:S06]  /*03d0*/  BAR.SYNC.DEFER_BLOCKING 0x0 ;  /* 0x0000000000007b1d */ /* 0x000fec0000010000 */
[----:B------:R-:W-:Y:S04]  /*03e0*/  LDS R28, [R16] ;  /* 0x00000000101c7984 */ /* 0x000fe80000000800 */
[----:B------:R-:W1:Y:S04]  /*03f0*/  LDS.128 R4, [R2] ;  /* 0x0000000002047984 */ /* 0x000e680000000c00 */
[----:B------:R-:W2:Y:S04]  /*0400*/  LDS R29, [R16+0x40] ;  /* 0x00004000101d7984 */ /* 0x000ea80000000800 */
[----:B------:R-:W3:Y:S04]  /*0410*/  LDS R26, [R16+0x80] ;  /* 0x00008000101a7984 */ /* 0x000ee80000000800 */
[----:B0-----:R-:W-:Y:S04]  /*0420*/  LDS R9, [R16+0x140] ;  /* 0x0001400010097984 */ /* 0x001fe80000000800 */
[----:B------:R-:W-:Y:S04]  /*0430*/  LDS R8, [R16+0x180] ;  /* 0x0001800010087984 */ /* 0x000fe80000000800 */
[----:B------:R-:W-:Y:S01]  /*0440*/  LDS R11, [R16+0x1c0] ;  /* 0x0001c000100b7984 */ /* 0x000fe20000000800 */
[----:B-1----:R-:W-:-:S03]  /*0450*/  FFMA R4, R4, R28, R23 ;  /* 0x0000001c04047223 */ /* 0x002fc60000000017 */
[----:B------:R-:W0:Y:S01]  /*0460*/  LDS R23, [R16+0xc0] ;  /* 0x0000c00010177984 */ /* 0x000e220000000800 */
[----:B--2---:R-:W-:-:S04]  /*0470*/  FFMA R5, R29, R5, R4 ;  /* 0x000000051d057223 */ /* 0x004fc80000000004 */
[----:B---3--:R-:W-:Y:S02]  /*0480*/  FFMA R6, R26, R6, R5 ;  /* 0x000000061a067223 */ /* 0x008fe40000000005 */
[----:B------:R-:W-:Y:S02]  /*0490*/  LDS R26, [R16+0x100] ;  /* 0x00010000101a7984 */ /* 0x000fe40000000800 */
[----:B0-----:R-:W-:Y:S02]  /*04a0*/  FFMA R23, R23, R7, R6 ;  /* 0x0000000717177223 */ /* 0x001fe40000000006 */
[----:B------:R-:W0:Y:S02]  /*04b0*/  LDS.128 R4, [R2+0x10] ;  /* 0x0000100002047984 */ /* 0x000e240000000c00 */
[----:B0-----:R-:W-:Y:S02]  /*04c0*/  FFMA R4, R4, R26, R23 ;  /* 0x0000001a04047223 */ /* 0x001fe40000000017 */
[----:B------:R-:W-:Y:S02]  /*04d0*/  LDS R23, [R16+0x380] ;  /* 0x0003800010177984 */ /* 0x000fe40000000800 */
[----:B------:R-:W-:-:S02]  /*04e0*/  FFMA R5, R9, R5, R4 ;  /* 0x0000000509057223 */ /* 0x000fc40000000004 */
[----:B------:R-:W-:Y:S02]  /*04f0*/  LDS R9, [R16+0x240] ;  /* 0x0002400010097984 */ /* 0x000fe40000000800 */
[----:B------:R-:W-:Y:S02]  /*0500*/  FFMA R6, R8, R6, R5 ;  /* 0x0000000608067223 */ /* 0x000fe40000000005 */
[----:B------:R-:W-:Y:S02]  /*0510*/  LDS R8, [R16+0x200] ;  /* 0x0002000010087984 */ /* 0x000fe40000000800 */
[----:B------:R-:W-:Y:S02]  /*0520*/  FFMA R11, R11, R7, R6 ;  /* 0x000000070b0b7223 */ /* 0x000fe40000000006 */
[----:B------:R-:W0:Y:S02]  /*0530*/  LDS.128 R4, [R2+0x20] ;  /* 0x0000200002047984 */ /* 0x000e240000000c00 */
[----:B0-----:R-:W-:-:S02]  /*0540*/  FFMA R4, R4, R8, R11 ;  /* 0x0000000804047223 */ /* 0x001fc4000000000b */
[----:B------:R-:W0:Y:S04]  /*0550*/  LDS R8, [R16+0x280] ;  /* 0x0002800010087984 */ /* 0x000e280000000800 */
[----:B------:R-:W1:Y:S01]  /*0560*/  LDS R11, [R16+0x2c0] ;  /* 0x0002c000100b7984 */ /* 0x000e620000000800 */
[----:B------:R-:W-:-:S03]  /*0570*/  FFMA R5, R9, R5, R4 ;  /* 0x0000000509057223 */ /* 0x000fc60000000004 */
[----:B------:R-:W-:Y:S01]  /*0580*/  LDS R9, [R16+0x340] ;  /* 0x0003400010097984 */ /* 0x000fe20000000800 */
[----:B0-----:R-:W-:-:S03]  /*0590*/  FFMA R6, R8, R6, R5 ;  /* 0x0000000608067223 */ /* 0x001fc60000000005 */
[----:B------:R-:W-:Y:S01]  /*05a0*/  LDS R8, [R16+0x300] ;  /* 0x0003000010087984 */ /* 0x000fe20000000800 */
[----:B-1----:R-:W-:-:S03]  /*05b0*/  FFMA R11, R11, R7, R6 ;  /* 0x000000070b0b7223 */ /* 0x002fc60000000006 */
[----:B------:R-:W0:Y:S02]  /*05c0*/  LDS.128 R4, [R2+0x30] ;  /* 0x0000300002047984 */ /* 0x000e240000000c00 */
[----:B0-----:R-:W-:Y:S02]  /*05d0*/  FFMA R8, R4, R8, R11 ;  /* 0x0000000804087223 */ /* 0x001fe4000000000b */
[----:B------:R-:W0:Y:S01]  /*05e0*/  LDS R4, [R16+0x3c0] ;  /* 0x0003c00010047984 */ /* 0x000e220000000800 */
[----:B------:R-:W-:Y:S06]  /*05f0*/  BAR.SYNC.DEFER_BLOCKING 0x0 ;  /* 0x0000000000007b1d */ /* 0x000fec0000010000 */
[----:B-----5:R-:W-:Y:S04]  /*0600*/  STS [R20], R21 ;  /* 0x0000001514007388 */ /* 0x020fe80000000800 */
[----:B----4-:R-:W-:Y:S01]  /*0610*/  STS [R19], R22 ;  /* 0x0000001613007388 */ /* 0x010fe20000000800 */
[----:B------:R-:W-:Y:S01]  /*0620*/  BAR.SYNC.DEFER_BLOCKING 0x0 ;  /* 0x0000000000007b1d */ /* 0x000fe20000010000 */
[----:B------:R-:W-:-:S05]  /*0630*/  FFMA R28, R9, R5, R8 ;  /* 0x00000005091c7223 */ /* 0x000fca0000000008 */
[----:B------:R-:W-:Y:S04]  /*0640*/  LDS R27, [R16] ;  /* 0x00000000101b7984 */ /* 0x000fe80000000800 */
[----:B------:R-:W1:Y:S04]  /*0650*/  LDS.128 R8, [R2] ;  /* 0x0000000002087984 */ /* 0x000e680000000c00 */
[----:B------:R-:W2:Y:S01]  /*0660*/  LDS R26, [R16+0x40] ;  /* 0x00004000101a7984 */ /* 0x000ea20000000800 */
[----:B------:R-:W-:-:S03]  /*0670*/  FFMA R23, R23, R6, R28 ;  /* 0x0000000617177223 */ /* 0x000fc6000000001c */
[----:B------:R-:W-:Y:S01]  /*0680*/  LDS R21, [R16+0xc0] ;  /* 0x0000c00010157984 */ /* 0x000fe20000000800 */
[----:B0-----:R-:W-:-:S03]  /*0690*/  FFMA R7, R4, R7, R23 ;  /* 0x0000000704077223 */ /* 0x001fc60000000017 */
[----:B------:R-:W0:Y:S04]  /*06a0*/  LDS R23, [R16+0x80] ;  /* 0x0000800010177984 */ /* 0x000e280000000800 */
[----:B------:R-:W-:Y:S01]  /*06b0*/  LDS R22, [R16+0x240] ;  /* 0x0002400010167984 */ /* 0x000fe20000000800 */
[----:B-1----:R-:W-:-:S03]  /*06c0*/  FFMA R27, R8, R27, R7 ;  /* 0x0000001b081b7223 */ /* 0x002fc60000000007 */
[----:B------:R-:W-:Y:S01]  /*06d0*/  LDS.128 R4, [R2+0x10] ;  /* 0x0000100002047984 */ /* 0x000fe20000000c00 */
[----:B--2---:R-:W-:-:S03]  /*06e0*/  FFMA R26, R26, R9, R27 ;  /* 0x000000091a1a7223 */ /* 0x004fc6000000001b */
[----:B------:R-:W1:Y:S04]  /*06f0*/  LDS R9, [R16+0x100] ;  /* 0x0001000010097984 */ /* 0x000e680000000800 */
[----:B------:R-:W2:Y:S01]  /*0700*/  LDS R8, [R16+0x140] ;  /* 0x0001400010087984 */ /* 0x000ea20000000800 */
[----:B0-----:R-:W-:-:S03]  /*0710*/  FFMA R10, R23, R10, R26 ;  /* 0x0000000a170a7223 */ /* 0x001fc6000000001a */
[----:B------:R-:W0:Y:S01]  /*0720*/  LDS R23, [R16+0x180] ;  /* 0x0001800010177984 */ /* 0x000e220000000800 */
[----:B------:R-:W-:-:S03]  /*0730*/  FFMA R11, R21, R11, R10 ;  /* 0x0000000b150b7223 */ /* 0x000fc6000000000a */
[----:B------:R-:W-:Y:S01]  /*0740*/  LDS R21, [R16+0x280] ;  /* 0x0002800010157984 */ /* 0x000fe20000000800 */
[----:B-1----:R-:W-:-:S03]  /*0750*/  FFMA R9, R4, R9, R11 ;  /* 0x0000000904097223 */ /* 0x002fc6000000000b */
[----:B------:R-:W1:Y:S01]  /*0760*/  LDS R4, [R16+0x1c0] ;  /* 0x0001c00010047984 */ /* 0x000e620000000800 */
[----:B--2---:R-:W-:-:S03]  /*0770*/  FFMA R26, R8, R5, R9 ;  /* 0x00000005081a7223 */ /* 0x004fc60000000009 */
[----:B------:R-:W-:Y:S04]  /*0780*/  LDS R5, [R16+0x200] ;  /* 0x0002000010057984 */ /* 0x000fe80000000800 */
[----:B------:R-:W2:Y:S01]  /*0790*/  LDS.128 R8, [R2+0x20] ;  /* 0x0000200002087984 */ /* 0x000ea20000000c00 */
[----:B0-----:R-:W-:-:S04]  /*07a0*/  FFMA R23, R23, R6, R26 ;  /* 0x0000000617177223 */ /* 0x001fc8000000001a */
[----:B-1----:R-:W-:Y:S02]  /*07b0*/  FFMA R7, R4, R7, R23 ;  /* 0x0000000704077223 */ /* 0x002fe40000000017 */
[----:B------:R-:W-:Y:S02]  /*07c0*/  LDS R23, [R16+0x3c0] ;  /* 0x0003c00010177984 */ /* 0x000fe40000000800 */
[----:B--2---:R-:W-:Y:S02]  /*07d0*/  FFMA R5, R8, R5, R7 ;  /* 0x0000000508057223 */ /* 0x004fe40000000007 */
[----:B------:R-:W0:Y:S02]  /*07e0*/  LDS R8, [R16+0x2c0] ;  /* 0x0002c00010087984 */ /* 0x000e240000000800 */
[----:B------:R-:W-:Y:S02]  /*07f0*/  FFMA R26, R22, R9, R5 ;  /* 0x00000009161a7223 */ /* 0x000fe40000000005 */
[----:B------:R-:W-:Y:S04]  /*0800*/  LDS R9, [R16+0x300] ;  /* 0x0003000010097984 */ /* 0x000fe80000000800 */
[----:B------:R-:W1:Y:S01]  /*0810*/  LDS.128 R4, [R2+0x30] ;  /* 0x0000300002047984 */ /* 0x000e620000000c00 */
[----:B------:R-:W-:-:S03]  /*0820*/  FFMA R21, R21, R10, R26 ;  /* 0x0000000a15157223 */ /* 0x000fc6000000001a */
[----:B------:R-:W2:Y:S04]  /*0830*/  LDS R22, [R16+0x340] ;  /* 0x0003400010167984 */ /* 0x000ea80000000800 */
[----:B------:R-:W3:Y:S01]  /*0840*/  LDS R10, [R16+0x380] ;  /* 0x00038000100a7984 */ /* 0x000ee20000000800 */
[----:B------:R-:W-:-:S04]  /*0850*/  UIADD3 UR4, UPT, UPT, UR4, 0x2, URZ ;  /* 0x0000000204047890 */ /* 0x000fc8000fffe0ff */
[----:B------:R-:W-:Y:S01]  /*0860*/  UISETP.NE.AND UP0, UPT, UR4, URZ, UPT ;  /* 0x000000ff0400728c */ /* 0x000fe2000bf05270 */
[----:B------:R-:W-:Y:S01]  /*0870*/  VIADD R18, R18, 0x20 ;  /* 0x0000002012127836 */ /* 0x000fe20000000000 */
[----:B------:R-:W-:Y:S01]  /*0880*/  IADD3 R14, PT, PT, R14, 0x20, RZ ;  /* 0x000000200e0e7810 */ /* 0x000fe20007ffe0ff */
[----:B------:R-:W-:Y:S02]  /*0890*/  VIADD R17, R17, 0x20 ;  /* 0x0000002011117836 */ /* 0x000fe40000000000 */
[----:B0-----:R-:W-:-:S04]  /*08a0*/  FFMA R11, R8, R11, R21 ;  /* 0x0000000b080b7223 */ /* 0x001fc80000000015 */
[----:B-1----:R-:W-:-:S04]  /*08b0*/  FFMA R9, R4, R9, R11 ;  /* 0x0000000904097223 */ /* 0x002fc8000000000b */
[----:B--2---:R-:W-:-:S04]  /*08c0*/  FFMA R5, R22, R5, R9 ;  /* 0x0000000516057223 */ /* 0x004fc80000000009 */
[----:B---3--:R-:W-:Y:S01]  /*08d0*/  FFMA R6, R10, R6, R5 ;  /* 0x000000060a067223 */ /* 0x008fe20000000005 */
[----:B------:R-:W-:-:S03]  /*08e0*/  IADD3 R15, PT, PT, R15, 0x20, RZ ;  /* 0x000000200f0f7810 */ /* 0x000fc60007ffe0ff */
[----:B------:R-:W-:Y:S01]  /*08f0*/  FFMA R23, R23, R7, R6 ;  /* 0x0000000717177223 */ /* 0x000fe20000000006 */
[----:B------:R-:W-:Y:S06]  /*0900*/  BAR.SYNC.DEFER_BLOCKING 0x0 ;  /* 0x0000000000007b1d */ /* 0x000fec0000010000 */
[----:B------:R-:W-:Y:S05]  /*0910*/  BRA.U UP0, `(.L_x_119) ;  /* 0xfffffff900547547 */ /* 0x000fea000b83ffff */
[----:B------:R-:W-:-:S12]  /*0920*/  ULOP3.LUT UR4, UR6, 0x7fffffe0, URZ, 0xc0, !UPT ;  /* 0x7fffffe006047892 */ /* 0x000fd8000f8ec0ff */
.L_x_118:
        /* <DEDUP_REMOVED lines=59> */
.L_x_117:
[----:B------:R-:W0:Y:S01]  /*0ce0*/  LDCU UR4, c[0x0][0x3a8] ;  /* 0x00007500ff0477ac */ /* 0x000e220008000800 */
[----:B------:R-:W1:Y:S01]  /*0cf0*/  LDCU UR5, c[0x0][0x3a0] ;  /* 0x00007400ff0577ac */ /* 0x000e620008000800 */
[----:B0-----:R-:W-:-:S04]  /*0d00*/  ISETP.GE.AND P0, PT, R3, UR4, PT ;  /* 0x0000000403007c0c */ /* 0x001fc8000bf06270 */
[----:B-1----:R-:W-:-:S13]  /*0d10*/  ISETP.GE.OR P0, PT, R0, UR5, P0 ;  /* 0x0000000500007c0c */ /* 0x002fda0008706670 */
[----:B------:R-:W-:Y:S05]  /*0d20*/  @P0 EXIT ;  /* 0x000000000000094d */ /* 0x000fea0003800000 */
        /* <DEDUP_REMOVED lines=12> */
[----:B------:R-:W-:-:S03]  /*0df0*/  SHF.L.U32 R2, R2, 0x17, RZ ;  /* 0x0000001702027819 */ /* 0x000fc600000006ff */
[----:B------:R-:W-:-:S04]  /*0e00*/  FFMA R4, R23, -1.4426950216293334961, -R4 ;  /* 0xbfb8aa3b17047823 */ /* 0x000fc80000000804 */
[----:B------:R-:W-:-:S04]  /*0e10*/  FFMA R4, R23, -1.925963033500011079e-08, R4 ;  /* 0xb2a5706017047823 */ /* 0x000fc80000000004 */
[----:B------:R-:W0:Y:S02]  /*0e20*/  MUFU.EX2 R5, R4 ;  /* 0x0000000400057308 */ /* 0x000e240000000800 */
[----:B0-----:R-:W-:-:S04]  /*0e30*/  FFMA R8, R2, R5, 1 ;  /* 0x3f80000002087423 */ /* 0x001fc80000000005 */
[----:B------:R-:W-:-:S05]  /*0e40*/  VIADD R2, R8, 0x1800000 ;  /* 0x0180000008027836 */ /* 0x000fca0000000000 */
[----:B------:R-:W-:-:S04]  /*0e50*/  LOP3.LUT R2, R2, 0x7f800000, RZ, 0xc0, !PT ;  /* 0x7f80000002027812 */ /* 0x000fc800078ec0ff */
[----:B------:R-:W-:-:S13]  /*0e60*/  ISETP.GT.U32.AND P0, PT, R2, 0x1ffffff, PT ;  /* 0x01ffffff0200780c */ /* 0x000fda0003f04070 */
[----:B------:R-:W-:Y:S05]  /*0e70*/  @P0 BRA `(.L_x_122) ;  /* 0x0000000000100947 */ /* 0x000fea0003800000 */
[----:B------:R-:W-:-:S07]  /*0e80*/  MOV R6, 0xea0 ;  /* 0x00000ea000067802 */ /* 0x000fce0000000f00 */
[----:B------:R-:W-:Y:S05]  /*0e90*/  CALL.REL.NOINC `($__internal_4_$__cuda_sm20_rcp_rn_f32_slowpath) ;  /* 0x0000000000ac7944 */ /* 0x000fea0003c00000 */
[----:B------:R-:W-:Y:S01]  /*0ea0*/  MOV R7, R5 ;  /* 0x0000000500077202 */ /* 0x000fe20000000f00 */
[----:B------:R-:W-:Y:S06]  /*0eb0*/  BRA `(.L_x_123) ;  /* 0x0000000000107947 */ /* 0x000fec0003800000 */
.L_x_122:
[----:B------:R-:W0:Y:S02]  /*0ec0*/  MUFU.RCP R7, R8 ;  /* 0x0000000800077308 */ /* 0x000e240000001000 */
[----:B0-----:R-:W-:-:S04]  /*0ed0*/  FFMA R2, R8, R7, -1 ;  /* 0xbf80000008027423 */ /* 0x001fc80000000007 */
[----:B------:R-:W-:-:S04]  /*0ee0*/  FADD.FTZ R2, -R2, -RZ ;  /* 0x800000ff02027221 */ /* 0x000fc80000010100 */
[----:B------:R-:W-:-:S07]  /*0ef0*/  FFMA R7, R7, R2, R7 ;  /* 0x0000000207077223 */ /* 0x000fce0000000007 */
.L_x_123:
[----:B------:R-:W-:Y:S05]  /*0f00*/  BSYNC.RECONVERGENT B0 ;  /* 0x0000000000007941 */ /* 0x000fea0003800200 */
.L_x_121:
[----:B------:R-:W0:Y:S01]  /*0f10*/  LDC.64 R4, c[0x0][0x398] ;  /* 0x0000e600ff047b82 */ /* 0x000e220000000a00 */
[----:B------:R-:W1:Y:S02]  /*0f20*/  LDCU UR4, c[0x0][0x3a8] ;  /* 0x00007500ff0477ac */ /* 0x000e640008000800 */
[----:B-1----:R-:W-:-:S04]  /*0f30*/  IMAD R3, R0, UR4, R3 ;  /* 0x0000000400037c24 */ /* 0x002fc8000f8e0203 */
[----:B0-----:R-:W-:-:S05]  /*0f40*/  IMAD.WIDE R2, R3, 0x4, R4 ;  /* 0x0000000403027825 */ /* 0x001fca00078e0204 */
[----:B------:R-:W-:Y:S01]  /*0f50*/  STG.E desc[UR8][R2.64], R7 ;  /* 0x0000000702007986 */ /* 0x000fe2000c101908 */
[----:B------:R-:W-:Y:S05]  /*0f60*/  EXIT ;  /* 0x000000000000794d */ /* 0x000fea0003800000 */
.L_x_120:
[----:B------:R-:W-:Y:S02]  /*0f70*/  HFMA2 R2, -RZ, RZ, 0.96630859375, -0.0022525787353515625 ;  /* 0x3bbb989dff027431 */ /* 0x000fe400000001ff */
[----:B------:R-:W-:Y:S01]  /*0f80*/  IMAD.MOV.U32 R5, RZ, RZ, 0x437c0000 ;  /* 0x437c0000ff057424 */ /* 0x000fe200078e00ff */
[----:B------:R-:W-:Y:S02]  /*0f90*/  BSSY.RECONVERGENT B0, `(.L_x_124) ;  /* 0x0000015000007945 */ /* 0x000fe40003800200 */
        /* <DEDUP_REMOVED lines=18> */
[----:B------:R-:W-:Y:S05]  /*10c0*/  CALL.REL.NOINC `($__internal_5_$__cuda_sm3x_div_rn_noftz_f32_slowpath) ;  /* 0x0000000000f47944 */ /* 0x000fea0003c00000 */
[----:B------:R-:W-:-:S07]  /*10d0*/  MOV R7, R2 ;  /* 0x0000000200077202 */ /* 0x000fce0000000f00 */
.L_x_125:
[----:B------:R-:W-:Y:S05]  /*10e0*/  BSYNC.RECONVERGENT B0 ;  /* 0x0000000000007941 */ /* 0x000fea0003800200 */
.L_x_124:
[----:B------:R-:W0:Y:S01]  /*10f0*/  LDC.64 R4, c[0x0][0x398] ;  /* 0x0000e600ff047b82 */ /* 0x000e220000000a00 */
[----:B------:R-:W1:Y:S02]  /*1100*/  LDCU UR4, c[0x0][0x3a8] ;  /* 0x00007500ff0477ac */ /* 0x000e640008000800 */
[----:B-1----:R-:W-:-:S04]  /*1110*/  IMAD R3, R0, UR4, R3 ;  /* 0x0000000400037c24 */ /* 0x002fc8000f8e0203 */
[----:B0-----:R-:W-:-:S05]  /*1120*/  IMAD.WIDE R4, R3, 0x4, R4 ;  /* 0x0000000403047825 */ /* 0x001fca00078e0204 */
[----:B------:R-:W-:Y:S01]  /*1130*/  STG.E desc[UR8][R4.64], R7 ;  /* 0x0000000704007986 */ /* 0x000fe2000c101908 */
[----:B------:R-:W-:Y:S05]  /*1140*/  EXIT ;  /* 0x000000000000794d */ /* 0x000fea0003800000 */
        .weak           $__internal_4_$__cuda_sm20_rcp_rn_f32_slowpath
        .type           $__internal_4_$__cuda_sm20_rcp_rn_f32_slowpath,@function
        .size           $__internal_4_$__cuda_sm20_rcp_rn_f32_slowpath,($__internal_5_$__cuda_sm3x_div_rn_noftz_f32_slowpath - $__internal_4_$__cuda_sm20_rcp_rn_f32_slowpath)
$__internal_4_$__cuda_sm20_rcp_rn_f32_slowpath:
[----:B------:R-:W-:Y:S01]  /*1150*/  IMAD.SHL.U32 R2, R8, 0x2, RZ ;  /* 0x0000000208027824 */ /* 0x000fe200078e00ff */
[----:B------:R-:W-:Y:S04]  /*1160*/  BSSY.RECONVERGENT B1, `(.L_x_126) ;  /* 0x0000031000017945 */ /* 0x000fe80003800200 */
[----:B------:R-:W-:Y:S02]  /*1170*/  SHF.R.U32.HI R9, RZ, 0x18, R2 ;  /* 0x00000018ff097819 */ /* 0x000fe40000011602 */
[----:B------:R-:W-:Y:S02]  /*1180*/  MOV R2, R8 ;  /* 0x0000000800027202 */ /* 0x000fe40000000f00 */
        /* <DEDUP_REMOVED lines=12> */
.L_x_127:
        /* <DEDUP_REMOVED lines=16> */
[----:B------:R-:W-:Y:S02]  /*1350*/  LOP3.LUT R10, R10, R5, RZ, 0xc0, !PT ;  /* 0x000000050a0a7212 */ /* 0x000fe400078ec0ff */
[----:B------:R-:W-:-:S02]  /*1360*/  IADD3 R4, PT, PT, -R7, RZ, RZ ;  /* 0x000000ff07047210 */ /* 0x000fc40007ffe1ff */
[-C--:B------:R-:W-:Y:S02]  /*1370*/  SHF.R.U32.HI R10, RZ, R11.reuse, R10 ;  /* 0x0000000bff0a7219 */ /* 0x080fe4000001160a */
        /* <DEDUP_REMOVED lines=10> */
[----:B------:R-:W-:-:S05]  /*1420*/  @!P0 IADD3 R5, PT, PT, R5, 0x1, RZ ;  /* 0x0000000105058810 */ /* 0x000fca0007ffe0ff */
[----:B------:R-:W-:-:S05]  /*1430*/  @!P1 IMAD.SHL.U32 R5, R5, 0x2, RZ ;  /* 0x0000000205059824 */ /* 0x000fca00078e00ff */
[----:B------:R-:W-:Y:S01]  /*1440*/  LOP3.LUT R5, R5, 0x80000000, R2, 0xf8, !PT ;  /* 0x8000000005057812 */ /* 0x000fe200078ef802 */
[----:B------:R-:W-:Y:S06]  /*1450*/  BRA `(.L_x_128) ;  /* 0x0000000000047947 */ /* 0x000fec0003800000 */
.L_x_129:
[----:B------:R0:W1:Y:S02]  /*1460*/  MUFU.RCP R5, R2 ;  /* 0x0000000200057308 */ /* 0x0000640000001000 */
.L_x_128:
[----:B------:R-:W-:Y:S05]  /*1470*/  BSYNC.RECONVERGENT B1 ;  /* 0x0000000000017941 */ /* 0x000fea0003800200 */
.L_x_126:
[----:B------:R-:W-:-:S04]  /*1480*/  MOV R7, 0x0 ;  /* 0x0000000000077802 */ /* 0x000fc80000000f00 */
[----:B01----:R-:W-:Y:S05]  /*1490*/  RET.REL.NODEC R6 `(_ZN3lfs5tetra4cuda36_GLOBAL__N__cc1b2ca6_4_k_cu_106fe93a21matmul_sigmoid_kernelEPKfS4_S4_Pfiii) ;  /* 0xffffffe806d87950 */ /* 0x003fea0003c3ffff */
        .weak           $__internal_5_$__cuda_sm3x_div_rn_noftz_f32_slowpath
        .type           $__internal_5_$__cuda_sm3x_div_rn_noftz_f32_slowpath,@function
        .size           $__internal_5_$__cuda_sm3x_div_rn_noftz_f32_slowpath,(.L_x_166 - $__internal_5_$__cuda_sm3x_div_rn_noftz_f32_slowpath)
$__internal_5_$__cuda_sm3x_div_rn_noftz_f32_slowpath:
[----:B------:R-:W-:Y:S01]  /*14a0*/  SHF.R.U32.HI R6, RZ, 0x17, R9 ;  /* 0x00000017ff067819 */ /* 0x000fe20000011609 */
[----:B------:R-:W-:Y:S01]  /*14b0*/  BSSY.RECONVERGENT B1, `(.L_x_130) ;  /* 0x0000065000017945 */ /* 0x000fe20003800200 */
[----:B------:R-:W-:Y:S02]  /*14c0*/  SHF.R.U32.HI R5, RZ, 0x17, R2 ;  /* 0x00000017ff057819 */ /* 0x000fe40000011602 */
[----:B------:R-:W-:Y:S02]  /*14d0*/  LOP3.LUT R12, R6, 0xff, RZ, 0xc0, !PT ;  /* 0x000000ff060c7812 */ /* 0x000fe400078ec0ff */
[----:B------:R-:W-:Y:S02]  /*14e0*/  LOP3.LUT R10, R5, 0xff, RZ, 0xc0, !PT ;  /* 0x000000ff050a7812 */ /* 0x000fe400078ec0ff */
[----:B------:R-:W-:Y:S02]  /*14f0*/  IADD3 R13, PT, PT, R12, -0x1, RZ ;  /* 0xffffffff0c0d7810 */ /* 0x000fe40007ffe0ff */
[----:B------:R-:W-:Y:S01]  /*1500*/  MOV R6, R2 ;  /* 0x0000000200067202 */ /* 0x000fe20000000f00 */
[----:B------:R-:W-:Y:S01]  /*1510*/  VIADD R11, R10, 0xffffffff ;  /* 0xffffffff0a0b7836 */ /* 0x000fe20000000000 */
[----:B------:R-:W-:-:S02]  /*1520*/  ISETP.GT.U32.AND P0, PT, R13, 0xfd, PT ;  /* 0x000000fd0d00780c */ /* 0x000fc40003f04070 */
[----:B------:R-:W-:Y:S02]  /*1530*/  MOV R7, R9 ;  /* 0x0000000900077202 */ /* 0x000fe40000000f00 */
        /* <DEDUP_REMOVED lines=27> */
.L_x_131:
        /* <DEDUP_REMOVED lines=51> */
.L_x_138:
[----:B------:R-:W-:-:S04]  /*1a20*/  LOP3.LUT R2, R2, 0x80000000, RZ, 0xc0, !PT ;  /* 0x8000000002027812 */ /* 0x000fc800078ec0ff */
[----:B------:R-:W-:Y:S01]  /*1a30*/  LOP3.LUT R2, R2, 0x7f800000, RZ, 0xfc, !PT ;  /* 0x7f80000002027812 */ /* 0x000fe200078efcff */
[----:B------:R-:W-:Y:S06]  /*1a40*/  BRA `(.L_x_139) ;  /* 0x0000000000047947 */ /* 0x000fec0003800000 */
.L_x_137:
[----:B------:R-:W-:-:S07]  /*1a50*/  LEA R2, R7, R2, 0x17 ;  /* 0x0000000207027211 */ /* 0x000fce00078eb8ff */
.L_x_139:
[----:B------:R-:W-:Y:S05]  /*1a60*/  BSYNC.RECONVERGENT B2 ;  /* 0x0000000000027941 */ /* 0x000fea0003800200 */
.L_x_136:
[----:B------:R-:W-:Y:S05]  /*1a70*/  BRA `(.L_x_140) ;  /* 0x0000000000207947 */ /* 0x000fea0003800000 */
.L_x_135:
[----:B------:R-:W-:-:S04]  /*1a80*/  LOP3.LUT R2, R7, 0x80000000, R6, 0x48, !PT ;  /* 0x8000000007027812 */ /* 0x000fc800078e4806 */
[----:B------:R-:W-:Y:S01]  /*1a90*/  LOP3.LUT R2, R2, 0x7f800000, RZ, 0xfc, !PT ;  /* 0x7f80000002027812 */ /* 0x000fe200078efcff */
[----:B------:R-:W-:Y:S06]  /*1aa0*/  BRA `(.L_x_140) ;  /* 0x0000000000147947 */ /* 0x000fec0003800000 */
.L_x_134:
[----:B------:R-:W-:Y:S01]  /*1ab0*/  LOP3.LUT R2, R7, 0x80000000, R6, 0x48, !PT ;  /* 0x8000000007027812 */ /* 0x000fe200078e4806 */
[----:B------:R-:W-:Y:S06]  /*1ac0*/  BRA `(.L_x_140) ;  /* 0x00000000000c7947 */ /* 0x000fec0003800000 */
.L_x_133:
[----:B------:R-:W0:Y:S01]  /*1ad0*/  MUFU.RSQ R2, -QNAN ;  /* 0xffc0000000027908 */ /* 0x000e220000001400 */
[----:B------:R-:W-:Y:S05]  /*1ae0*/  BRA `(.L_x_140) ;  /* 0x0000000000047947 */ /* 0x000fea0003800000 */
.L_x_132:
[----:B------:R-:W-:-:S07]  /*1af0*/  FADD.FTZ R2, R2, R5 ;  /* 0x0000000502027221 */ /* 0x000fce0000010000 */
.L_x_140:
[----:B------:R-:W-:Y:S05]  /*1b00*/  BSYNC.RECONVERGENT B1 ;  /* 0x0000000000017941 */ /* 0x000fea0003800200 */
.L_x_130:
[----:B------:R-:W-:-:S04]  /*1b10*/  HFMA2 R5, -RZ, RZ, 0, 0 ;  /* 0x00000000ff057431 */ /* 0x000fc800000001ff */
[----:B0-----:R-:W-:Y:S05]  /*1b20*/  RET.REL.NODEC R4 `(_ZN3lfs5tetra4cuda36_GLOBAL__N__cc1b2ca6_4_k_cu_106fe93a21matmul_sigmoid_kernelEPKfS4_S4_Pfiii) ;  /* 0xffffffe404347950 */ /* 0x001fea0003c3ffff */
.L_x_141:
        /* <DEDUP_REMOVED lines=13> */
.L_x_166:


//--------------------- .text._ZN3lfs5tetra4cuda36_GLOBAL__N__cc1b2ca6_4_k_cu_106fe93a18matmul_relu_kernelEPKfS4_S4_Pfiii --------------------------
	.section	.text._ZN3lfs5tetra4cuda36_GLOBAL__N__cc1b2ca6_4_k_cu_106fe93a18matmul_relu_kernelEPKfS4_S4_Pfiii,"ax",@progbits
	.align	128
.text._ZN3lfs5tetra4cuda36_GLOBAL__N__cc1b2ca6_4_k_cu_106fe93a18matmul_relu_kernelEPKfS4_S4_Pfiii:
        .type           _ZN3lfs5tetra4cuda36_GLOBAL__N__cc1b2ca6_4_k_cu_106fe93a18matmul_relu_kernelEPKfS4_S4_Pfiii,@function
        .size           _ZN3lfs5tetra4cuda36_GLOBAL__N__cc1b2ca6_4_k_cu_106fe93a18matmul_relu_kernelEPKfS4_S4_Pfiii,(.L_x_169 - _ZN3lfs5tetra4cuda36_GLOBAL__N__cc1b2ca6_4_k_cu_106fe93a18matmul_relu_kernelEPKfS4_S4_Pfiii)
        .other          _ZN3lfs5tetra4cuda36_GLOBAL__N__cc1b2ca6_4_k_cu_106fe93a18matmul_relu_kernelEPKfS4_S4_Pfiii,@"STO_CUDA_ENTRY STV_DEFAULT"
_ZN3lfs5tetra4cuda36_GLOBAL__N__cc1b2ca6_4_k_cu_106fe93a18matmul_relu_kernelEPKfS4_S4_Pfiii:
        /* <DEDUP_REMOVED lines=40> */
.L_x_144:
        /* <DEDUP_REMOVED lines=105> */
.L_x_143:
        /* <DEDUP_REMOVED lines=59> */
.L_x_142:
[----:B------:R-:W0:Y:S01]  /*0cc0*/  LDCU UR4, c[0x0][0x3a8] ;  /* 0x00007500ff0477ac */ /* 0x000e220008000800 */
[----:B------:R-:W1:Y:S01]  /*0cd0*/  LDCU UR5, c[0x0][0x3a0] ;  /* 0x00007400ff0577ac */ /* 0x000e620008000800 */
[----:B0-----:R-:W-:-:S04]  /*0ce0*/  ISETP.GE.AND P0, PT, R3, UR4, PT ;  /* 0x0000000403007c0c */ /* 0x001fc8000bf06270 */
[----:B-1----:R-:W-:-:S13]  /*0cf0*/  ISETP.GE.OR P0, PT, R0, UR5, P0 ;  /* 0x0000000500007c0c */ /* 0x002fda0008706670 */
        /* <DEDUP_REMOVED lines=11> */
.L_x_145:
        /* <DEDUP_REMOVED lines=13> */
.L_x_169:


//--------------------- .nv.shared._ZN3lfs5tetra4cuda36_GLOBAL__N__cc1b2ca6_4_k_cu_106fe93a25bias_grad_parallel_kernelEPKfPfii --------------------------
	.section	.nv.shared._ZN3lfs5tetra4cuda36_GLOBAL__N__cc1b2ca6_4_k_cu_106fe93a25bias_grad_parallel_kernelEPKfPfii,"aw",@nobits
	.sectionflags	@""
	.align	16
	.zero		1024


//--------------------- .nv.shared.reserved.0     --------------------------
	.section	.nv.shared.reserved.0,"aw",@nobits
	.weak		__nv_reservedSMEM_offset_0_alias
	.size		__nv_reservedSMEM_offset_0_alias, 0, 64
	.other		__nv_reservedSMEM_offset_0_alias,@"STO_CUDA_RESERVED_SHARED STV_DEFAULT"
__nv_reservedSMEM_offset_0_alias:
	.zero		0
	.zero		64


//--------------------- .nv.shared._ZN3lfs5tetra4cuda36_GLOBAL__N__cc1b2ca6_4_k_cu_106fe93a16bias_grad_kernelEPKfPfii --------------------------
	.section	.nv.shared._ZN3lfs5tetra4cuda36_GLOBAL__N__cc1b2ca6_4_k_cu_106fe93a16bias_grad_kernelEPKfPfii,"aw",@nobits
	.sectionflags	@""
	.align	16
	.zero		1024


//--------------------- .nv.shared._ZN3lfs5tetra4cuda36_GLOBAL__N__cc1b2ca6_4_k_cu_106fe93a25weight_grad_simple_kernelEPKfS4_Pfiii --------------------------
	.section	.nv.shared._ZN3lfs5tetra4cuda36_GLOBAL__N__cc1b2ca6_4_k_cu_106fe93a25weight_grad_simple_kernelEPKfS4_Pfiii,"aw",@nobits
	.sectionflags	@""
	.align	16
	.zero		1024


//--------------------- .nv.shared._ZN3lfs5tetra4cuda36_GLOBAL__N__cc1b2ca6_4_k_cu_106fe93a18weight_grad_kernelEPKfS4_Pfiii --------------------------
	.section	.nv.shared._ZN3lfs5tetra4cuda36_GLOBAL__N__cc1b2ca6_4_k_cu_106fe93a18weight_grad_kernelEPKfS4_Pfiii,"aw",@nobits
	.sectionflags	@""
	.align	16
.nv.shared._ZN3lfs5tetra4cuda36_GLOBAL__N__cc1b2ca6_4_k_cu_106fe93a18weight_grad_kernelEPKfS4_Pfiii:
	.zero		3072


//--------------------- .nv.shared._ZN3lfs5tetra4cuda36_GLOBAL__N__cc1b2ca6_4_k_cu_106fe93a20relu_backward_kernelEPKfS4_Pfm --------------------------
	.section	.nv.shared._ZN3lfs5tetra4cuda36_GLOBAL__N__cc1b2ca6_4_k_cu_106fe93a20relu_backward_kernelEPKfS4_Pfm,"aw",@nobits
	.sectionflags	@""
	.align	16
	.zero		1024


//--------------------- .nv.shared._ZN3lfs5tetra4cuda36_GLOBAL__N__cc1b2ca6_4_k_cu_106fe93a31matmul_relu_cache_simple_kernelEPKfS4_S4_PfS5_iii --------------------------
	.section	.nv.shared._ZN3lfs5tetra4cuda36_GLOBAL__N__cc1b2ca6_4_k_cu_106fe93a31matmul_relu_cache_simple_kernelEPKfS4_S4_PfS5_iii,"aw",@nobits
	.sectionflags	@""
	.align	16
	.zero		1024


//--------------------- .nv.shared._ZN3lfs5tetra4cuda36_GLOBAL__N__cc1b2ca6_4_k_cu_106fe93a24matmul_relu_cache_kernelEPKfS4_S4_PfS5_iii --------------------------
	.section	.nv.shared._ZN3lfs5tetra4cuda36_GLOBAL__N__cc1b2ca6_4_k_cu_106fe93a24matmul_relu_cache_kernelEPKfS4_S4_PfS5_iii,"aw",@nobits
	.sectionflags	@""
	.align	16
.nv.shared._ZN3lfs5tetra4cuda36_GLOBAL__N__cc1b2ca6_4_k_cu_106fe93a24matmul_relu_cache_kernelEPKfS4_S4_PfS5_iii:
	.zero		3072


//--------------------- .nv.shared._ZN3lfs5tetra4cuda36_GLOBAL__N__cc1b2ca6_4_k_cu_106fe93a26extract_rgb_sigmoid_kernelEPKfPfii --------------------------
	.section	.nv.shared._ZN3lfs5tetra4cuda36_GLOBAL__N__cc1b2ca6_4_k_cu_106fe93a26extract_rgb_sigmoid_kernelEPKfPfii,"aw",@nobits
	.sectionflags	@""
	.align	16
	.zero		1024


//--------------------- .nv.shared._ZN3lfs5tetra4cuda36_GLOBAL__N__cc1b2ca6_4_k_cu_106fe93a29matmul_backward_simple_kernelEPKfS4_Pfiii --------------------------
	.section	.nv.shared._ZN3lfs5tetra4cuda36_GLOBAL__N__cc1b2ca6_4_k_cu_106fe93a29matmul_backward_simple_kernelEPKfS4_Pfiii,"aw",@nobits
	.sectionflags	@""
	.align	16
	.zero		1024


//--------------------- .nv.shared._ZN3lfs5tetra4cuda36_GLOBAL__N__cc1b2ca6_4_k_cu_106fe93a22matmul_backward_kernelEPKfS4_Pfiii --------------------------
	.section	.nv.shared._ZN3lfs5tetra4cuda36_GLOBAL__N__cc1b2ca6_4_k_cu_106fe93a22matmul_backward_kernelEPKfS4_Pfiii,"aw",@nobits
	.sectionflags	@""
	.align	16
.nv.shared._ZN3lfs5tetra4cuda36_GLOBAL__N__cc1b2ca6_4_k_cu_106fe93a22matmul_backward_kernelEPKfS4_Pfiii:
	.zero		3072


//--------------------- .nv.shared._ZN3lfs5tetra4cuda36_GLOBAL__N__cc1b2ca6_4_k_cu_106fe93a34matmul_bias_simple_rowmajor_kernelEPKfS4_S4_Pfiii --------------------------
	.section	.nv.shared._ZN3lfs5tetra4cuda36_GLOBAL__N__cc1b2ca6_4_k_cu_106fe93a34matmul_bias_simple_rowmajor_kernelEPKfS4_S4_Pfiii,"aw",@nobits
	.sectionflags	@""
	.align	16
	.zero		1024


//--------------------- .nv.shared._ZN3lfs5tetra4cuda36_GLOBAL__N__cc1b2ca6_4_k_cu_106fe93a34matmul_relu_simple_rowmajor_kernelEPKfS4_S4_Pfiii --------------------------
	.section	.nv.shared._ZN3lfs5tetra4cuda36_GLOBAL__N__cc1b2ca6_4_k_cu_106fe93a34matmul_relu_simple_rowmajor_kernelEPKfS4_S4_Pfiii,"aw",@nobits
	.sectionflags	@""
	.align	16
	.zero		1024


//--------------------- .nv.shared._ZN3lfs5tetra4cuda36_GLOBAL__N__cc1b2ca6_4_k_cu_106fe93a27matmul_bias_rowmajor_kernelEPKfS4_S4_Pfiii --------------------------
	.section	.nv.shared._ZN3lfs5tetra4cuda36_GLOBAL__N__cc1b2ca6_4_k_cu_106fe93a27matmul_bias_rowmajor_kernelEPKfS4_S4_Pfiii,"aw",@nobits
	.sectionflags	@""
	.align	16
.nv.shared._ZN3lfs5tetra4cuda36_GLOBAL__N__cc1b2ca6_4_k_cu_106fe93a27matmul_bias_rowmajor_kernelEPKfS4_S4_Pfiii:
	.zero		3072


//--------------------- .nv.shared._ZN3lfs5tetra4cuda36_GLOBAL__N__cc1b2ca6_4_k_cu_106fe93a27matmul_relu_rowmajor_kernelEPKfS4_S4_Pfiii --------------------------
	.section	.nv.shared._ZN3lfs5tetra4cuda36_GLOBAL__N__cc1b2ca6_4_k_cu_106fe93a27matmul_relu_rowmajor_kernelEPKfS4_S4_Pfiii,"aw",@nobits
	.sectionflags	@""
	.align	16
.nv.shared._ZN3lfs5tetra4cuda36_GLOBAL__N__cc1b2ca6_4_k_cu_106fe93a27matmul_relu_rowmajor_kernelEPKfS4_S4_Pfiii:
	.zero		3072


//--------------------- .nv.shared._ZN3lfs5tetra4cuda36_GLOBAL__N__cc1b2ca6_4_k_cu_106fe93a28matmul_sigmoid_simple_kernelEPKfS4_S4_Pfiii --------------------------
	.section	.nv.shared._ZN3lfs5tetra4cuda36_GLOBAL__N__cc1b2ca6_4_k_cu_106fe93a28matmul_sigmoid_simple_kernelEPKfS4_S4_Pfiii,"aw",@nobits
	.sectionflags	@""
	.align	16
	.zero		1024


//--------------------- .nv.shared._ZN3lfs5tetra4cuda36_GLOBAL__N__cc1b2ca6_4_k_cu_106fe93a25matmul_relu_simple_kernelEPKfS4_S4_Pfiii --------------------------
	.section	.nv.shared._ZN3lfs5tetra4cuda36_GLOBAL__N__cc1b2ca6_4_k_cu_106fe93a25matmul_relu_simple_kernelEPKfS4_S4_Pfiii,"aw",@nobits
	.sectionflags	@""
	.align	16
	.zero		1024


//--------------------- .nv.shared._ZN3lfs5tetra4cuda36_GLOBAL__N__cc1b2ca6_4_k_cu_106fe93a21matmul_sigmoid_kernelEPKfS4_S4_Pfiii --------------------------
	.section	.nv.shared._ZN3lfs5tetra4cuda36_GLOBAL__N__cc1b2ca6_4_k_cu_106fe93a21matmul_sigmoid_kernelEPKfS4_S4_Pfiii,"aw",@nobits
	.sectionflags	@""
	.align	16
.nv.shared._ZN3lfs5tetra4cuda36_GLOBAL__N__cc1b2ca6_4_k_cu_106fe93a21matmul_sigmoid_kernelEPKfS4_S4_Pfiii:
	.zero		3072


//--------------------- .nv.shared._ZN3lfs5tetra4cuda36_GLOBAL__N__cc1b2ca6_4_k_cu_106fe93a18matmul_relu_kernelEPKfS4_S4_Pfiii --------------------------
	.section	.nv.shared._ZN3lfs5tetra4cuda36_GLOBAL__N__cc1b2ca6_4_k_cu_106fe93a18matmul_relu_kernelEPKfS4_S4_Pfiii,"aw",@nobits
	.sectionflags	@""
	.align	16
.nv.shared._ZN3lfs5tetra4cuda36_GLOBAL__N__cc1b2ca6_4_k_cu_106fe93a18matmul_relu_kernelEPKfS4_S4_Pfiii:
	.zero		3072


//--------------------- .nv.constant0._ZN3lfs5tetra4cuda36_GLOBAL__N__cc1b2ca6_4_k_cu_106fe93a25bias_grad_parallel_kernelEPKfPfii --------------------------
	.section	.nv.constant0._ZN3lfs5tetra4cuda36_GLOBAL__N__cc1b2ca6_4_k_cu_106fe93a25bias_grad_parallel_kernelEPKfPfii,"a",@progbits
	.sectionflags	@""
	.align	4
.nv.constant0._ZN3lfs5tetra4cuda36_GLOBAL__N__cc1b2ca6_4_k_cu_106fe93a25bias_grad_parallel_kernelEPKfPfii:
	.zero		920


//--------------------- .nv.constant0._ZN3lfs5tetra4cuda36_GLOBAL__N__cc1b2ca6_4_k_cu_106fe93a16bias_grad_kernelEPKfPfii --------------------------
	.section	.nv.constant0._ZN3lfs5tetra4cuda36_GLOBAL__N__cc1b2ca6_4_k_cu_106fe93a16bias_grad_kernelEPKfPfii,"a",@progbits
	.sectionflags	@""
	.align	4
.nv.constant0._ZN3lfs5tetra4cuda36_GLOBAL__N__cc1b2ca6_4_k_cu_106fe93a16bias_grad_kernelEPKfPfii:
	.zero		920


//--------------------- .nv.constant0._ZN3lfs5tetra4cuda36_GLOBAL__N__cc1b2ca6_4_k_cu_106fe93a25weight_grad_simple_kernelEPKfS4_Pfiii --------------------------
	.section	.nv.constant0._ZN3lfs5tetra4cuda36_GLOBAL__N__cc1b2ca6_4_k_cu_106fe93a25weight_grad_simple_kernelEPKfS4_Pfiii,"a",@progbits
	.sectionflags	@""
	.align	4
.nv.constant0._ZN3lfs5tetra4cuda36_GLOBAL__N__cc1b2ca6_4_k_cu_106fe93a25weight_grad_simple_kernelEPKfS4_Pfiii:
	.zero		932


//--------------------- .nv.constant0._ZN3lfs5tetra4cuda36_GLOBAL__N__cc1b2ca6_4_k_cu_106fe93a18weight_grad_kernelEPKfS4_Pfiii --------------------------
	.section	.nv.constant0._ZN3lfs5tetra4cuda36_GLOBAL__N__cc1b2ca6_4_k_cu_106fe93a18weight_grad_kernelEPKfS4_Pfiii,"a",@progbits
	.sectionflags	@""
	.align	4
.nv.constant0._ZN3lfs5tetra4cuda36_GLOBAL__N__cc1b2ca6_4_k_cu_106fe93a18weight_grad_kernelEPKfS4_Pfiii:
	.zero		932


//--------------------- .nv.constant0._ZN3lfs5tetra4cuda36_GLOBAL__N__cc1b2ca6_4_k_cu_106fe93a20relu_backward_kernelEPKfS4_Pfm --------------------------
	.section	.nv.constant0._ZN3lfs5tetra4cuda36_GLOBAL__N__cc1b2ca6_4_k_cu_106fe93a20relu_backward_kernelEPKfS4_Pfm,"a",@progbits
	.sectionflags	@""
	.align	4
.nv.constant0._ZN3lfs5tetra4cuda36_GLOBAL__N__cc1b2ca6_4_k_cu_106fe93a20relu_backward_kernelEPKfS4_Pfm:
	.zero		928


//--------------------- .nv.constant0._ZN3lfs5tetra4cuda36_GLOBAL__N__cc1b2ca6_4_k_cu_106fe93a31matmul_relu_cache_simple_kernelEPKfS4_S4_PfS5_iii --------------------------
	.section	.nv.constant0._ZN3lfs5tetra4cuda36_GLOBAL__N__cc1b2ca6_4_k_cu_106fe93a31matmul_relu_cache_simple_kernelEPKfS4_S4_PfS5_iii,"a",@progbits
	.sectionflags	@""
	.align	4
.nv.constant0._ZN3lfs5tetra4cuda36_GLOBAL__N__cc1b2ca6_4_k_cu_106fe93a31matmul_relu_cache_simple_kernelEPKfS4_S4_PfS5_iii:
	.zero		948


//--------------------- .nv.constant0._ZN3lfs5tetra4cuda36_GLOBAL__N__cc1b2ca6_4_k_cu_106fe93a24matmul_relu_cache_kernelEPKfS4_S4_PfS5_iii --------------------------
	.section	.nv.constant0._ZN3lfs5tetra4cuda36_GLOBAL__N__cc1b2ca6_4_k_cu_106fe93a24matmul_relu_cache_kernelEPKfS4_S4_PfS5_iii,"a",@progbits
	.sectionflags	@""
	.align	4
.nv.constant0._ZN3lfs5tetra4cuda36_GLOBAL__N__cc1b2ca6_4_k_cu_106fe93a24matmul_relu_cache_kernelEPKfS4_S4_PfS5_iii:
	.zero		948


//--------------------- .nv.constant0._ZN3lfs5tetra4cuda36_GLOBAL__N__cc1b2ca6_4_k_cu_106fe93a26extract_rgb_sigmoid_kernelEPKfPfii --------------------------
	.section	.nv.constant0._ZN3lfs5tetra4cuda36_GLOBAL__N__cc1b2ca6_4_k_cu_106fe93a26extract_rgb_sigmoid_kernelEPKfPfii,"a",@progbits
	.sectionflags	@""
	.align	4
.nv.constant0._ZN3lfs5tetra4cuda36_GLOBAL__N__cc1b2ca6_4_k_cu_106fe93a26extract_rgb_sigmoid_kernelEPKfPfii:
	.zero		920


//--------------------- .nv.constant0._ZN3lfs5tetra4cuda36_GLOBAL__N__cc1b2ca6_4_k_cu_106fe93a29matmul_backward_simple_kernelEPKfS4_Pfiii --------------------------
	.section	.nv.constant0._ZN3lfs5tetra4cuda36_GLOBAL__N__cc1b2ca6_4_k_cu_106fe93a29matmul_backward_simple_kernelEPKfS4_Pfiii,"a",@progbits
	.sectionflags	@""
	.align	4
.nv.constant0._ZN3lfs5tetra4cuda36_GLOBAL__N__cc1b2ca6_4_k_cu_106fe93a29matmul_backward_simple_kernelEPKfS4_Pfiii:
	.zero		932


//--------------------- .nv.constant0._ZN3lfs5tetra4cuda36_GLOBAL__N__cc1b2ca6_4_k_cu_106fe93a22matmul_backward_kernelEPKfS4_Pfiii --------------------------
	.section	.nv.constant0._ZN3lfs5tetra4cuda36_GLOBAL__N__cc1b2ca6_4_k_cu_106fe93a22matmul_backward_kernelEPKfS4_Pfiii,"a",@progbits
	.sectionflags	@""
	.align	4
.nv.constant0._ZN3lfs5tetra4cuda36_GLOBAL__N__cc1b2ca6_4_k_cu_106fe93a22matmul_backward_kernelEPKfS4_Pfiii:
	.zero		932


//--------------------- .nv.constant0._ZN3lfs5tetra4cuda36_GLOBAL__N__cc1b2ca6_4_k_cu_106fe93a34matmul_bias_simple_rowmajor_kernelEPKfS4_S4_Pfiii --------------------------
	.section	.nv.constant0._ZN3lfs5tetra4cuda36_GLOBAL__N__cc1b2ca6_4_k_cu_106fe93a34matmul_bias_simple_rowmajor_kernelEPKfS4_S4_Pfiii,"a",@progbits
	.sectionflags	@""
	.align	4
.nv.constant0._ZN3lfs5tetra4cuda36_GLOBAL__N__cc1b2ca6_4_k_cu_106fe93a34matmul_bias_simple_rowmajor_kernelEPKfS4_S4_Pfiii:
	.zero		940


//--------------------- .nv.constant0._ZN3lfs5tetra4cuda36_GLOBAL__N__cc1b2ca6_4_k_cu_106fe93a34matmul_relu_simple_rowmajor_kernelEPKfS4_S4_Pfiii --------------------------
	.section	.nv.constant0._ZN3lfs5tetra4cuda36_GLOBAL__N__cc1b2ca6_4_k_cu_106fe93a34matmul_relu_simple_rowmajor_kernelEPKfS4_S4_Pfiii,"a",@progbits
	.sectionflags	@""
	.align	4
.nv.constant0._ZN3lfs5tetra4cuda36_GLOBAL__N__cc1b2ca6_4_k_cu_106fe93a34matmul_relu_simple_rowmajor_kernelEPKfS4_S4_Pfiii:
	.zero		940


//--------------------- .nv.constant0._ZN3lfs5tetra4cuda36_GLOBAL__N__cc1b2ca6_4_k_cu_106fe93a27matmul_bias_rowmajor_kernelEPKfS4_S4_Pfiii --------------------------
	.section	.nv.constant0._ZN3lfs5tetra4cuda36_GLOBAL__N__cc1b2ca6_4_k_cu_106fe93a27matmul_bias_rowmajor_kernelEPKfS4_S4_Pfiii,"a",@progbits
	.sectionflags	@""
	.align	4
.nv.constant0._ZN3lfs5tetra4cuda36_GLOBAL__N__cc1b2ca6_4_k_cu_106fe93a27matmul_bias_rowmajor_kernelEPKfS4_S4_Pfiii:
	.zero		940


//--------------------- .nv.constant0._ZN3lfs5tetra4cuda36_GLOBAL__N__cc1b2ca6_4_k_cu_106fe93a27matmul_relu_rowmajor_kernelEPKfS4_S4_Pfiii --------------------------
	.section	.nv.constant0._ZN3lfs5tetra4cuda36_GLOBAL__N__cc1b2ca6_4_k_cu_106fe93a27matmul_relu_rowmajor_kernelEPKfS4_S4_Pfiii,"a",@progbits
	.sectionflags	@""
	.align	4
.nv.constant0._ZN3lfs5tetra4cuda36_GLOBAL__N__cc1b2ca6_4_k_cu_106fe93a27matmul_relu_rowmajor_kernelEPKfS4_S4_Pfiii:
	.zero		940


//--------------------- .nv.constant0._ZN3lfs5tetra4cuda36_GLOBAL__N__cc1b2ca6_4_k_cu_106fe93a28matmul_sigmoid_simple_kernelEPKfS4_S4_Pfiii --------------------------
	.section	.nv.constant0._ZN3lfs5tetra4cuda36_GLOBAL__N__cc1b2ca6_4_k_cu_106fe93a28matmul_sigmoid_simple_kernelEPKfS4_S4_Pfiii,"a",@progbits
	.sectionflags	@""
	.align	4
.nv.constant0._ZN3lfs5tetra4cuda36_GLOBAL__N__cc1b2ca6_4_k_cu_106fe93a28matmul_sigmoid_simple_kernelEPKfS4_S4_Pfiii:
	.zero		940


//--------------------- .nv.constant0._ZN3lfs5tetra4cuda36_GLOBAL__N__cc1b2ca6_4_k_cu_106fe93a25matmul_relu_simple_kernelEPKfS4_S4_Pfiii --------------------------
	.section	.nv.constant0._ZN3lfs5tetra4cuda36_GLOBAL__N__cc1b2ca6_4_k_cu_106fe93a25matmul_relu_simple_kernelEPKfS4_S4_Pfiii,"a",@progbits
	.sectionflags	@""
	.align	4
.nv.constant0._ZN3lfs5tetra4cuda36_GLOBAL__N__cc1b2ca6_4_k_cu_106fe93a25matmul_relu_simple_kernelEPKfS4_S4_Pfiii:
	.zero		940


//--------------------- .nv.constant0._ZN3lfs5tetra4cuda36_GLOBAL__N__cc1b2ca6_4_k_cu_106fe93a21matmul_sigmoid_kernelEPKfS4_S4_Pfiii --------------------------
	.section	.nv.constant0._ZN3lfs5tetra4cuda36_GLOBAL__N__cc1b2ca6_4_k_cu_106fe93a21matmul_sigmoid_kernelEPKfS4_S4_Pfiii,"a",@progbits
	.sectionflags	@""
	.align	4
.nv.constant0._ZN3lfs5tetra4cuda36_GLOBAL__N__cc1b2ca6_4_k_cu_106fe93a21matmul_sigmoid_kernelEPKfS4_S4_Pfiii:
	.zero		940


//--------------------- .nv.constant0._ZN3lfs5tetra4cuda36_GLOBAL__N__cc1b2ca6_4_k_cu_106fe93a18matmul_relu_kernelEPKfS4_S4_Pfiii --------------------------
	.section	.nv.constant0._ZN3lfs5tetra4cuda36_GLOBAL__N__cc1b2ca6_4_k_cu_106fe93a18matmul_relu_kernelEPKfS4_S4_Pfiii,"a",@progbits
	.sectionflags	@""
	.align	4
.nv.constant0._ZN3lfs5tetra4cuda36_GLOBAL__N__cc1b2ca6_4_k_cu_106fe93a18matmul_relu_kernelEPKfS4_S4_Pfiii:
	.zero		940


//--------------------- SYMBOLS --------------------------

	.type		.nv.reservedSmem.offset0,@object
	.size		.nv.reservedSmem.offset0,0x4
	.type		.nv.reservedSmem.cap,@object
	.size		.nv.reservedSmem.cap,0x4
